	.target	sm_103a

	.elftype	@"ET_EXEC"


//--------------------- .note.nv.tkinfo           --------------------------
	.section	.note.nv.tkinfo,"",@"SHT_NOTE"
	.sectionflags	@"SHF_NOTE_NV_TKINFO"
	.tkinfo
        /*0018*/ 	.word	0x00000002
        /*0030*/ 	.string	""
        /*0030*/ 	.string	"ptxas"
        /*0030*/ 	.string	"Cuda compilation tools, release 13.0, V13.0.88"
        /*0030*/ 	.string	"Build cuda_13.0.r13.0/compiler.36424714_0"
        /*0030*/ 	.string	"-arch sm_103a -m 64 "



//--------------------- .note.nv.cuinfo           --------------------------
	.section	.note.nv.cuinfo,"",@"SHT_NOTE"
	.sectionflags	@"SHF_NOTE_NV_CUINFO"
        /*0018*/ 	.short	0x0002
        /*001a*/ 	.short	0x0067
        /*001c*/ 	.short	0x0082
	.zero		2


//--------------------- .nv.info                  --------------------------
	.section	.nv.info,"",@"SHT_CUDA_INFO"
	.align	4


	//----- nvinfo : EIATTR_REGCOUNT
	.align		4
        /*0000*/ 	.byte	0x04, 0x2f
        /*0002*/ 	.short	(.L_12 - .L_11)
	.align		4
.L_11:
        /*0004*/ 	.word	index@(_ZN7cutlass13device_kernelIN5flash22FlashAttnBwdPreprocessIN4cute5tupleIJNS3_1CILi64EEENS5_ILi96EEEEEENS_6half_tEfNS_4arch4Sm90ELb1ELb1EEEEEvNT_6ParamsE)
        /*0008*/ 	.word	0x00000031


	//----- nvinfo : EIATTR_FRAME_SIZE
	.align		4
.L_12:
        /*000c*/ 	.byte	0x04, 0x11
        /*000e*/ 	.short	(.L_14 - .L_13)
	.align		4
.L_13:
        /*0010*/ 	.word	index@(_ZN7cutlass13device_kernelIN5flash22FlashAttnBwdPreprocessIN4cute5tupleIJNS3_1CILi64EEENS5_ILi96EEEEEENS_6half_tEfNS_4arch4Sm90ELb1ELb1EEEEEvNT_6ParamsE)
        /*0014*/ 	.word	0x00000000


	//----- nvinfo : EIATTR_REGCOUNT
	.align		4
.L_14:
        /*0018*/ 	.byte	0x04, 0x2f
        /*001a*/ 	.short	(.L_16 - .L_15)
	.align		4
.L_15:
        /*001c*/ 	.word	index@(_ZN7cutlass13device_kernelIN5flash11enable_sm90INS1_16FlashAttnBwdSm90INS1_25CollectiveMainloopBwdSm90ILi2ELi2ELi2EN4cute5tupleIJNS5_1CILi1EEES8_S8_EEENS6_IJNS7_ILi64EEENS7_ILi128EEENS7_ILi96EEEEEENS_6half_tEfNS_4arch4Sm90ELb1ELb0ELb0ELb1ELb1ELb1ELb0ELb0ELi2ELi1ELi2ELi1ELb1EEENS1_24CollectiveEpilogueBwdGQAISD_fSG_Li256ELb1ELb1EEENS1_25SingleTileBwdLPTSchedulerILb1ELi128ELb1EEEEEEEEEvNT_6ParamsE)
        /*0020*/ 	.word	0x00000004


	//----- nvinfo : EIATTR_FRAME_SIZE
	.align		4
.L_16:
        /*0024*/ 	.byte	0x04, 0x11
        /*0026*/ 	.short	(.L_18 - .L_17)
	.align		4
.L_17:
        /*0028*/ 	.word	index@(_ZN7cutlass13device_kernelIN5flash11enable_sm90INS1_16FlashAttnBwdSm90INS1_25CollectiveMainloopBwdSm90ILi2ELi2ELi2EN4cute5tupleIJNS5_1CILi1EEES8_S8_EEENS6_IJNS7_ILi64EEENS7_ILi128EEENS7_ILi96EEEEEENS_6half_tEfNS_4arch4Sm90ELb1ELb0ELb0ELb1ELb1ELb1ELb0ELb0ELi2ELi1ELi2ELi1ELb1EEENS1_24CollectiveEpilogueBwdGQAISD_fSG_Li256ELb1ELb1EEENS1_25SingleTileBwdLPTSchedulerILb1ELi128ELb1EEEEEEEEEvNT_6ParamsE)
        /*002c*/ 	.word	0x00000000


	//----- nvinfo : EIATTR_REGCOUNT
	.align		4
.L_18:
        /*0030*/ 	.byte	0x04, 0x2f
        /*0032*/ 	.short	(.L_20 - .L_19)
	.align		4
.L_19:
        /*0034*/ 	.word	index@(_ZN7cutlass13device_kernelIN5flash32FlashAttnBwdPostprocessConvertdQIN4cute5tupleIJNS3_1CILi64EEENS5_ILi96EEEEEENS_6half_tEfNS_4arch4Sm90ELi256ENS3_8TiledMMAINS3_8MMA_AtomIJNS3_4SM904GMMA25MMA_64x16x16_F32F16F16_SSILNSF_5MajorE0ELSH_1ELNSF_7ScaleInE1ELSI_1EEEEEENS3_6LayoutINS4_IJNS5_ILi1EEENS5_ILi2EEESM_EEENS4_IJNS5_ILi0EEESM_SP_EEEEENS4_IJNS3_10UnderscoreESS_SS_EEEEELb0EEEEEvNT_6ParamsE)
        /*0038*/ 	.word	0x0000002d


	//----- nvinfo : EIATTR_FRAME_SIZE
	.align		4
.L_20:
        /*003c*/ 	.byte	0x04, 0x11
        /*003e*/ 	.short	(.L_22 - .L_21)
	.align		4
.L_21:
        /*0040*/ 	.word	index@(_ZN7cutlass13device_kernelIN5flash32FlashAttnBwdPostprocessConvertdQIN4cute5tupleIJNS3_1CILi64EEENS5_ILi96EEEEEENS_6half_tEfNS_4arch4Sm90ELi256ENS3_8TiledMMAINS3_8MMA_AtomIJNS3_4SM904GMMA25MMA_64x16x16_F32F16F16_SSILNSF_5MajorE0ELSH_1ELNSF_7ScaleInE1ELSI_1EEEEEENS3_6LayoutINS4_IJNS5_ILi1EEENS5_ILi2EEESM_EEENS4_IJNS5_ILi0EEESM_SP_EEEEENS4_IJNS3_10UnderscoreESS_SS_EEEEELb0EEEEEvNT_6ParamsE)
        /*0044*/ 	.word	0x00000000


	//----- nvinfo : EIATTR_REGCOUNT
	.align		4
.L_22:
        /*0048*/ 	.byte	0x04, 0x2f
        /*004a*/ 	.short	(.L_24 - .L_23)
	.align		4
.L_23:
        /*004c*/ 	.word	index@(_ZN7cutlass13device_kernelIN5flash32FlashAttnBwdPostprocessConvertdQIN4cute5tupleIJNS3_1CILi128EEENS5_ILi96EEEEEENS_6half_tEfNS_4arch4Sm90ELi256ENS3_8TiledMMAINS3_8MMA_AtomIJNS3_4SM904GMMA25MMA_64x96x16_F32F16F16_RSILNSF_5MajorE0ELSH_1ELNSF_7ScaleInE1ELSI_1EEEEEENS3_6LayoutINS4_IJNS5_ILi2EEENS5_ILi1EEESN_EEENS4_IJSN_NS5_ILi0EEESP_EEEEENS4_IJNS3_10UnderscoreESS_SS_EEEEELb0EEEEEvNT_6ParamsE)
        /*0050*/ 	.word	0x00000044


	//----- nvinfo : EIATTR_FRAME_SIZE
	.align		4
.L_24:
        /*0054*/ 	.byte	0x04, 0x11
        /*0056*/ 	.short	(.L_26 - .L_25)
	.align		4
.L_25:
        /*0058*/ 	.word	index@(_ZN7cutlass13device_kernelIN5flash32FlashAttnBwdPostprocessConvertdQIN4cute5tupleIJNS3_1CILi128EEENS5_ILi96EEEEEENS_6half_tEfNS_4arch4Sm90ELi256ENS3_8TiledMMAINS3_8MMA_AtomIJNS3_4SM904GMMA25MMA_64x96x16_F32F16F16_RSILNSF_5MajorE0ELSH_1ELNSF_7ScaleInE1ELSI_1EEEEEENS3_6LayoutINS4_IJNS5_ILi2EEENS5_ILi1EEESN_EEENS4_IJSN_NS5_ILi0EEESP_EEEEENS4_IJNS3_10UnderscoreESS_SS_EEEEELb0EEEEEvNT_6ParamsE)
        /*005c*/ 	.word	0x00000000


	//----- nvinfo : EIATTR_REGCOUNT
	.align		4
.L_26:
        /*0060*/ 	.byte	0x04, 0x2f
        /*0062*/ 	.short	(.L_28 - .L_27)
	.align		4
.L_27:
        /*0064*/ 	.word	index@(_ZN7cutlass13device_kernelIN5flash11enable_sm90INS1_16FlashAttnBwdSm90INS1_25CollectiveMainloopBwdSm90ILi2ELi2ELi2EN4cute5tupleIJNS5_1CILi1EEES8_S8_EEENS6_IJNS7_ILi64EEENS7_ILi128EEENS7_ILi96EEEEEENS_6half_tEfNS_4arch4Sm90ELb1ELb0ELb0ELb1ELb0ELb1ELb0ELb0ELi2ELi1ELi2ELi1ELb1EEENS1_24CollectiveEpilogueBwdGQAISD_fSG_Li256ELb1ELb0EEENS1_25SingleTileBwdLPTSchedulerILb1ELi128ELb0EEEEEEEEEvNT_6ParamsE)
        /*0068*/ 	.word	0x00000004


	//----- nvinfo : EIATTR_FRAME_SIZE
	.align		4
.L_28:
        /*006c*/ 	.byte	0x04, 0x11
        /*006e*/ 	.short	(.L_30 - .L_29)
	.align		4
.L_29:
        /*0070*/ 	.word	index@(_ZN7cutlass13device_kernelIN5flash11enable_sm90INS1_16FlashAttnBwdSm90INS1_25CollectiveMainloopBwdSm90ILi2ELi2ELi2EN4cute5tupleIJNS5_1CILi1EEES8_S8_EEENS6_IJNS7_ILi64EEENS7_ILi128EEENS7_ILi96EEEEEENS_6half_tEfNS_4arch4Sm90ELb1ELb0ELb0ELb1ELb0ELb1ELb0ELb0ELi2ELi1ELi2ELi1ELb1EEENS1_24CollectiveEpilogueBwdGQAISD_fSG_Li256ELb1ELb0EEENS1_25SingleTileBwdLPTSchedulerILb1ELi128ELb0EEEEEEEEEvNT_6ParamsE)
        /*0074*/ 	.word	0x00000000


	//----- nvinfo : EIATTR_REGCOUNT
	.align		4
.L_30:
        /*0078*/ 	.byte	0x04, 0x2f
        /*007a*/ 	.short	(.L_32 - .L_31)
	.align		4
.L_31:
        /*007c*/ 	.word	index@(_ZN7cutlass13device_kernelIN5flash11enable_sm90INS1_16FlashAttnBwdSm90INS1_25CollectiveMainloopBwdSm90ILi2ELi2ELi2EN4cute5tupleIJNS5_1CILi1EEES8_S8_EEENS6_IJNS7_ILi64EEENS7_ILi128EEENS7_ILi96EEEEEENS_6half_tEfNS_4arch4Sm90ELb1ELb0ELb0ELb1ELb1ELb1ELb0ELb0ELi2ELi1ELi2ELi1ELb1EEENS1_21CollectiveEpilogueBwdISD_SE_SG_Li256ELb1ELb0ELi1EEENS1_25SingleTileBwdLPTSchedulerILb1ELi128ELb1EEEEEEEEEvNT_6ParamsE)
        /*0080*/ 	.word	0x00000004


	//----- nvinfo : EIATTR_FRAME_SIZE
	.align		4
.L_32:
        /*0084*/ 	.byte	0x04, 0x11
        /*0086*/ 	.short	(.L_34 - .L_33)
	.align		4
.L_33:
        /*0088*/ 	.word	index@(_ZN7cutlass13device_kernelIN5flash11enable_sm90INS1_16FlashAttnBwdSm90INS1_25CollectiveMainloopBwdSm90ILi2ELi2ELi2EN4cute5tupleIJNS5_1CILi1EEES8_S8_EEENS6_IJNS7_ILi64EEENS7_ILi128EEENS7_ILi96EEEEEENS_6half_tEfNS_4arch4Sm90ELb1ELb0ELb0ELb1ELb1ELb1ELb0ELb0ELi2ELi1ELi2ELi1ELb1EEENS1_21CollectiveEpilogueBwdISD_SE_SG_Li256ELb1ELb0ELi1EEENS1_25SingleTileBwdLPTSchedulerILb1ELi128ELb1EEEEEEEEEvNT_6ParamsE)
        /*008c*/ 	.word	0x00000000


	//----- nvinfo : EIATTR_REGCOUNT
	.align		4
.L_34:
        /*0090*/ 	.byte	0x04, 0x2f
        /*0092*/ 	.short	(.L_36 - .L_35)
	.align		4
.L_35:
        /*0094*/ 	.word	index@(_ZN7cutlass13device_kernelIN5flash11enable_sm90INS1_16FlashAttnBwdSm90INS1_25CollectiveMainloopBwdSm90ILi2ELi2ELi2EN4cute5tupleIJNS5_1CILi1EEES8_S8_EEENS6_IJNS7_ILi64EEENS7_ILi128EEENS7_ILi96EEEEEENS_6half_tEfNS_4arch4Sm90ELb1ELb0ELb0ELb1ELb0ELb1ELb0ELb0ELi2ELi1ELi2ELi1ELb1EEENS1_21CollectiveEpilogueBwdISD_SE_SG_Li256ELb1ELb0ELi1EEENS1_25SingleTileBwdLPTSchedulerILb1ELi128ELb0EEEEEEEEEvNT_6ParamsE)
        /*0098*/ 	.word	0x00000004


	//----- nvinfo : EIATTR_FRAME_SIZE
	.align		4
.L_36:
        /*009c*/ 	.byte	0x04, 0x11
        /*009e*/ 	.short	(.L_38 - .L_37)
	.align		4
.L_37:
        /*00a0*/ 	.word	index@(_ZN7cutlass13device_kernelIN5flash11enable_sm90INS1_16FlashAttnBwdSm90INS1_25CollectiveMainloopBwdSm90ILi2ELi2ELi2EN4cute5tupleIJNS5_1CILi1EEES8_S8_EEENS6_IJNS7_ILi64EEENS7_ILi128EEENS7_ILi96EEEEEENS_6half_tEfNS_4arch4Sm90ELb1ELb0ELb0ELb1ELb0ELb1ELb0ELb0ELi2ELi1ELi2ELi1ELb1EEENS1_21CollectiveEpilogueBwdISD_SE_SG_Li256ELb1ELb0ELi1EEENS1_25SingleTileBwdLPTSchedulerILb1ELi128ELb0EEEEEEEEEvNT_6ParamsE)
        /*00a4*/ 	.word	0x00000000


	//----- nvinfo : EIATTR_REGCOUNT
	.align		4
.L_38:
        /*00a8*/ 	.byte	0x04, 0x2f
        /*00aa*/ 	.short	(.L_40 - .L_39)
	.align		4
.L_39:
        /*00ac*/ 	.word	index@(_ZN7cutlass13device_kernelIN5flash22FlashAttnBwdPreprocessIN4cute5tupleIJNS3_1CILi64EEENS5_ILi96EEEEEENS_6half_tEfNS_4arch4Sm90ELb1ELb0EEEEEvNT_6ParamsE)
        /*00b0*/ 	.word	0x0000002c


	//----- nvinfo : EIATTR_FRAME_SIZE
	.align		4
.L_40:
        /*00b4*/ 	.byte	0x04, 0x11
        /*00b6*/ 	.short	(.L_42 - .L_41)
	.align		4
.L_41:
        /*00b8*/ 	.word	index@(_ZN7cutlass13device_kernelIN5flash22FlashAttnBwdPreprocessIN4cute5tupleIJNS3_1CILi64EEENS5_ILi96EEEEEENS_6half_tEfNS_4arch4Sm90ELb1ELb0EEEEEvNT_6ParamsE)
        /*00bc*/ 	.word	0x00000000


	//----- nvinfo : EIATTR_REGCOUNT
	.align		4
.L_42:
        /*00c0*/ 	.byte	0x04, 0x2f
        /*00c2*/ 	.short	(.L_44 - .L_43)
	.align		4
.L_43:
        /*00c4*/ 	.word	index@(_ZN7cutlass13device_kernelIN5flash11enable_sm90INS1_16FlashAttnBwdSm90INS1_25CollectiveMainloopBwdSm90ILi2ELi2ELi2EN4cute5tupleIJNS5_1CILi1EEES8_S8_EEENS6_IJNS7_ILi64EEENS7_ILi128EEENS7_ILi96EEEEEENS_6half_tEfNS_4arch4Sm90ELb1ELb0ELb0ELb0ELb1ELb1ELb0ELb0ELi2ELi1ELi2ELi1ELb1EEENS1_24CollectiveEpilogueBwdGQAISD_fSG_Li256ELb0ELb1EEENS1_25SingleTileBwdLPTSchedulerILb0ELi128ELb1EEEEEEEEEvNT_6ParamsE)
        /*00c8*/ 	.word	0x00000004


	//----- nvinfo : EIATTR_FRAME_SIZE
	.align		4
.L_44:
        /*00cc*/ 	.byte	0x04, 0x11
        /*00ce*/ 	.short	(.L_46 - .L_45)
	.align		4
.L_45:
        /*00d0*/ 	.word	index@(_ZN7cutlass13device_kernelIN5flash11enable_sm90INS1_16FlashAttnBwdSm90INS1_25CollectiveMainloopBwdSm90ILi2ELi2ELi2EN4cute5tupleIJNS5_1CILi1EEES8_S8_EEENS6_IJNS7_ILi64EEENS7_ILi128EEENS7_ILi96EEEEEENS_6half_tEfNS_4arch4Sm90ELb1ELb0ELb0ELb0ELb1ELb1ELb0ELb0ELi2ELi1ELi2ELi1ELb1EEENS1_24CollectiveEpilogueBwdGQAISD_fSG_Li256ELb0ELb1EEENS1_25SingleTileBwdLPTSchedulerILb0ELi128ELb1EEEEEEEEEvNT_6ParamsE)
        /*00d4*/ 	.word	0x00000000


	//----- nvinfo : EIATTR_REGCOUNT
	.align		4
.L_46:
        /*00d8*/ 	.byte	0x04, 0x2f
        /*00da*/ 	.short	(.L_48 - .L_47)
	.align		4
.L_47:
        /*00dc*/ 	.word	index@(_ZN7cutlass13device_kernelIN5flash11enable_sm90INS1_16FlashAttnBwdSm90INS1_25CollectiveMainloopBwdSm90ILi2ELi2ELi2EN4cute5tupleIJNS5_1CILi1EEES8_S8_EEENS6_IJNS7_ILi64EEENS7_ILi128EEENS7_ILi96EEEEEENS_6half_tEfNS_4arch4Sm90ELb1ELb0ELb0ELb0ELb0ELb1ELb0ELb0ELi2ELi1ELi2ELi1ELb1EEENS1_24CollectiveEpilogueBwdGQAISD_fSG_Li256ELb0ELb0EEENS1_25SingleTileBwdLPTSchedulerILb0ELi128ELb0EEEEEEEEEvNT_6ParamsE)
        /*00e0*/ 	.word	0x00000004


	//----- nvinfo : EIATTR_FRAME_SIZE
	.align		4
.L_48:
        /*00e4*/ 	.byte	0x04, 0x11
        /*00e6*/ 	.short	(.L_50 - .L_49)
	.align		4
.L_49:
        /*00e8*/ 	.word	index@(_ZN7cutlass13device_kernelIN5flash11enable_sm90INS1_16FlashAttnBwdSm90INS1_25CollectiveMainloopBwdSm90ILi2ELi2ELi2EN4cute5tupleIJNS5_1CILi1EEES8_S8_EEENS6_IJNS7_ILi64EEENS7_ILi128EEENS7_ILi96EEEEEENS_6half_tEfNS_4arch4Sm90ELb1ELb0ELb0ELb0ELb0ELb1ELb0ELb0ELi2ELi1ELi2ELi1ELb1EEENS1_24CollectiveEpilogueBwdGQAISD_fSG_Li256ELb0ELb0EEENS1_25SingleTileBwdLPTSchedulerILb0ELi128ELb0EEEEEEEEEvNT_6ParamsE)
        /*00ec*/ 	.word	0x00000000


	//----- nvinfo : EIATTR_REGCOUNT
	.align		4
.L_50:
        /*00f0*/ 	.byte	0x04, 0x2f
        /*00f2*/ 	.short	(.L_52 - .L_51)
	.align		4
.L_51:
        /*00f4*/ 	.word	index@(_ZN7cutlass13device_kernelIN5flash11enable_sm90INS1_16FlashAttnBwdSm90INS1_25CollectiveMainloopBwdSm90ILi2ELi2ELi2EN4cute5tupleIJNS5_1CILi1EEES8_S8_EEENS6_IJNS7_ILi64EEENS7_ILi128EEENS7_ILi96EEEEEENS_6half_tEfNS_4arch4Sm90ELb1ELb0ELb0ELb0ELb1ELb1ELb0ELb0ELi2ELi1ELi2ELi1ELb1EEENS1_21CollectiveEpilogueBwdISD_SE_SG_Li256ELb0ELb0ELi1EEENS1_25SingleTileBwdLPTSchedulerILb0ELi128ELb1EEEEEEEEEvNT_6ParamsE)
        /*00f8*/ 	.word	0x00000004


	//----- nvinfo : EIATTR_FRAME_SIZE
	.align		4
.L_52:
        /*00fc*/ 	.byte	0x04, 0x11
        /*00fe*/ 	.short	(.L_54 - .L_53)
	.align		4
.L_53:
        /*0100*/ 	.word	index@(_ZN7cutlass13device_kernelIN5flash11enable_sm90INS1_16FlashAttnBwdSm90INS1_25CollectiveMainloopBwdSm90ILi2ELi2ELi2EN4cute5tupleIJNS5_1CILi1EEES8_S8_EEENS6_IJNS7_ILi64EEENS7_ILi128EEENS7_ILi96EEEEEENS_6half_tEfNS_4arch4Sm90ELb1ELb0ELb0ELb0ELb1ELb1ELb0ELb0ELi2ELi1ELi2ELi1ELb1EEENS1_21CollectiveEpilogueBwdISD_SE_SG_Li256ELb0ELb0ELi1EEENS1_25SingleTileBwdLPTSchedulerILb0ELi128ELb1EEEEEEEEEvNT_6ParamsE)
        /*0104*/ 	.word	0x00000000


	//----- nvinfo : EIATTR_REGCOUNT
	.align		4
.L_54:
        /*0108*/ 	.byte	0x04, 0x2f
        /*010a*/ 	.short	(.L_56 - .L_55)
	.align		4
.L_55:
        /*010c*/ 	.word	index@(_ZN7cutlass13device_kernelIN5flash11enable_sm90INS1_16FlashAttnBwdSm90INS1_25CollectiveMainloopBwdSm90ILi2ELi2ELi2EN4cute5tupleIJNS5_1CILi1EEES8_S8_EEENS6_IJNS7_ILi64EEENS7_ILi128EEENS7_ILi96EEEEEENS_6half_tEfNS_4arch4Sm90ELb1ELb0ELb0ELb0ELb0ELb1ELb0ELb0ELi2ELi1ELi2ELi1ELb1EEENS1_21CollectiveEpilogueBwdISD_SE_SG_Li256ELb0ELb0ELi1EEENS1_25SingleTileBwdLPTSchedulerILb0ELi128ELb0EEEEEEEEEvNT_6ParamsE)
        /*0110*/ 	.word	0x00000004


	//----- nvinfo : EIATTR_FRAME_SIZE
	.align		4
.L_56:
        /*0114*/ 	.byte	0x04, 0x11
        /*0116*/ 	.short	(.L_58 - .L_57)
	.align		4
.L_57:
        /*0118*/ 	.word	index@(_ZN7cutlass13device_kernelIN5flash11enable_sm90INS1_16FlashAttnBwdSm90INS1_25CollectiveMainloopBwdSm90ILi2ELi2ELi2EN4cute5tupleIJNS5_1CILi1EEES8_S8_EEENS6_IJNS7_ILi64EEENS7_ILi128EEENS7_ILi96EEEEEENS_6half_tEfNS_4arch4Sm90ELb1ELb0ELb0ELb0ELb0ELb1ELb0ELb0ELi2ELi1ELi2ELi1ELb1EEENS1_21CollectiveEpilogueBwdISD_SE_SG_Li256ELb0ELb0ELi1EEENS1_25SingleTileBwdLPTSchedulerILb0ELi128ELb0EEEEEEEEEvNT_6ParamsE)
        /*011c*/ 	.word	0x00000000


	//----- nvinfo : EIATTR_REGCOUNT
	.align		4
.L_58:
        /*0120*/ 	.byte	0x04, 0x2f
        /*0122*/ 	.short	(.L_60 - .L_59)
	.align		4
.L_59:
        /*0124*/ 	.word	index@(_ZN7cutlass13device_kernelIN5flash11enable_sm90INS1_16FlashAttnBwdSm90INS1_25CollectiveMainloopBwdSm90ILi2ELi2ELi2EN4cute5tupleIJNS5_1CILi1EEES8_S8_EEENS6_IJNS7_ILi64EEENS7_ILi128EEENS7_ILi96EEEEEENS_6half_tEfNS_4arch4Sm90ELb0ELb1ELb0ELb1ELb1ELb1ELb0ELb0ELi2ELi1ELi2ELi1ELb1EEENS1_24CollectiveEpilogueBwdGQAISD_fSG_Li256ELb1ELb1EEENS1_19SingleTileSchedulerILb1ELb0ELb0ELi128EEEEEEEEEvNT_6ParamsE)
        /*0128*/ 	.word	0x00000004


	//----- nvinfo : EIATTR_FRAME_SIZE
	.align		4
.L_60:
        /*012c*/ 	.byte	0x04, 0x11
        /*012e*/ 	.short	(.L_62 - .L_61)
	.align		4
.L_61:
        /*0130*/ 	.word	index@(_ZN7cutlass13device_kernelIN5flash11enable_sm90INS1_16FlashAttnBwdSm90INS1_25CollectiveMainloopBwdSm90ILi2ELi2ELi2EN4cute5tupleIJNS5_1CILi1EEES8_S8_EEENS6_IJNS7_ILi64EEENS7_ILi128EEENS7_ILi96EEEEEENS_6half_tEfNS_4arch4Sm90ELb0ELb1ELb0ELb1ELb1ELb1ELb0ELb0ELi2ELi1ELi2ELi1ELb1EEENS1_24CollectiveEpilogueBwdGQAISD_fSG_Li256ELb1ELb1EEENS1_19SingleTileSchedulerILb1ELb0ELb0ELi128EEEEEEEEEvNT_6ParamsE)
        /*0134*/ 	.word	0x00000000


	//----- nvinfo : EIATTR_REGCOUNT
	.align		4
.L_62:
        /*0138*/ 	.byte	0x04, 0x2f
        /*013a*/ 	.short	(.L_64 - .L_63)
	.align		4
.L_63:
        /*013c*/ 	.word	index@(_ZN7cutlass13device_kernelIN5flash11enable_sm90INS1_16FlashAttnBwdSm90INS1_25CollectiveMainloopBwdSm90ILi2ELi2ELi2EN4cute5tupleIJNS5_1CILi1EEES8_S8_EEENS6_IJNS7_ILi64EEENS7_ILi128EEENS7_ILi96EEEEEENS_6half_tEfNS_4arch4Sm90ELb0ELb1ELb0ELb1ELb0ELb1ELb0ELb0ELi2ELi1ELi2ELi1ELb1EEENS1_24CollectiveEpilogueBwdGQAISD_fSG_Li256ELb1ELb0EEENS1_19SingleTileSchedulerILb1ELb0ELb0ELi128EEEEEEEEEvNT_6ParamsE)
        /*0140*/ 	.word	0x00000004


	//----- nvinfo : EIATTR_FRAME_SIZE
	.align		4
.L_64:
        /*0144*/ 	.byte	0x04, 0x11
        /*0146*/ 	.short	(.L_66 - .L_65)
	.align		4
.L_65:
        /*0148*/ 	.word	index@(_ZN7cutlass13device_kernelIN5flash11enable_sm90INS1_16FlashAttnBwdSm90INS1_25CollectiveMainloopBwdSm90ILi2ELi2ELi2EN4cute5tupleIJNS5_1CILi1EEES8_S8_EEENS6_IJNS7_ILi64EEENS7_ILi128EEENS7_ILi96EEEEEENS_6half_tEfNS_4arch4Sm90ELb0ELb1ELb0ELb1ELb0ELb1ELb0ELb0ELi2ELi1ELi2ELi1ELb1EEENS1_24CollectiveEpilogueBwdGQAISD_fSG_Li256ELb1ELb0EEENS1_19SingleTileSchedulerILb1ELb0ELb0ELi128EEEEEEEEEvNT_6ParamsE)
        /*014c*/ 	.word	0x00000000


	//----- nvinfo : EIATTR_REGCOUNT
	.align		4
.L_66:
        /*0150*/ 	.byte	0x04, 0x2f
        /*0152*/ 	.short	(.L_68 - .L_67)
	.align		4
.L_67:
        /*0154*/ 	.word	index@(_ZN7cutlass13device_kernelIN5flash11enable_sm90INS1_16FlashAttnBwdSm90INS1_25CollectiveMainloopBwdSm90ILi2ELi2ELi2EN4cute5tupleIJNS5_1CILi1EEES8_S8_EEENS6_IJNS7_ILi64EEENS7_ILi128EEENS7_ILi96EEEEEENS_6half_tEfNS_4arch4Sm90ELb0ELb1ELb0ELb1ELb1ELb1ELb0ELb0ELi2ELi1ELi2ELi1ELb1EEENS1_21CollectiveEpilogueBwdISD_SE_SG_Li256ELb1ELb0ELi1EEENS1_19SingleTileSchedulerILb1ELb0ELb0ELi128EEEEEEEEEvNT_6ParamsE)
        /*0158*/ 	.word	0x00000004


	//----- nvinfo : EIATTR_FRAME_SIZE
	.align		4
.L_68:
        /*015c*/ 	.byte	0x04, 0x11
        /*015e*/ 	.short	(.L_70 - .L_69)
	.align		4
.L_69:
        /*0160*/ 	.word	index@(_ZN7cutlass13device_kernelIN5flash11enable_sm90INS1_16FlashAttnBwdSm90INS1_25CollectiveMainloopBwdSm90ILi2ELi2ELi2EN4cute5tupleIJNS5_1CILi1EEES8_S8_EEENS6_IJNS7_ILi64EEENS7_ILi128EEENS7_ILi96EEEEEENS_6half_tEfNS_4arch4Sm90ELb0ELb1ELb0ELb1ELb1ELb1ELb0ELb0ELi2ELi1ELi2ELi1ELb1EEENS1_21CollectiveEpilogueBwdISD_SE_SG_Li256ELb1ELb0ELi1EEENS1_19SingleTileSchedulerILb1ELb0ELb0ELi128EEEEEEEEEvNT_6ParamsE)
        /*0164*/ 	.word	0x00000000


	//----- nvinfo : EIATTR_REGCOUNT
	.align		4
.L_70:
        /*0168*/ 	.byte	0x04, 0x2f
        /*016a*/ 	.short	(.L_72 - .L_71)
	.align		4
.L_71:
        /*016c*/ 	.word	index@(_ZN7cutlass13device_kernelIN5flash11enable_sm90INS1_16FlashAttnBwdSm90INS1_25CollectiveMainloopBwdSm90ILi2ELi2ELi2EN4cute5tupleIJNS5_1CILi1EEES8_S8_EEENS6_IJNS7_ILi64EEENS7_ILi128EEENS7_ILi96EEEEEENS_6half_tEfNS_4arch4Sm90ELb0ELb1ELb0ELb1ELb0ELb1ELb0ELb0ELi2ELi1ELi2ELi1ELb1EEENS1_21CollectiveEpilogueBwdISD_SE_SG_Li256ELb1ELb0ELi1EEENS1_19SingleTileSchedulerILb1ELb0ELb0ELi128EEEEEEEEEvNT_6ParamsE)
        /*0170*/ 	.word	0x00000004


	//----- nvinfo : EIATTR_FRAME_SIZE
	.align		4
.L_72:
        /*0174*/ 	.byte	0x04, 0x11
        /*0176*/ 	.short	(.L_74 - .L_73)
	.align		4
.L_73:
        /*0178*/ 	.word	index@(_ZN7cutlass13device_kernelIN5flash11enable_sm90INS1_16FlashAttnBwdSm90INS1_25CollectiveMainloopBwdSm90ILi2ELi2ELi2EN4cute5tupleIJNS5_1CILi1EEES8_S8_EEENS6_IJNS7_ILi64EEENS7_ILi128EEENS7_ILi96EEEEEENS_6half_tEfNS_4arch4Sm90ELb0ELb1ELb0ELb1ELb0ELb1ELb0ELb0ELi2ELi1ELi2ELi1ELb1EEENS1_21CollectiveEpilogueBwdISD_SE_SG_Li256ELb1ELb0ELi1EEENS1_19SingleTileSchedulerILb1ELb0ELb0ELi128EEEEEEEEEvNT_6ParamsE)
        /*017c*/ 	.word	0x00000000


	//----- nvinfo : EIATTR_REGCOUNT
	.align		4
.L_74:
        /*0180*/ 	.byte	0x04, 0x2f
        /*0182*/ 	.short	(.L_76 - .L_75)
	.align		4
.L_75:
        /*0184*/ 	.word	index@(_ZN7cutlass13device_kernelIN5flash11enable_sm90INS1_16FlashAttnBwdSm90INS1_25CollectiveMainloopBwdSm90ILi2ELi2ELi2EN4cute5tupleIJNS5_1CILi1EEES8_S8_EEENS6_IJNS7_ILi64EEENS7_ILi128EEENS7_ILi96EEEEEENS_6half_tEfNS_4arch4Sm90ELb0ELb1ELb0ELb0ELb1ELb1ELb0ELb0ELi2ELi1ELi2ELi1ELb1EEENS1_24CollectiveEpilogueBwdGQAISD_fSG_Li256ELb0ELb1EEENS1_19SingleTileSchedulerILb0ELb0ELb0ELi128EEEEEEEEEvNT_6ParamsE)
        /*0188*/ 	.word	0x00000004


	//----- nvinfo : EIATTR_FRAME_SIZE
	.align		4
.L_76:
        /*018c*/ 	.byte	0x04, 0x11
        /*018e*/ 	.short	(.L_78 - .L_77)
	.align		4
.L_77:
        /*0190*/ 	.word	index@(_ZN7cutlass13device_kernelIN5flash11enable_sm90INS1_16FlashAttnBwdSm90INS1_25CollectiveMainloopBwdSm90ILi2ELi2ELi2EN4cute5tupleIJNS5_1CILi1EEES8_S8_EEENS6_IJNS7_ILi64EEENS7_ILi128EEENS7_ILi96EEEEEENS_6half_tEfNS_4arch4Sm90ELb0ELb1ELb0ELb0ELb1ELb1ELb0ELb0ELi2ELi1ELi2ELi1ELb1EEENS1_24CollectiveEpilogueBwdGQAISD_fSG_Li256ELb0ELb1EEENS1_19SingleTileSchedulerILb0ELb0ELb0ELi128EEEEEEEEEvNT_6ParamsE)
        /*0194*/ 	.word	0x00000000


	//----- nvinfo : EIATTR_REGCOUNT
	.align		4
.L_78:
        /*0198*/ 	.byte	0x04, 0x2f
        /*019a*/ 	.short	(.L_80 - .L_79)
	.align		4
.L_79:
        /*019c*/ 	.word	index@(_ZN7cutlass13device_kernelIN5flash11enable_sm90INS1_16FlashAttnBwdSm90INS1_25CollectiveMainloopBwdSm90ILi2ELi2ELi2EN4cute5tupleIJNS5_1CILi1EEES8_S8_EEENS6_IJNS7_ILi64EEENS7_ILi128EEENS7_ILi96EEEEEENS_6half_tEfNS_4arch4Sm90ELb0ELb1ELb0ELb0ELb0ELb1ELb0ELb0ELi2ELi1ELi2ELi1ELb1EEENS1_24CollectiveEpilogueBwdGQAISD_fSG_Li256ELb0ELb0EEENS1_19SingleTileSchedulerILb0ELb0ELb0ELi128EEEEEEEEEvNT_6ParamsE)
        /*01a0*/ 	.word	0x00000004


	//----- nvinfo : EIATTR_FRAME_SIZE
	.align		4
.L_80:
        /*01a4*/ 	.byte	0x04, 0x11
        /*01a6*/ 	.short	(.L_82 - .L_81)
	.align		4
.L_81:
        /*01a8*/ 	.word	index@(_ZN7cutlass13device_kernelIN5flash11enable_sm90INS1_16FlashAttnBwdSm90INS1_25CollectiveMainloopBwdSm90ILi2ELi2ELi2EN4cute5tupleIJNS5_1CILi1EEES8_S8_EEENS6_IJNS7_ILi64EEENS7_ILi128EEENS7_ILi96EEEEEENS_6half_tEfNS_4arch4Sm90ELb0ELb1ELb0ELb0ELb0ELb1ELb0ELb0ELi2ELi1ELi2ELi1ELb1EEENS1_24CollectiveEpilogueBwdGQAISD_fSG_Li256ELb0ELb0EEENS1_19SingleTileSchedulerILb0ELb0ELb0ELi128EEEEEEEEEvNT_6ParamsE)
        /*01ac*/ 	.word	0x00000000


	//----- nvinfo : EIATTR_REGCOUNT
	.align		4
.L_82:
        /*01b0*/ 	.byte	0x04, 0x2f
        /*01b2*/ 	.short	(.L_84 - .L_83)
	.align		4
.L_83:
        /*01b4*/ 	.word	index@(_ZN7cutlass13device_kernelIN5flash11enable_sm90INS1_16FlashAttnBwdSm90INS1_25CollectiveMainloopBwdSm90ILi2ELi2ELi2EN4cute5tupleIJNS5_1CILi1EEES8_S8_EEENS6_IJNS7_ILi64EEENS7_ILi128EEENS7_ILi96EEEEEENS_6half_tEfNS_4arch4Sm90ELb0ELb1ELb0ELb0ELb1ELb1ELb0ELb0ELi2ELi1ELi2ELi1ELb1EEENS1_21CollectiveEpilogueBwdISD_SE_SG_Li256ELb0ELb0ELi1EEENS1_19SingleTileSchedulerILb0ELb0ELb0ELi128EEEEEEEEEvNT_6ParamsE)
        /*01b8*/ 	.word	0x00000004


	//----- nvinfo : EIATTR_FRAME_SIZE
	.align		4
.L_84:
        /*01bc*/ 	.byte	0x04, 0x11
        /*01be*/ 	.short	(.L_86 - .L_85)
	.align		4
.L_85:
        /*01c0*/ 	.word	index@(_ZN7cutlass13device_kernelIN5flash11enable_sm90INS1_16FlashAttnBwdSm90INS1_25CollectiveMainloopBwdSm90ILi2ELi2ELi2EN4cute5tupleIJNS5_1CILi1EEES8_S8_EEENS6_IJNS7_ILi64EEENS7_ILi128EEENS7_ILi96EEEEEENS_6half_tEfNS_4arch4Sm90ELb0ELb1ELb0ELb0ELb1ELb1ELb0ELb0ELi2ELi1ELi2ELi1ELb1EEENS1_21CollectiveEpilogueBwdISD_SE_SG_Li256ELb0ELb0ELi1EEENS1_19SingleTileSchedulerILb0ELb0ELb0ELi128EEEEEEEEEvNT_6ParamsE)
        /*01c4*/ 	.word	0x00000000


	//----- nvinfo : EIATTR_REGCOUNT
	.align		4
.L_86:
        /*01c8*/ 	.byte	0x04, 0x2f
        /*01ca*/ 	.short	(.L_88 - .L_87)
	.align		4
.L_87:
        /*01cc*/ 	.word	index@(_ZN7cutlass13device_kernelIN5flash11enable_sm90INS1_16FlashAttnBwdSm90INS1_25CollectiveMainloopBwdSm90ILi2ELi2ELi2EN4cute5tupleIJNS5_1CILi1EEES8_S8_EEENS6_IJNS7_ILi64EEENS7_ILi128EEENS7_ILi96EEEEEENS_6half_tEfNS_4arch4Sm90ELb0ELb1ELb0ELb0ELb0ELb1ELb0ELb0ELi2ELi1ELi2ELi1ELb1EEENS1_21CollectiveEpilogueBwdISD_SE_SG_Li256ELb0ELb0ELi1EEENS1_19SingleTileSchedulerILb0ELb0ELb0ELi128EEEEEEEEEvNT_6ParamsE)
        /*01d0*/ 	.word	0x00000004


	//----- nvinfo : EIATTR_FRAME_SIZE
	.align		4
.L_88:
        /*01d4*/ 	.byte	0x04, 0x11
        /*01d6*/ 	.short	(.L_90 - .L_89)
	.align		4
.L_89:
        /*01d8*/ 	.word	index@(_ZN7cutlass13device_kernelIN5flash11enable_sm90INS1_16FlashAttnBwdSm90INS1_25CollectiveMainloopBwdSm90ILi2ELi2ELi2EN4cute5tupleIJNS5_1CILi1EEES8_S8_EEENS6_IJNS7_ILi64EEENS7_ILi128EEENS7_ILi96EEEEEENS_6half_tEfNS_4arch4Sm90ELb0ELb1ELb0ELb0ELb0ELb1ELb0ELb0ELi2ELi1ELi2ELi1ELb1EEENS1_21CollectiveEpilogueBwdISD_SE_SG_Li256ELb0ELb0ELi1EEENS1_19SingleTileSchedulerILb0ELb0ELb0ELi128EEEEEEEEEvNT_6ParamsE)
        /*01dc*/ 	.word	0x00000000


	//----- nvinfo : EIATTR_REGCOUNT
	.align		4
.L_90:
        /*01e0*/ 	.byte	0x04, 0x2f
        /*01e2*/ 	.short	(.L_92 - .L_91)
	.align		4
.L_91:
        /*01e4*/ 	.word	index@(_ZN7cutlass13device_kernelIN5flash11enable_sm90INS1_16FlashAttnBwdSm90INS1_25CollectiveMainloopBwdSm90ILi2ELi2ELi2EN4cute5tupleIJNS5_1CILi1EEES8_S8_EEENS6_IJNS7_ILi64EEENS7_ILi128EEENS7_ILi96EEEEEENS_6half_tEfNS_4arch4Sm90ELb0ELb0ELb0ELb1ELb1ELb1ELb0ELb0ELi2ELi1ELi2ELi1ELb1EEENS1_24CollectiveEpilogueBwdGQAISD_fSG_Li256ELb1ELb1EEENS1_19SingleTileSchedulerILb1ELb0ELb0ELi128EEEEEEEEEvNT_6ParamsE)
        /*01e8*/ 	.word	0x00000004


	//----- nvinfo : EIATTR_FRAME_SIZE
	.align		4
.L_92:
        /*01ec*/ 	.byte	0x04, 0x11
        /*01ee*/ 	.short	(.L_94 - .L_93)
	.align		4
.L_93:
        /*01f0*/ 	.word	index@(_ZN7cutlass13device_kernelIN5flash11enable_sm90INS1_16FlashAttnBwdSm90INS1_25CollectiveMainloopBwdSm90ILi2ELi2ELi2EN4cute5tupleIJNS5_1CILi1EEES8_S8_EEENS6_IJNS7_ILi64EEENS7_ILi128EEENS7_ILi96EEEEEENS_6half_tEfNS_4arch4Sm90ELb0ELb0ELb0ELb1ELb1ELb1ELb0ELb0ELi2ELi1ELi2ELi1ELb1EEENS1_24CollectiveEpilogueBwdGQAISD_fSG_Li256ELb1ELb1EEENS1_19SingleTileSchedulerILb1ELb0ELb0ELi128EEEEEEEEEvNT_6ParamsE)
        /*01f4*/ 	.word	0x00000000


	//----- nvinfo : EIATTR_REGCOUNT
	.align		4
.L_94:
        /*01f8*/ 	.byte	0x04, 0x2f
        /*01fa*/ 	.short	(.L_96 - .L_95)
	.align		4
.L_95:
        /*01fc*/ 	.word	index@(_ZN7cutlass13device_kernelIN5flash11enable_sm90INS1_16FlashAttnBwdSm90INS1_25CollectiveMainloopBwdSm90ILi2ELi2ELi2EN4cute5tupleIJNS5_1CILi1EEES8_S8_EEENS6_IJNS7_ILi64EEENS7_ILi128EEENS7_ILi96EEEEEENS_6half_tEfNS_4arch4Sm90ELb0ELb0ELb0ELb1ELb0ELb1ELb0ELb0ELi2ELi1ELi2ELi1ELb1EEENS1_24CollectiveEpilogueBwdGQAISD_fSG_Li256ELb1ELb0EEENS1_19SingleTileSchedulerILb1ELb0ELb0ELi128EEEEEEEEEvNT_6ParamsE)
        /*0200*/ 	.word	0x00000004


	//----- nvinfo : EIATTR_FRAME_SIZE
	.align		4
.L_96:
        /*0204*/ 	.byte	0x04, 0x11
        /*0206*/ 	.short	(.L_98 - .L_97)
	.align		4
.L_97:
        /*0208*/ 	.word	index@(_ZN7cutlass13device_kernelIN5flash11enable_sm90INS1_16FlashAttnBwdSm90INS1_25CollectiveMainloopBwdSm90ILi2ELi2ELi2EN4cute5tupleIJNS5_1CILi1EEES8_S8_EEENS6_IJNS7_ILi64EEENS7_ILi128EEENS7_ILi96EEEEEENS_6half_tEfNS_4arch4Sm90ELb0ELb0ELb0ELb1ELb0ELb1ELb0ELb0ELi2ELi1ELi2ELi1ELb1EEENS1_24CollectiveEpilogueBwdGQAISD_fSG_Li256ELb1ELb0EEENS1_19SingleTileSchedulerILb1ELb0ELb0ELi128EEEEEEEEEvNT_6ParamsE)
        /*020c*/ 	.word	0x00000000


	//----- nvinfo : EIATTR_REGCOUNT
	.align		4
.L_98:
        /*0210*/ 	.byte	0x04, 0x2f
        /*0212*/ 	.short	(.L_100 - .L_99)
	.align		4
.L_99:
        /*0214*/ 	.word	index@(_ZN7cutlass13device_kernelIN5flash11enable_sm90INS1_16FlashAttnBwdSm90INS1_25CollectiveMainloopBwdSm90ILi2ELi2ELi2EN4cute5tupleIJNS5_1CILi1EEES8_S8_EEENS6_IJNS7_ILi64EEENS7_ILi128EEENS7_ILi96EEEEEENS_6half_tEfNS_4arch4Sm90ELb0ELb0ELb0ELb1ELb1ELb1ELb0ELb0ELi2ELi1ELi2ELi1ELb1EEENS1_21CollectiveEpilogueBwdISD_SE_SG_Li256ELb1ELb0ELi1EEENS1_19SingleTileSchedulerILb1ELb0ELb0ELi128EEEEEEEEEvNT_6ParamsE)
        /*0218*/ 	.word	0x00000004


	//----- nvinfo : EIATTR_FRAME_SIZE
	.align		4
.L_100:
        /*021c*/ 	.byte	0x04, 0x11
        /*021e*/ 	.short	(.L_102 - .L_101)
	.align		4
.L_101:
        /*0220*/ 	.word	index@(_ZN7cutlass13device_kernelIN5flash11enable_sm90INS1_16FlashAttnBwdSm90INS1_25CollectiveMainloopBwdSm90ILi2ELi2ELi2EN4cute5tupleIJNS5_1CILi1EEES8_S8_EEENS6_IJNS7_ILi64EEENS7_ILi128EEENS7_ILi96EEEEEENS_6half_tEfNS_4arch4Sm90ELb0ELb0ELb0ELb1ELb1ELb1ELb0ELb0ELi2ELi1ELi2ELi1ELb1EEENS1_21CollectiveEpilogueBwdISD_SE_SG_Li256ELb1ELb0ELi1EEENS1_19SingleTileSchedulerILb1ELb0ELb0ELi128EEEEEEEEEvNT_6ParamsE)
        /*0224*/ 	.word	0x00000000


	//----- nvinfo : EIATTR_REGCOUNT
	.align		4
.L_102:
        /*0228*/ 	.byte	0x04, 0x2f
        /*022a*/ 	.short	(.L_104 - .L_103)
	.align		4
.L_103:
        /*022c*/ 	.word	index@(_ZN7cutlass13device_kernelIN5flash11enable_sm90INS1_16FlashAttnBwdSm90INS1_25CollectiveMainloopBwdSm90ILi2ELi2ELi2EN4cute5tupleIJNS5_1CILi1EEES8_S8_EEENS6_IJNS7_ILi64EEENS7_ILi128EEENS7_ILi96EEEEEENS_6half_tEfNS_4arch4Sm90ELb0ELb0ELb0ELb1ELb0ELb1ELb0ELb0ELi2ELi1ELi2ELi1ELb1EEENS1_21CollectiveEpilogueBwdISD_SE_SG_Li256ELb1ELb0ELi1EEENS1_19SingleTileSchedulerILb1ELb0ELb0ELi128EEEEEEEEEvNT_6ParamsE)
        /*0230*/ 	.word	0x00000004


	//----- nvinfo : EIATTR_FRAME_SIZE
	.align		4
.L_104:
        /*0234*/ 	.byte	0x04, 0x11
        /*0236*/ 	.short	(.L_106 - .L_105)
	.align		4
.L_105:
        /*0238*/ 	.word	index@(_ZN7cutlass13device_kernelIN5flash11enable_sm90INS1_16FlashAttnBwdSm90INS1_25CollectiveMainloopBwdSm90ILi2ELi2ELi2EN4cute5tupleIJNS5_1CILi1EEES8_S8_EEENS6_IJNS7_ILi64EEENS7_ILi128EEENS7_ILi96EEEEEENS_6half_tEfNS_4arch4Sm90ELb0ELb0ELb0ELb1ELb0ELb1ELb0ELb0ELi2ELi1ELi2ELi1ELb1EEENS1_21CollectiveEpilogueBwdISD_SE_SG_Li256ELb1ELb0ELi1EEENS1_19SingleTileSchedulerILb1ELb0ELb0ELi128EEEEEEEEEvNT_6ParamsE)
        /*023c*/ 	.word	0x00000000


	//----- nvinfo : EIATTR_REGCOUNT
	.align		4
.L_106:
        /*0240*/ 	.byte	0x04, 0x2f
        /*0242*/ 	.short	(.L_108 - .L_107)
	.align		4
.L_107:
        /*0244*/ 	.word	index@(_ZN7cutlass13device_kernelIN5flash11enable_sm90INS1_16FlashAttnBwdSm90INS1_25CollectiveMainloopBwdSm90ILi2ELi2ELi2EN4cute5tupleIJNS5_1CILi1EEES8_S8_EEENS6_IJNS7_ILi64EEENS7_ILi128EEENS7_ILi96EEEEEENS_6half_tEfNS_4arch4Sm90ELb0ELb0ELb0ELb0ELb1ELb1ELb0ELb0ELi2ELi1ELi2ELi1ELb1EEENS1_24CollectiveEpilogueBwdGQAISD_fSG_Li256ELb0ELb1EEENS1_19SingleTileSchedulerILb0ELb0ELb0ELi128EEEEEEEEEvNT_6ParamsE)
        /*0248*/ 	.word	0x00000004


	//----- nvinfo : EIATTR_FRAME_SIZE
	.align		4
.L_108:
        /*024c*/ 	.byte	0x04, 0x11
        /*024e*/ 	.short	(.L_110 - .L_109)
	.align		4
.L_109:
        /*0250*/ 	.word	index@(_ZN7cutlass13device_kernelIN5flash11enable_sm90INS1_16FlashAttnBwdSm90INS1_25CollectiveMainloopBwdSm90ILi2ELi2ELi2EN4cute5tupleIJNS5_1CILi1EEES8_S8_EEENS6_IJNS7_ILi64EEENS7_ILi128EEENS7_ILi96EEEEEENS_6half_tEfNS_4arch4Sm90ELb0ELb0ELb0ELb0ELb1ELb1ELb0ELb0ELi2ELi1ELi2ELi1ELb1EEENS1_24CollectiveEpilogueBwdGQAISD_fSG_Li256ELb0ELb1EEENS1_19SingleTileSchedulerILb0ELb0ELb0ELi128EEEEEEEEEvNT_6ParamsE)
        /*0254*/ 	.word	0x00000000


	//----- nvinfo : EIATTR_REGCOUNT
	.align		4
.L_110:
        /*0258*/ 	.byte	0x04, 0x2f
        /*025a*/ 	.short	(.L_112 - .L_111)
	.align		4
.L_111:
        /*025c*/ 	.word	index@(_ZN7cutlass13device_kernelIN5flash11enable_sm90INS1_16FlashAttnBwdSm90INS1_25CollectiveMainloopBwdSm90ILi2ELi2ELi2EN4cute5tupleIJNS5_1CILi1EEES8_S8_EEENS6_IJNS7_ILi64EEENS7_ILi128EEENS7_ILi96EEEEEENS_6half_tEfNS_4arch4Sm90ELb0ELb0ELb0ELb0ELb0ELb1ELb0ELb0ELi2ELi1ELi2ELi1ELb1EEENS1_24CollectiveEpilogueBwdGQAISD_fSG_Li256ELb0ELb0EEENS1_19SingleTileSchedulerILb0ELb0ELb0ELi128EEEEEEEEEvNT_6ParamsE)
        /*0260*/ 	.word	0x00000004


	//----- nvinfo : EIATTR_FRAME_SIZE
	.align		4
.L_112:
        /*0264*/ 	.byte	0x04, 0x11
        /*0266*/ 	.short	(.L_114 - .L_113)
	.align		4
.L_113:
        /*0268*/ 	.word	index@(_ZN7cutlass13device_kernelIN5flash11enable_sm90INS1_16FlashAttnBwdSm90INS1_25CollectiveMainloopBwdSm90ILi2ELi2ELi2EN4cute5tupleIJNS5_1CILi1EEES8_S8_EEENS6_IJNS7_ILi64EEENS7_ILi128EEENS7_ILi96EEEEEENS_6half_tEfNS_4arch4Sm90ELb0ELb0ELb0ELb0ELb0ELb1ELb0ELb0ELi2ELi1ELi2ELi1ELb1EEENS1_24CollectiveEpilogueBwdGQAISD_fSG_Li256ELb0ELb0EEENS1_19SingleTileSchedulerILb0ELb0ELb0ELi128EEEEEEEEEvNT_6ParamsE)
        /*026c*/ 	.word	0x00000000


	//----- nvinfo : EIATTR_REGCOUNT
	.align		4
.L_114:
        /*0270*/ 	.byte	0x04, 0x2f
        /*0272*/ 	.short	(.L_116 - .L_115)
	.align		4
.L_115:
        /*0274*/ 	.word	index@(_ZN7cutlass13device_kernelIN5flash11enable_sm90INS1_16FlashAttnBwdSm90INS1_25CollectiveMainloopBwdSm90ILi2ELi2ELi2EN4cute5tupleIJNS5_1CILi1EEES8_S8_EEENS6_IJNS7_ILi64EEENS7_ILi128EEENS7_ILi96EEEEEENS_6half_tEfNS_4arch4Sm90ELb0ELb0ELb0ELb0ELb1ELb1ELb0ELb0ELi2ELi1ELi2ELi1ELb1EEENS1_21CollectiveEpilogueBwdISD_SE_SG_Li256ELb0ELb0ELi1EEENS1_19SingleTileSchedulerILb0ELb0ELb0ELi128EEEEEEEEEvNT_6ParamsE)
        /*0278*/ 	.word	0x00000004


	//----- nvinfo : EIATTR_FRAME_SIZE
	.align		4
.L_116:
        /*027c*/ 	.byte	0x04, 0x11
        /*027e*/ 	.short	(.L_118 - .L_117)
	.align		4
.L_117:
        /*0280*/ 	.word	index@(_ZN7cutlass13device_kernelIN5flash11enable_sm90INS1_16FlashAttnBwdSm90INS1_25CollectiveMainloopBwdSm90ILi2ELi2ELi2EN4cute5tupleIJNS5_1CILi1EEES8_S8_EEENS6_IJNS7_ILi64EEENS7_ILi128EEENS7_ILi96EEEEEENS_6half_tEfNS_4arch4Sm90ELb0ELb0ELb0ELb0ELb1ELb1ELb0ELb0ELi2ELi1ELi2ELi1ELb1EEENS1_21CollectiveEpilogueBwdISD_SE_SG_Li256ELb0ELb0ELi1EEENS1_19SingleTileSchedulerILb0ELb0ELb0ELi128EEEEEEEEEvNT_6ParamsE)
        /*0284*/ 	.word	0x00000000


	//----- nvinfo : EIATTR_REGCOUNT
	.align		4
.L_118:
        /*0288*/ 	.byte	0x04, 0x2f
        /*028a*/ 	.short	(.L_120 - .L_119)
	.align		4
.L_119:
        /*028c*/ 	.word	index@(_ZN7cutlass13device_kernelIN5flash11enable_sm90INS1_16FlashAttnBwdSm90INS1_25CollectiveMainloopBwdSm90ILi2ELi2ELi2EN4cute5tupleIJNS5_1CILi1EEES8_S8_EEENS6_IJNS7_ILi64EEENS7_ILi128EEENS7_ILi96EEEEEENS_6half_tEfNS_4arch4Sm90ELb0ELb0ELb0ELb0ELb0ELb1ELb0ELb0ELi2ELi1ELi2ELi1ELb1EEENS1_21CollectiveEpilogueBwdISD_SE_SG_Li256ELb0ELb0ELi1EEENS1_19SingleTileSchedulerILb0ELb0ELb0ELi128EEEEEEEEEvNT_6ParamsE)
        /*0290*/ 	.word	0x00000004


	//----- nvinfo : EIATTR_FRAME_SIZE
	.align		4
.L_120:
        /*0294*/ 	.byte	0x04, 0x11
        /*0296*/ 	.short	(.L_122 - .L_121)
	.align		4
.L_121:
        /*0298*/ 	.word	index@(_ZN7cutlass13device_kernelIN5flash11enable_sm90INS1_16FlashAttnBwdSm90INS1_25CollectiveMainloopBwdSm90ILi2ELi2ELi2EN4cute5tupleIJNS5_1CILi1EEES8_S8_EEENS6_IJNS7_ILi64EEENS7_ILi128EEENS7_ILi96EEEEEENS_6half_tEfNS_4arch4Sm90ELb0ELb0ELb0ELb0ELb0ELb1ELb0ELb0ELi2ELi1ELi2ELi1ELb1EEENS1_21CollectiveEpilogueBwdISD_SE_SG_Li256ELb0ELb0ELi1EEENS1_19SingleTileSchedulerILb0ELb0ELb0ELi128EEEEEEEEEvNT_6ParamsE)
        /*029c*/ 	.word	0x00000000


	//----- nvinfo : EIATTR_MIN_STACK_SIZE
	.align		4
.L_122:
        /*02a0*/ 	.byte	0x04, 0x12
        /*02a2*/ 	.short	(.L_124 - .L_123)
	.align		4
.L_123:
        /*02a4*/ 	.word	index@(_ZN7cutlass13device_kernelIN5flash11enable_sm90INS1_16FlashAttnBwdSm90INS1_25CollectiveMainloopBwdSm90ILi2ELi2ELi2EN4cute5tupleIJNS5_1CILi1EEES8_S8_EEENS6_IJNS7_ILi64EEENS7_ILi128EEENS7_ILi96EEEEEENS_6half_tEfNS_4arch4Sm90ELb0ELb0ELb0ELb0ELb0ELb1ELb0ELb0ELi2ELi1ELi2ELi1ELb1EEENS1_21CollectiveEpilogueBwdISD_SE_SG_Li256ELb0ELb0ELi1EEENS1_19SingleTileSchedulerILb0ELb0ELb0ELi128EEEEEEEEEvNT_6ParamsE)
        /*02a8*/ 	.word	0x00000000


	//----- nvinfo : EIATTR_MIN_STACK_SIZE
	.align		4
.L_124:
        /*02ac*/ 	.byte	0x04, 0x12
        /*02ae*/ 	.short	(.L_126 - .L_125)
	.align		4
.L_125:
        /*02b0*/ 	.word	index@(_ZN7cutlass13device_kernelIN5flash11enable_sm90INS1_16FlashAttnBwdSm90INS1_25CollectiveMainloopBwdSm90ILi2ELi2ELi2EN4cute5tupleIJNS5_1CILi1EEES8_S8_EEENS6_IJNS7_ILi64EEENS7_ILi128EEENS7_ILi96EEEEEENS_6half_tEfNS_4arch4Sm90ELb0ELb0ELb0ELb0ELb1ELb1ELb0ELb0ELi2ELi1ELi2ELi1ELb1EEENS1_21CollectiveEpilogueBwdISD_SE_SG_Li256ELb0ELb0ELi1EEENS1_19SingleTileSchedulerILb0ELb0ELb0ELi128EEEEEEEEEvNT_6ParamsE)
        /*02b4*/ 	.word	0x00000000


	//----- nvinfo : EIATTR_MIN_STACK_SIZE
	.align		4
.L_126:
        /*02b8*/ 	.byte	0x04, 0x12
        /*02ba*/ 	.short	(.L_128 - .L_127)
	.align		4
.L_127:
        /*02bc*/ 	.word	index@(_ZN7cutlass13device_kernelIN5flash11enable_sm90INS1_16FlashAttnBwdSm90INS1_25CollectiveMainloopBwdSm90ILi2ELi2ELi2EN4cute5tupleIJNS5_1CILi1EEES8_S8_EEENS6_IJNS7_ILi64EEENS7_ILi128EEENS7_ILi96EEEEEENS_6half_tEfNS_4arch4Sm90ELb0ELb0ELb0ELb0ELb0ELb1ELb0ELb0ELi2ELi1ELi2ELi1ELb1EEENS1_24CollectiveEpilogueBwdGQAISD_fSG_Li256ELb0ELb0EEENS1_19SingleTileSchedulerILb0ELb0ELb0ELi128EEEEEEEEEvNT_6ParamsE)
        /*02c0*/ 	.word	0x00000000


	//----- nvinfo : EIATTR_MIN_STACK_SIZE
	.align		4
.L_128:
        /*02c4*/ 	.byte	0x04, 0x12
        /*02c6*/ 	.short	(.L_130 - .L_129)
	.align		4
.L_129:
        /*02c8*/ 	.word	index@(_ZN7cutlass13device_kernelIN5flash11enable_sm90INS1_16FlashAttnBwdSm90INS1_25CollectiveMainloopBwdSm90ILi2ELi2ELi2EN4cute5tupleIJNS5_1CILi1EEES8_S8_EEENS6_IJNS7_ILi64EEENS7_ILi128EEENS7_ILi96EEEEEENS_6half_tEfNS_4arch4Sm90ELb0ELb0ELb0ELb0ELb1ELb1ELb0ELb0ELi2ELi1ELi2ELi1ELb1EEENS1_24CollectiveEpilogueBwdGQAISD_fSG_Li256ELb0ELb1EEENS1_19SingleTileSchedulerILb0ELb0ELb0ELi128EEEEEEEEEvNT_6ParamsE)
        /*02cc*/ 	.word	0x00000000


	//----- nvinfo : EIATTR_MIN_STACK_SIZE
	.align		4
.L_130:
        /*02d0*/ 	.byte	0x04, 0x12
        /*02d2*/ 	.short	(.L_132 - .L_131)
	.align		4
.L_131:
        /*02d4*/ 	.word	index@(_ZN7cutlass13device_kernelIN5flash11enable_sm90INS1_16FlashAttnBwdSm90INS1_25CollectiveMainloopBwdSm90ILi2ELi2ELi2EN4cute5tupleIJNS5_1CILi1EEES8_S8_EEENS6_IJNS7_ILi64EEENS7_ILi128EEENS7_ILi96EEEEEENS_6half_tEfNS_4arch4Sm90ELb0ELb0ELb0ELb1ELb0ELb1ELb0ELb0ELi2ELi1ELi2ELi1ELb1EEENS1_21CollectiveEpilogueBwdISD_SE_SG_Li256ELb1ELb0ELi1EEENS1_19SingleTileSchedulerILb1ELb0ELb0ELi128EEEEEEEEEvNT_6ParamsE)
        /*02d8*/ 	.word	0x00000000


	//----- nvinfo : EIATTR_MIN_STACK_SIZE
	.align		4
.L_132:
        /*02dc*/ 	.byte	0x04, 0x12
        /*02de*/ 	.short	(.L_134 - .L_133)
	.align		4
.L_133:
        /*02e0*/ 	.word	index@(_ZN7cutlass13device_kernelIN5flash11enable_sm90INS1_16FlashAttnBwdSm90INS1_25CollectiveMainloopBwdSm90ILi2ELi2ELi2EN4cute5tupleIJNS5_1CILi1EEES8_S8_EEENS6_IJNS7_ILi64EEENS7_ILi128EEENS7_ILi96EEEEEENS_6half_tEfNS_4arch4Sm90ELb0ELb0ELb0ELb1ELb1ELb1ELb0ELb0ELi2ELi1ELi2ELi1ELb1EEENS1_21CollectiveEpilogueBwdISD_SE_SG_Li256ELb1ELb0ELi1EEENS1_19SingleTileSchedulerILb1ELb0ELb0ELi128EEEEEEEEEvNT_6ParamsE)
        /*02e4*/ 	.word	0x00000000


	//----- nvinfo : EIATTR_MIN_STACK_SIZE
	.align		4
.L_134:
        /*02e8*/ 	.byte	0x04, 0x12
        /*02ea*/ 	.short	(.L_136 - .L_135)
	.align		4
.L_135:
        /*02ec*/ 	.word	index@(_ZN7cutlass13device_kernelIN5flash11enable_sm90INS1_16FlashAttnBwdSm90INS1_25CollectiveMainloopBwdSm90ILi2ELi2ELi2EN4cute5tupleIJNS5_1CILi1EEES8_S8_EEENS6_IJNS7_ILi64EEENS7_ILi128EEENS7_ILi96EEEEEENS_6half_tEfNS_4arch4Sm90ELb0ELb0ELb0ELb1ELb0ELb1ELb0ELb0ELi2ELi1ELi2ELi1ELb1EEENS1_24CollectiveEpilogueBwdGQAISD_fSG_Li256ELb1ELb0EEENS1_19SingleTileSchedulerILb1ELb0ELb0ELi128EEEEEEEEEvNT_6ParamsE)
        /*02f0*/ 	.word	0x00000000


	//----- nvinfo : EIATTR_MIN_STACK_SIZE
	.align		4
.L_136:
        /*02f4*/ 	.byte	0x04, 0x12
        /*02f6*/ 	.short	(.L_138 - .L_137)
	.align		4
.L_137:
        /*02f8*/ 	.word	index@(_ZN7cutlass13device_kernelIN5flash11enable_sm90INS1_16FlashAttnBwdSm90INS1_25CollectiveMainloopBwdSm90ILi2ELi2ELi2EN4cute5tupleIJNS5_1CILi1EEES8_S8_EEENS6_IJNS7_ILi64EEENS7_ILi128EEENS7_ILi96EEEEEENS_6half_tEfNS_4arch4Sm90ELb0ELb0ELb0ELb1ELb1ELb1ELb0ELb0ELi2ELi1ELi2ELi1ELb1EEENS1_24CollectiveEpilogueBwdGQAISD_fSG_Li256ELb1ELb1EEENS1_19SingleTileSchedulerILb1ELb0ELb0ELi128EEEEEEEEEvNT_6ParamsE)
        /*02fc*/ 	.word	0x00000000


	//----- nvinfo : EIATTR_MIN_STACK_SIZE
	.align		4
.L_138:
        /*0300*/ 	.byte	0x04, 0x12
        /*0302*/ 	.short	(.L_140 - .L_139)
	.align		4
.L_139:
        /*0304*/ 	.word	index@(_ZN7cutlass13device_kernelIN5flash11enable_sm90INS1_16FlashAttnBwdSm90INS1_25CollectiveMainloopBwdSm90ILi2ELi2ELi2EN4cute5tupleIJNS5_1CILi1EEES8_S8_EEENS6_IJNS7_ILi64EEENS7_ILi128EEENS7_ILi96EEEEEENS_6half_tEfNS_4arch4Sm90ELb0ELb1ELb0ELb0ELb0ELb1ELb0ELb0ELi2ELi1ELi2ELi1ELb1EEENS1_21CollectiveEpilogueBwdISD_SE_SG_Li256ELb0ELb0ELi1EEENS1_19SingleTileSchedulerILb0ELb0ELb0ELi128EEEEEEEEEvNT_6ParamsE)
        /*0308*/ 	.word	0x00000000


	//----- nvinfo : EIATTR_MIN_STACK_SIZE
	.align		4
.L_140:
        /*030c*/ 	.byte	0x04, 0x12
        /*030e*/ 	.short	(.L_142 - .L_141)
	.align		4
.L_141:
        /*0310*/ 	.word	index@(_ZN7cutlass13device_kernelIN5flash11enable_sm90INS1_16FlashAttnBwdSm90INS1_25CollectiveMainloopBwdSm90ILi2ELi2ELi2EN4cute5tupleIJNS5_1CILi1EEES8_S8_EEENS6_IJNS7_ILi64EEENS7_ILi128EEENS7_ILi96EEEEEENS_6half_tEfNS_4arch4Sm90ELb0ELb1ELb0ELb0ELb1ELb1ELb0ELb0ELi2ELi1ELi2ELi1ELb1EEENS1_21CollectiveEpilogueBwdISD_SE_SG_Li256ELb0ELb0ELi1EEENS1_19SingleTileSchedulerILb0ELb0ELb0ELi128EEEEEEEEEvNT_6ParamsE)
        /*0314*/ 	.word	0x00000000


	//----- nvinfo : EIATTR_MIN_STACK_SIZE
	.align		4
.L_142:
        /*0318*/ 	.byte	0x04, 0x12
        /*031a*/ 	.short	(.L_144 - .L_143)
	.align		4
.L_143:
        /*031c*/ 	.word	index@(_ZN7cutlass13device_kernelIN5flash11enable_sm90INS1_16FlashAttnBwdSm90INS1_25CollectiveMainloopBwdSm90ILi2ELi2ELi2EN4cute5tupleIJNS5_1CILi1EEES8_S8_EEENS6_IJNS7_ILi64EEENS7_ILi128EEENS7_ILi96EEEEEENS_6half_tEfNS_4arch4Sm90ELb0ELb1ELb0ELb0ELb0ELb1ELb0ELb0ELi2ELi1ELi2ELi1ELb1EEENS1_24CollectiveEpilogueBwdGQAISD_fSG_Li256ELb0ELb0EEENS1_19SingleTileSchedulerILb0ELb0ELb0ELi128EEEEEEEEEvNT_6ParamsE)
        /*0320*/ 	.word	0x00000000


	//----- nvinfo : EIATTR_MIN_STACK_SIZE
	.align		4
.L_144:
        /*0324*/ 	.byte	0x04, 0x12
        /*0326*/ 	.short	(.L_146 - .L_145)
	.align		4
.L_145:
        /*0328*/ 	.word	index@(_ZN7cutlass13device_kernelIN5flash11enable_sm90INS1_16FlashAttnBwdSm90INS1_25CollectiveMainloopBwdSm90ILi2ELi2ELi2EN4cute5tupleIJNS5_1CILi1EEES8_S8_EEENS6_IJNS7_ILi64EEENS7_ILi128EEENS7_ILi96EEEEEENS_6half_tEfNS_4arch4Sm90ELb0ELb1ELb0ELb0ELb1ELb1ELb0ELb0ELi2ELi1ELi2ELi1ELb1EEENS1_24CollectiveEpilogueBwdGQAISD_fSG_Li256ELb0ELb1EEENS1_19SingleTileSchedulerILb0ELb0ELb0ELi128EEEEEEEEEvNT_6ParamsE)
        /*032c*/ 	.word	0x00000000


	//----- nvinfo : EIATTR_MIN_STACK_SIZE
	.align		4
.L_146:
        /*0330*/ 	.byte	0x04, 0x12
        /*0332*/ 	.short	(.L_148 - .L_147)
	.align		4
.L_147:
        /*0334*/ 	.word	index@(_ZN7cutlass13device_kernelIN5flash11enable_sm90INS1_16FlashAttnBwdSm90INS1_25CollectiveMainloopBwdSm90ILi2ELi2ELi2EN4cute5tupleIJNS5_1CILi1EEES8_S8_EEENS6_IJNS7_ILi64EEENS7_ILi128EEENS7_ILi96EEEEEENS_6half_tEfNS_4arch4Sm90ELb0ELb1ELb0ELb1ELb0ELb1ELb0ELb0ELi2ELi1ELi2ELi1ELb1EEENS1_21CollectiveEpilogueBwdISD_SE_SG_Li256ELb1ELb0ELi1EEENS1_19SingleTileSchedulerILb1ELb0ELb0ELi128EEEEEEEEEvNT_6ParamsE)
        /*0338*/ 	.word	0x00000000


	//----- nvinfo : EIATTR_MIN_STACK_SIZE
	.align		4
.L_148:
        /*033c*/ 	.byte	0x04, 0x12
        /*033e*/ 	.short	(.L_150 - .L_149)
	.align		4
.L_149:
        /*0340*/ 	.word	index@(_ZN7cutlass13device_kernelIN5flash11enable_sm90INS1_16FlashAttnBwdSm90INS1_25CollectiveMainloopBwdSm90ILi2ELi2ELi2EN4cute5tupleIJNS5_1CILi1EEES8_S8_EEENS6_IJNS7_ILi64EEENS7_ILi128EEENS7_ILi96EEEEEENS_6half_tEfNS_4arch4Sm90ELb0ELb1ELb0ELb1ELb1ELb1ELb0ELb0ELi2ELi1ELi2ELi1ELb1EEENS1_21CollectiveEpilogueBwdISD_SE_SG_Li256ELb1ELb0ELi1EEENS1_19SingleTileSchedulerILb1ELb0ELb0ELi128EEEEEEEEEvNT_6ParamsE)
        /*0344*/ 	.word	0x00000000


	//----- nvinfo : EIATTR_MIN_STACK_SIZE
	.align		4
.L_150:
        /*0348*/ 	.byte	0x04, 0x12
        /*034a*/ 	.short	(.L_152 - .L_151)
	.align		4
.L_151:
        /*034c*/ 	.word	index@(_ZN7cutlass13device_kernelIN5flash11enable_sm90INS1_16FlashAttnBwdSm90INS1_25CollectiveMainloopBwdSm90ILi2ELi2ELi2EN4cute5tupleIJNS5_1CILi1EEES8_S8_EEENS6_IJNS7_ILi64EEENS7_ILi128EEENS7_ILi96EEEEEENS_6half_tEfNS_4arch4Sm90ELb0ELb1ELb0ELb1ELb0ELb1ELb0ELb0ELi2ELi1ELi2ELi1ELb1EEENS1_24CollectiveEpilogueBwdGQAISD_fSG_Li256ELb1ELb0EEENS1_19SingleTileSchedulerILb1ELb0ELb0ELi128EEEEEEEEEvNT_6ParamsE)
        /*0350*/ 	.word	0x00000000


	//----- nvinfo : EIATTR_MIN_STACK_SIZE
	.align		4
.L_152:
        /*0354*/ 	.byte	0x04, 0x12
        /*0356*/ 	.short	(.L_154 - .L_153)
	.align		4
.L_153:
        /*0358*/ 	.word	index@(_ZN7cutlass13device_kernelIN5flash11enable_sm90INS1_16FlashAttnBwdSm90INS1_25CollectiveMainloopBwdSm90ILi2ELi2ELi2EN4cute5tupleIJNS5_1CILi1EEES8_S8_EEENS6_IJNS7_ILi64EEENS7_ILi128EEENS7_ILi96EEEEEENS_6half_tEfNS_4arch4Sm90ELb0ELb1ELb0ELb1ELb1ELb1ELb0ELb0ELi2ELi1ELi2ELi1ELb1EEENS1_24CollectiveEpilogueBwdGQAISD_fSG_Li256ELb1ELb1EEENS1_19SingleTileSchedulerILb1ELb0ELb0ELi128EEEEEEEEEvNT_6ParamsE)
        /*035c*/ 	.word	0x00000000


	//----- nvinfo : EIATTR_MIN_STACK_SIZE
	.align		4
.L_154:
        /*0360*/ 	.byte	0x04, 0x12
        /*0362*/ 	.short	(.L_156 - .L_155)
	.align		4
.L_155:
        /*0364*/ 	.word	index@(_ZN7cutlass13device_kernelIN5flash11enable_sm90INS1_16FlashAttnBwdSm90INS1_25CollectiveMainloopBwdSm90ILi2ELi2ELi2EN4cute5tupleIJNS5_1CILi1EEES8_S8_EEENS6_IJNS7_ILi64EEENS7_ILi128EEENS7_ILi96EEEEEENS_6half_tEfNS_4arch4Sm90ELb1ELb0ELb0ELb0ELb0ELb1ELb0ELb0ELi2ELi1ELi2ELi1ELb1EEENS1_21CollectiveEpilogueBwdISD_SE_SG_Li256ELb0ELb0ELi1EEENS1_25SingleTileBwdLPTSchedulerILb0ELi128ELb0EEEEEEEEEvNT_6ParamsE)
        /*0368*/ 	.word	0x00000000


	//----- nvinfo : EIATTR_MIN_STACK_SIZE
	.align		4
.L_156:
        /*036c*/ 	.byte	0x04, 0x12
        /*036e*/ 	.short	(.L_158 - .L_157)
	.align		4
.L_157:
        /*0370*/ 	.word	index@(_ZN7cutlass13device_kernelIN5flash11enable_sm90INS1_16FlashAttnBwdSm90INS1_25CollectiveMainloopBwdSm90ILi2ELi2ELi2EN4cute5tupleIJNS5_1CILi1EEES8_S8_EEENS6_IJNS7_ILi64EEENS7_ILi128EEENS7_ILi96EEEEEENS_6half_tEfNS_4arch4Sm90ELb1ELb0ELb0ELb0ELb1ELb1ELb0ELb0ELi2ELi1ELi2ELi1ELb1EEENS1_21CollectiveEpilogueBwdISD_SE_SG_Li256ELb0ELb0ELi1EEENS1_25SingleTileBwdLPTSchedulerILb0ELi128ELb1EEEEEEEEEvNT_6ParamsE)
        /*0374*/ 	.word	0x00000000


	//----- nvinfo : EIATTR_MIN_STACK_SIZE
	.align		4
.L_158:
        /*0378*/ 	.byte	0x04, 0x12
        /*037a*/ 	.short	(.L_160 - .L_159)
	.align		4
.L_159:
        /*037c*/ 	.word	index@(_ZN7cutlass13device_kernelIN5flash11enable_sm90INS1_16FlashAttnBwdSm90INS1_25CollectiveMainloopBwdSm90ILi2ELi2ELi2EN4cute5tupleIJNS5_1CILi1EEES8_S8_EEENS6_IJNS7_ILi64EEENS7_ILi128EEENS7_ILi96EEEEEENS_6half_tEfNS_4arch4Sm90ELb1ELb0ELb0ELb0ELb0ELb1ELb0ELb0ELi2ELi1ELi2ELi1ELb1EEENS1_24CollectiveEpilogueBwdGQAISD_fSG_Li256ELb0ELb0EEENS1_25SingleTileBwdLPTSchedulerILb0ELi128ELb0EEEEEEEEEvNT_6ParamsE)
        /*0380*/ 	.word	0x00000000


	//----- nvinfo : EIATTR_MIN_STACK_SIZE
	.align		4
.L_160:
        /*0384*/ 	.byte	0x04, 0x12
        /*0386*/ 	.short	(.L_162 - .L_161)
	.align		4
.L_161:
        /*0388*/ 	.word	index@(_ZN7cutlass13device_kernelIN5flash11enable_sm90INS1_16FlashAttnBwdSm90INS1_25CollectiveMainloopBwdSm90ILi2ELi2ELi2EN4cute5tupleIJNS5_1CILi1EEES8_S8_EEENS6_IJNS7_ILi64EEENS7_ILi128EEENS7_ILi96EEEEEENS_6half_tEfNS_4arch4Sm90ELb1ELb0ELb0ELb0ELb1ELb1ELb0ELb0ELi2ELi1ELi2ELi1ELb1EEENS1_24CollectiveEpilogueBwdGQAISD_fSG_Li256ELb0ELb1EEENS1_25SingleTileBwdLPTSchedulerILb0ELi128ELb1EEEEEEEEEvNT_6ParamsE)
        /*038c*/ 	.word	0x00000000


	//----- nvinfo : EIATTR_MIN_STACK_SIZE
	.align		4
.L_162:
        /*0390*/ 	.byte	0x04, 0x12
        /*0392*/ 	.short	(.L_164 - .L_163)
	.align		4
.L_163:
        /*0394*/ 	.word	index@(_ZN7cutlass13device_kernelIN5flash22FlashAttnBwdPreprocessIN4cute5tupleIJNS3_1CILi64EEENS5_ILi96EEEEEENS_6half_tEfNS_4arch4Sm90ELb1ELb0EEEEEvNT_6ParamsE)
        /*0398*/ 	.word	0x00000000


	//----- nvinfo : EIATTR_MIN_STACK_SIZE
	.align		4
.L_164:
        /*039c*/ 	.byte	0x04, 0x12
        /*039e*/ 	.short	(.L_166 - .L_165)
	.align		4
.L_165:
        /*03a0*/ 	.word	index@(_ZN7cutlass13device_kernelIN5flash11enable_sm90INS1_16FlashAttnBwdSm90INS1_25CollectiveMainloopBwdSm90ILi2ELi2ELi2EN4cute5tupleIJNS5_1CILi1EEES8_S8_EEENS6_IJNS7_ILi64EEENS7_ILi128EEENS7_ILi96EEEEEENS_6half_tEfNS_4arch4Sm90ELb1ELb0ELb0ELb1ELb0ELb1ELb0ELb0ELi2ELi1ELi2ELi1ELb1EEENS1_21CollectiveEpilogueBwdISD_SE_SG_Li256ELb1ELb0ELi1EEENS1_25SingleTileBwdLPTSchedulerILb1ELi128ELb0EEEEEEEEEvNT_6ParamsE)
        /*03a4*/ 	.word	0x00000000


	//----- nvinfo : EIATTR_MIN_STACK_SIZE
	.align		4
.L_166:
        /*03a8*/ 	.byte	0x04, 0x12
        /*03aa*/ 	.short	(.L_168 - .L_167)
	.align		4
.L_167:
        /*03ac*/ 	.word	index@(_ZN7cutlass13device_kernelIN5flash11enable_sm90INS1_16FlashAttnBwdSm90INS1_25CollectiveMainloopBwdSm90ILi2ELi2ELi2EN4cute5tupleIJNS5_1CILi1EEES8_S8_EEENS6_IJNS7_ILi64EEENS7_ILi128EEENS7_ILi96EEEEEENS_6half_tEfNS_4arch4Sm90ELb1ELb0ELb0ELb1ELb1ELb1ELb0ELb0ELi2ELi1ELi2ELi1ELb1EEENS1_21CollectiveEpilogueBwdISD_SE_SG_Li256ELb1ELb0ELi1EEENS1_25SingleTileBwdLPTSchedulerILb1ELi128ELb1EEEEEEEEEvNT_6ParamsE)
        /*03b0*/ 	.word	0x00000000


	//----- nvinfo : EIATTR_MIN_STACK_SIZE
	.align		4
.L_168:
        /*03b4*/ 	.byte	0x04, 0x12
        /*03b6*/ 	.short	(.L_170 - .L_169)
	.align		4
.L_169:
        /*03b8*/ 	.word	index@(_ZN7cutlass13device_kernelIN5flash11enable_sm90INS1_16FlashAttnBwdSm90INS1_25CollectiveMainloopBwdSm90ILi2ELi2ELi2EN4cute5tupleIJNS5_1CILi1EEES8_S8_EEENS6_IJNS7_ILi64EEENS7_ILi128EEENS7_ILi96EEEEEENS_6half_tEfNS_4arch4Sm90ELb1ELb0ELb0ELb1ELb0ELb1ELb0ELb0ELi2ELi1ELi2ELi1ELb1EEENS1_24CollectiveEpilogueBwdGQAISD_fSG_Li256ELb1ELb0EEENS1_25SingleTileBwdLPTSchedulerILb1ELi128ELb0EEEEEEEEEvNT_6ParamsE)
        /*03bc*/ 	.word	0x00000000


	//----- nvinfo : EIATTR_MIN_STACK_SIZE
	.align		4
.L_170:
        /*03c0*/ 	.byte	0x04, 0x12
        /*03c2*/ 	.short	(.L_172 - .L_171)
	.align		4
.L_171:
        /*03c4*/ 	.word	index@(_ZN7cutlass13device_kernelIN5flash32FlashAttnBwdPostprocessConvertdQIN4cute5tupleIJNS3_1CILi128EEENS5_ILi96EEEEEENS_6half_tEfNS_4arch4Sm90ELi256ENS3_8TiledMMAINS3_8MMA_AtomIJNS3_4SM904GMMA25MMA_64x96x16_F32F16F16_RSILNSF_5MajorE0ELSH_1ELNSF_7ScaleInE1ELSI_1EEEEEENS3_6LayoutINS4_IJNS5_ILi2EEENS5_ILi1EEESN_EEENS4_IJSN_NS5_ILi0EEESP_EEEEENS4_IJNS3_10UnderscoreESS_SS_EEEEELb0EEEEEvNT_6ParamsE)
        /*03c8*/ 	.word	0x00000000


	//----- nvinfo : EIATTR_MIN_STACK_SIZE
	.align		4
.L_172:
        /*03cc*/ 	.byte	0x04, 0x12
        /*03ce*/ 	.short	(.L_174 - .L_173)
	.align		4
.L_173:
        /*03d0*/ 	.word	index@(_ZN7cutlass13device_kernelIN5flash32FlashAttnBwdPostprocessConvertdQIN4cute5tupleIJNS3_1CILi64EEENS5_ILi96EEEEEENS_6half_tEfNS_4arch4Sm90ELi256ENS3_8TiledMMAINS3_8MMA_AtomIJNS3_4SM904GMMA25MMA_64x16x16_F32F16F16_SSILNSF_5MajorE0ELSH_1ELNSF_7ScaleInE1ELSI_1EEEEEENS3_6LayoutINS4_IJNS5_ILi1EEENS5_ILi2EEESM_EEENS4_IJNS5_ILi0EEESM_SP_EEEEENS4_IJNS3_10UnderscoreESS_SS_EEEEELb0EEEEEvNT_6ParamsE)
        /*03d4*/ 	.word	0x00000000


	//----- nvinfo : EIATTR_MIN_STACK_SIZE
	.align		4
.L_174:
        /*03d8*/ 	.byte	0x04, 0x12
        /*03da*/ 	.short	(.L_176 - .L_175)
	.align		4
.L_175:
        /*03dc*/ 	.word	index@(_ZN7cutlass13device_kernelIN5flash11enable_sm90INS1_16FlashAttnBwdSm90INS1_25CollectiveMainloopBwdSm90ILi2ELi2ELi2EN4cute5tupleIJNS5_1CILi1EEES8_S8_EEENS6_IJNS7_ILi64EEENS7_ILi128EEENS7_ILi96EEEEEENS_6half_tEfNS_4arch4Sm90ELb1ELb0ELb0ELb1ELb1ELb1ELb0ELb0ELi2ELi1ELi2ELi1ELb1EEENS1_24CollectiveEpilogueBwdGQAISD_fSG_Li256ELb1ELb1EEENS1_25SingleTileBwdLPTSchedulerILb1ELi128ELb1EEEEEEEEEvNT_6ParamsE)
        /*03e0*/ 	.word	0x00000000


	//----- nvinfo : EIATTR_MIN_STACK_SIZE
	.align		4
.L_176:
        /*03e4*/ 	.byte	0x04, 0x12
        /*03e6*/ 	.short	(.L_178 - .L_177)
	.align		4
.L_177:
        /*03e8*/ 	.word	index@(_ZN7cutlass13device_kernelIN5flash22FlashAttnBwdPreprocessIN4cute5tupleIJNS3_1CILi64EEENS5_ILi96EEEEEENS_6half_tEfNS_4arch4Sm90ELb1ELb1EEEEEvNT_6ParamsE)
        /*03ec*/ 	.word	0x00000000
.L_178:


//--------------------- .nv.compat                --------------------------
	.section	.nv.compat,"",@"SHT_CUDA_COMPAT_INFO"
	.align	4
        /*0000*/ 	.byte	0x02, 0x09, 0x01, 0x00, 0x02, 0x02, 0x02, 0x00, 0x02, 0x05, 0x05, 0x00, 0x03, 0x07, 0x01, 0x01
        /*0010*/ 	.byte	0x02, 0x03, 0x00, 0x00, 0x02, 0x06, 0x01, 0x00, 0x04, 0x0b, 0x08, 0x00, 0x00, 0x00, 0x00, 0x00
        /*0020*/ 	.byte	0x00, 0x00, 0x00, 0x00


//--------------------- .nv.info._ZN7cutlass13device_kernelIN5flash11enable_sm90INS1_16FlashAttnBwdSm90INS1_25CollectiveMainloopBwdSm90ILi2ELi2ELi2EN4cute5tupleIJNS5_1CILi1EEES8_S8_EEENS6_IJNS7_ILi64EEENS7_ILi128EEENS7_ILi96EEEEEENS_6half_tEfNS_4arch4Sm90ELb0ELb0ELb0ELb0ELb0ELb1ELb0ELb0ELi2ELi1ELi2ELi1ELb1EEENS1_21CollectiveEpilogueBwdISD_SE_SG_Li256ELb0ELb0ELi1EEENS1_19SingleTileSchedulerILb0ELb0ELb0ELi128EEEEEEEEEvNT_6ParamsE --------------------------
	.section	.nv.info._ZN7cutlass13device_kernelIN5flash11enable_sm90INS1_16FlashAttnBwdSm90INS1_25CollectiveMainloopBwdSm90ILi2ELi2ELi2EN4cute5tupleIJNS5_1CILi1EEES8_S8_EEENS6_IJNS7_ILi64EEENS7_ILi128EEENS7_ILi96EEEEEENS_6half_tEfNS_4arch4Sm90ELb0ELb0ELb0ELb0ELb0ELb1ELb0ELb0ELi2ELi1ELi2ELi1ELb1EEENS1_21CollectiveEpilogueBwdISD_SE_SG_Li256ELb0ELb0ELi1EEENS1_19SingleTileSchedulerILb0ELb0ELb0ELi128EEEEEEEEEvNT_6ParamsE,"",@"SHT_CUDA_INFO"
	.sectionflags	@""
	.align	4


	//----- nvinfo : EIATTR_CUDA_API_VERSION
	.align		4
        /*0000*/ 	.byte	0x04, 0x37
        /*0002*/ 	.short	(.L_180 - .L_179)
.L_179:
        /*0004*/ 	.word	0x00000082


	//----- nvinfo : EIATTR_KPARAM_INFO
	.align		4
.L_180:
        /*0008*/ 	.byte	0x04, 0x17
        /*000a*/ 	.short	(.L_182 - .L_181)
.L_181:
        /*000c*/ 	.word	0x00000000
        /*0010*/ 	.short	0x0000
        /*0012*/ 	.short	0x0000
        /*0014*/ 	.byte	0x00, 0xf0, 0x01, 0x24


	//----- nvinfo : EIATTR_SPARSE_MMA_MASK
	.align		4
.L_182:
        /*0018*/ 	.byte	0x03, 0x50
        /*001a*/ 	.short	0x0000


	//----- nvinfo : EIATTR_MAXREG_COUNT
	.align		4
        /*001c*/ 	.byte	0x03, 0x1b
        /*001e*/ 	.short	0x00a8


	//----- nvinfo : EIATTR_MERCURY_ISA_VERSION
	.align		4
        /*0020*/ 	.byte	0x03, 0x5f
        /*0022*/ 	.short	0x0101


	//----- nvinfo : EIATTR_VRC_CTA_INIT_COUNT
	.align		4
        /*0024*/ 	.byte	0x02, 0x4a
	.zero		1
	.zero		1


	//----- nvinfo : EIATTR_EXIT_INSTR_OFFSETS
	.align		4
        /*0028*/ 	.byte	0x04, 0x1c
        /*002a*/ 	.short	(.L_184 - .L_183)


	//   ....[0]....
.L_183:
        /*002c*/ 	.word	0x00000010


	//----- nvinfo : EIATTR_MAX_THREADS
	.align		4
.L_184:
        /*0030*/ 	.byte	0x04, 0x05
        /*0032*/ 	.short	(.L_186 - .L_185)
.L_185:
        /*0034*/ 	.word	0x00000180
        /*0038*/ 	.word	0x00000001
        /*003c*/ 	.word	0x00000001


	//----- nvinfo : EIATTR_CBANK_PARAM_SIZE
	.align		4
.L_186:
        /*0040*/ 	.byte	0x03, 0x19
        /*0042*/ 	.short	0x0900


	//----- nvinfo : EIATTR_PARAM_CBANK
	.align		4
        /*0044*/ 	.byte	0x04, 0x0a
        /*0046*/ 	.short	(.L_188 - .L_187)
	.align		4
.L_187:
        /*0048*/ 	.word	index@(.nv.constant0._ZN7cutlass13device_kernelIN5flash11enable_sm90INS1_16FlashAttnBwdSm90INS1_25CollectiveMainloopBwdSm90ILi2ELi2ELi2EN4cute5tupleIJNS5_1CILi1EEES8_S8_EEENS6_IJNS7_ILi64EEENS7_ILi128EEENS7_ILi96EEEEEENS_6half_tEfNS_4arch4Sm90ELb0ELb0ELb0ELb0ELb0ELb1ELb0ELb0ELi2ELi1ELi2ELi1ELb1EEENS1_21CollectiveEpilogueBwdISD_SE_SG_Li256ELb0ELb0ELi1EEENS1_19SingleTileSchedulerILb0ELb0ELb0ELi128EEEEEEEEEvNT_6ParamsE)
        /*004c*/ 	.short	0x0380
        /*004e*/ 	.short	0x0900


	//----- nvinfo : EIATTR_SW_WAR
	.align		4
.L_188:
        /*0050*/ 	.byte	0x04, 0x36
        /*0052*/ 	.short	(.L_190 - .L_189)
.L_189:
        /*0054*/ 	.word	0x00000008
.L_190:


//--------------------- .nv.info._ZN7cutlass13device_kernelIN5flash11enable_sm90INS1_16FlashAttnBwdSm90INS1_25CollectiveMainloopBwdSm90ILi2ELi2ELi2EN4cute5tupleIJNS5_1CILi1EEES8_S8_EEENS6_IJNS7_ILi64EEENS7_ILi128EEENS7_ILi96EEEEEENS_6half_tEfNS_4arch4Sm90ELb0ELb0ELb0ELb0ELb1ELb1ELb0ELb0ELi2ELi1ELi2ELi1ELb1EEENS1_21CollectiveEpilogueBwdISD_SE_SG_Li256ELb0ELb0ELi1EEENS1_19SingleTileSchedulerILb0ELb0ELb0ELi128EEEEEEEEEvNT_6ParamsE --------------------------
	.section	.nv.info._ZN7cutlass13device_kernelIN5flash11enable_sm90INS1_16FlashAttnBwdSm90INS1_25CollectiveMainloopBwdSm90ILi2ELi2ELi2EN4cute5tupleIJNS5_1CILi1EEES8_S8_EEENS6_IJNS7_ILi64EEENS7_ILi128EEENS7_ILi96EEEEEENS_6half_tEfNS_4arch4Sm90ELb0ELb0ELb0ELb0ELb1ELb1ELb0ELb0ELi2ELi1ELi2ELi1ELb1EEENS1_21CollectiveEpilogueBwdISD_SE_SG_Li256ELb0ELb0ELi1EEENS1_19SingleTileSchedulerILb0ELb0ELb0ELi128EEEEEEEEEvNT_6ParamsE,"",@"SHT_CUDA_INFO"
	.sectionflags	@""
	.align	4


	//----- nvinfo : EIATTR_CUDA_API_VERSION
	.align		4
        /*0000*/ 	.byte	0x04, 0x37
        /*0002*/ 	.short	(.L_192 - .L_191)
.L_191:
        /*0004*/ 	.word	0x00000082


	//----- nvinfo : EIATTR_KPARAM_INFO
	.align		4
.L_192:
        /*0008*/ 	.byte	0x04, 0x17
        /*000a*/ 	.short	(.L_194 - .L_193)
.L_193:
        /*000c*/ 	.word	0x00000000
        /*0010*/ 	.short	0x0000
        /*0012*/ 	.short	0x0000
        /*0014*/ 	.byte	0x00, 0xf0, 0x01, 0x24


	//----- nvinfo : EIATTR_SPARSE_MMA_MASK
	.align		4
.L_194:
        /*0018*/ 	.byte	0x03, 0x50
        /*001a*/ 	.short	0x0000


	//----- nvinfo : EIATTR_MAXREG_COUNT
	.align		4
        /*001c*/ 	.byte	0x03, 0x1b
        /*001e*/ 	.short	0x00a8


	//----- nvinfo : EIATTR_MERCURY_ISA_VERSION
	.align		4
        /*0020*/ 	.byte	0x03, 0x5f
        /*0022*/ 	.short	0x0101


	//----- nvinfo : EIATTR_VRC_CTA_INIT_COUNT
	.align		4
        /*0024*/ 	.byte	0x02, 0x4a
	.zero		1
	.zero		1


	//----- nvinfo : EIATTR_EXIT_INSTR_OFFSETS
	.align		4
        /*0028*/ 	.byte	0x04, 0x1c
        /*002a*/ 	.short	(.L_196 - .L_195)


	//   ....[0]....
.L_195:
        /*002c*/ 	.word	0x00000010


	//----- nvinfo : EIATTR_MAX_THREADS
	.align		4
.L_196:
        /*0030*/ 	.byte	0x04, 0x05
        /*0032*/ 	.short	(.L_198 - .L_197)
.L_197:
        /*0034*/ 	.word	0x00000180
        /*0038*/ 	.word	0x00000001
        /*003c*/ 	.word	0x00000001


	//----- nvinfo : EIATTR_CBANK_PARAM_SIZE
	.align		4
.L_198:
        /*0040*/ 	.byte	0x03, 0x19
        /*0042*/ 	.short	0x0900


	//----- nvinfo : EIATTR_PARAM_CBANK
	.align		4
        /*0044*/ 	.byte	0x04, 0x0a
        /*0046*/ 	.short	(.L_200 - .L_199)
	.align		4
.L_199:
        /*0048*/ 	.word	index@(.nv.constant0._ZN7cutlass13device_kernelIN5flash11enable_sm90INS1_16FlashAttnBwdSm90INS1_25CollectiveMainloopBwdSm90ILi2ELi2ELi2EN4cute5tupleIJNS5_1CILi1EEES8_S8_EEENS6_IJNS7_ILi64EEENS7_ILi128EEENS7_ILi96EEEEEENS_6half_tEfNS_4arch4Sm90ELb0ELb0ELb0ELb0ELb1ELb1ELb0ELb0ELi2ELi1ELi2ELi1ELb1EEENS1_21CollectiveEpilogueBwdISD_SE_SG_Li256ELb0ELb0ELi1EEENS1_19SingleTileSchedulerILb0ELb0ELb0ELi128EEEEEEEEEvNT_6ParamsE)
        /*004c*/ 	.short	0x0380
        /*004e*/ 	.short	0x0900


	//----- nvinfo : EIATTR_SW_WAR
	.align		4
.L_200:
        /*0050*/ 	.byte	0x04, 0x36
        /*0052*/ 	.short	(.L_202 - .L_201)
.L_201:
        /*0054*/ 	.word	0x00000008
.L_202:


//--------------------- .nv.info._ZN7cutlass13device_kernelIN5flash11enable_sm90INS1_16FlashAttnBwdSm90INS1_25CollectiveMainloopBwdSm90ILi2ELi2ELi2EN4cute5tupleIJNS5_1CILi1EEES8_S8_EEENS6_IJNS7_ILi64EEENS7_ILi128EEENS7_ILi96EEEEEENS_6half_tEfNS_4arch4Sm90ELb0ELb0ELb0ELb0ELb0ELb1ELb0ELb0ELi2ELi1ELi2ELi1ELb1EEENS1_24CollectiveEpilogueBwdGQAISD_fSG_Li256ELb0ELb0EEENS1_19SingleTileSchedulerILb0ELb0ELb0ELi128EEEEEEEEEvNT_6ParamsE --------------------------
	.section	.nv.info._ZN7cutlass13device_kernelIN5flash11enable_sm90INS1_16FlashAttnBwdSm90INS1_25CollectiveMainloopBwdSm90ILi2ELi2ELi2EN4cute5tupleIJNS5_1CILi1EEES8_S8_EEENS6_IJNS7_ILi64EEENS7_ILi128EEENS7_ILi96EEEEEENS_6half_tEfNS_4arch4Sm90ELb0ELb0ELb0ELb0ELb0ELb1ELb0ELb0ELi2ELi1ELi2ELi1ELb1EEENS1_24CollectiveEpilogueBwdGQAISD_fSG_Li256ELb0ELb0EEENS1_19SingleTileSchedulerILb0ELb0ELb0ELi128EEEEEEEEEvNT_6ParamsE,"",@"SHT_CUDA_INFO"
	.sectionflags	@""
	.align	4


	//----- nvinfo : EIATTR_CUDA_API_VERSION
	.align		4
        /*0000*/ 	.byte	0x04, 0x37
        /*0002*/ 	.short	(.L_204 - .L_203)
.L_203:
        /*0004*/ 	.word	0x00000082


	//----- nvinfo : EIATTR_KPARAM_INFO
	.align		4
.L_204:
        /*0008*/ 	.byte	0x04, 0x17
        /*000a*/ 	.short	(.L_206 - .L_205)
.L_205:
        /*000c*/ 	.word	0x00000000
        /*0010*/ 	.short	0x0000
        /*0012*/ 	.short	0x0000
        /*0014*/ 	.byte	0x00, 0xf0, 0x01, 0x1a


	//----- nvinfo : EIATTR_SPARSE_MMA_MASK
	.align		4
.L_206:
        /*0018*/ 	.byte	0x03, 0x50
        /*001a*/ 	.short	0x0000


	//----- nvinfo : EIATTR_MAXREG_COUNT
	.align		4
        /*001c*/ 	.byte	0x03, 0x1b
        /*001e*/ 	.short	0x00a8


	//----- nvinfo : EIATTR_MERCURY_ISA_VERSION
	.align		4
        /*0020*/ 	.byte	0x03, 0x5f
        /*0022*/ 	.short	0x0101


	//----- nvinfo : EIATTR_VRC_CTA_INIT_COUNT
	.align		4
        /*0024*/ 	.byte	0x02, 0x4a
	.zero		1
	.zero		1


	//----- nvinfo : EIATTR_EXIT_INSTR_OFFSETS
	.align		4
        /*0028*/ 	.byte	0x04, 0x1c
        /*002a*/ 	.short	(.L_208 - .L_207)


	//   ....[0]....
.L_207:
        /*002c*/ 	.word	0x00000010


	//----- nvinfo : EIATTR_MAX_THREADS
	.align		4
.L_208:
        /*0030*/ 	.byte	0x04, 0x05
        /*0032*/ 	.short	(.L_210 - .L_209)
.L_209:
        /*0034*/ 	.word	0x00000180
        /*0038*/ 	.word	0x00000001
        /*003c*/ 	.word	0x00000001


	//----- nvinfo : EIATTR_CBANK_PARAM_SIZE
	.align		4
.L_210:
        /*0040*/ 	.byte	0x03, 0x19
        /*0042*/ 	.short	0x0680


	//----- nvinfo : EIATTR_PARAM_CBANK
	.align		4
        /*0044*/ 	.byte	0x04, 0x0a
        /*0046*/ 	.short	(.L_212 - .L_211)
	.align		4
.L_211:
        /*0048*/ 	.word	index@(.nv.constant0._ZN7cutlass13device_kernelIN5flash11enable_sm90INS1_16FlashAttnBwdSm90INS1_25CollectiveMainloopBwdSm90ILi2ELi2ELi2EN4cute5tupleIJNS5_1CILi1EEES8_S8_EEENS6_IJNS7_ILi64EEENS7_ILi128EEENS7_ILi96EEEEEENS_6half_tEfNS_4arch4Sm90ELb0ELb0ELb0ELb0ELb0ELb1ELb0ELb0ELi2ELi1ELi2ELi1ELb1EEENS1_24CollectiveEpilogueBwdGQAISD_fSG_Li256ELb0ELb0EEENS1_19SingleTileSchedulerILb0ELb0ELb0ELi128EEEEEEEEEvNT_6ParamsE)
        /*004c*/ 	.short	0x0380
        /*004e*/ 	.short	0x0680


	//----- nvinfo : EIATTR_SW_WAR
	.align		4
.L_212:
        /*0050*/ 	.byte	0x04, 0x36
        /*0052*/ 	.short	(.L_214 - .L_213)
.L_213:
        /*0054*/ 	.word	0x00000008
.L_214:


//--------------------- .nv.info._ZN7cutlass13device_kernelIN5flash11enable_sm90INS1_16FlashAttnBwdSm90INS1_25CollectiveMainloopBwdSm90ILi2ELi2ELi2EN4cute5tupleIJNS5_1CILi1EEES8_S8_EEENS6_IJNS7_ILi64EEENS7_ILi128EEENS7_ILi96EEEEEENS_6half_tEfNS_4arch4Sm90ELb0ELb0ELb0ELb0ELb1ELb1ELb0ELb0ELi2ELi1ELi2ELi1ELb1EEENS1_24CollectiveEpilogueBwdGQAISD_fSG_Li256ELb0ELb1EEENS1_19SingleTileSchedulerILb0ELb0ELb0ELi128EEEEEEEEEvNT_6ParamsE --------------------------
	.section	.nv.info._ZN7cutlass13device_kernelIN5flash11enable_sm90INS1_16FlashAttnBwdSm90INS1_25CollectiveMainloopBwdSm90ILi2ELi2ELi2EN4cute5tupleIJNS5_1CILi1EEES8_S8_EEENS6_IJNS7_ILi64EEENS7_ILi128EEENS7_ILi96EEEEEENS_6half_tEfNS_4arch4Sm90ELb0ELb0ELb0ELb0ELb1ELb1ELb0ELb0ELi2ELi1ELi2ELi1ELb1EEENS1_24CollectiveEpilogueBwdGQAISD_fSG_Li256ELb0ELb1EEENS1_19SingleTileSchedulerILb0ELb0ELb0ELi128EEEEEEEEEvNT_6ParamsE,"",@"SHT_CUDA_INFO"
	.sectionflags	@""
	.align	4


	//----- nvinfo : EIATTR_CUDA_API_VERSION
	.align		4
        /*0000*/ 	.byte	0x04, 0x37
        /*0002*/ 	.short	(.L_216 - .L_215)
.L_215:
        /*0004*/ 	.word	0x00000082


	//----- nvinfo : EIATTR_KPARAM_INFO
	.align		4
.L_216:
        /*0008*/ 	.byte	0x04, 0x17
        /*000a*/ 	.short	(.L_218 - .L_217)
.L_217:
        /*000c*/ 	.word	0x00000000
        /*0010*/ 	.short	0x0000
        /*0012*/ 	.short	0x0000
        /*0014*/ 	.byte	0x00, 0xf0, 0x01, 0x1a


	//----- nvinfo : EIATTR_SPARSE_MMA_MASK
	.align		4
.L_218:
        /*0018*/ 	.byte	0x03, 0x50
        /*001a*/ 	.short	0x0000


	//----- nvinfo : EIATTR_MAXREG_COUNT
	.align		4
        /*001c*/ 	.byte	0x03, 0x1b
        /*001e*/ 	.short	0x00a8


	//----- nvinfo : EIATTR_MERCURY_ISA_VERSION
	.align		4
        /*0020*/ 	.byte	0x03, 0x5f
        /*0022*/ 	.short	0x0101


	//----- nvinfo : EIATTR_VRC_CTA_INIT_COUNT
	.align		4
        /*0024*/ 	.byte	0x02, 0x4a
	.zero		1
	.zero		1


	//----- nvinfo : EIATTR_EXIT_INSTR_OFFSETS
	.align		4
        /*0028*/ 	.byte	0x04, 0x1c
        /*002a*/ 	.short	(.L_220 - .L_219)


	//   ....[0]....
.L_219:
        /*002c*/ 	.word	0x00000010


	//----- nvinfo : EIATTR_MAX_THREADS
	.align		4
.L_220:
        /*0030*/ 	.byte	0x04, 0x05
        /*0032*/ 	.short	(.L_222 - .L_221)
.L_221:
        /*0034*/ 	.word	0x00000180
        /*0038*/ 	.word	0x00000001
        /*003c*/ 	.word	0x00000001


	//----- nvinfo : EIATTR_CBANK_PARAM_SIZE
	.align		4
.L_222:
        /*0040*/ 	.byte	0x03, 0x19
        /*0042*/ 	.short	0x0680


	//----- nvinfo : EIATTR_PARAM_CBANK
	.align		4
        /*0044*/ 	.byte	0x04, 0x0a
        /*0046*/ 	.short	(.L_224 - .L_223)
	.align		4
.L_223:
        /*0048*/ 	.word	index@(.nv.constant0._ZN7cutlass13device_kernelIN5flash11enable_sm90INS1_16FlashAttnBwdSm90INS1_25CollectiveMainloopBwdSm90ILi2ELi2ELi2EN4cute5tupleIJNS5_1CILi1EEES8_S8_EEENS6_IJNS7_ILi64EEENS7_ILi128EEENS7_ILi96EEEEEENS_6half_tEfNS_4arch4Sm90ELb0ELb0ELb0ELb0ELb1ELb1ELb0ELb0ELi2ELi1ELi2ELi1ELb1EEENS1_24CollectiveEpilogueBwdGQAISD_fSG_Li256ELb0ELb1EEENS1_19SingleTileSchedulerILb0ELb0ELb0ELi128EEEEEEEEEvNT_6ParamsE)
        /*004c*/ 	.short	0x0380
        /*004e*/ 	.short	0x0680


	//----- nvinfo : EIATTR_SW_WAR
	.align		4
.L_224:
        /*0050*/ 	.byte	0x04, 0x36
        /*0052*/ 	.short	(.L_226 - .L_225)
.L_225:
        /*0054*/ 	.word	0x00000008
.L_226:


//--------------------- .nv.info._ZN7cutlass13device_kernelIN5flash11enable_sm90INS1_16FlashAttnBwdSm90INS1_25CollectiveMainloopBwdSm90ILi2ELi2ELi2EN4cute5tupleIJNS5_1CILi1EEES8_S8_EEENS6_IJNS7_ILi64EEENS7_ILi128EEENS7_ILi96EEEEEENS_6half_tEfNS_4arch4Sm90ELb0ELb0ELb0ELb1ELb0ELb1ELb0ELb0ELi2ELi1ELi2ELi1ELb1EEENS1_21CollectiveEpilogueBwdISD_SE_SG_Li256ELb1ELb0ELi1EEENS1_19SingleTileSchedulerILb1ELb0ELb0ELi128EEEEEEEEEvNT_6ParamsE --------------------------
	.section	.nv.info._ZN7cutlass13device_kernelIN5flash11enable_sm90INS1_16FlashAttnBwdSm90INS1_25CollectiveMainloopBwdSm90ILi2ELi2ELi2EN4cute5tupleIJNS5_1CILi1EEES8_S8_EEENS6_IJNS7_ILi64EEENS7_ILi128EEENS7_ILi96EEEEEENS_6half_tEfNS_4arch4Sm90ELb0ELb0ELb0ELb1ELb0ELb1ELb0ELb0ELi2ELi1ELi2ELi1ELb1EEENS1_21CollectiveEpilogueBwdISD_SE_SG_Li256ELb1ELb0ELi1EEENS1_19SingleTileSchedulerILb1ELb0ELb0ELi128EEEEEEEEEvNT_6ParamsE,"",@"SHT_CUDA_INFO"
	.sectionflags	@""
	.align	4


	//----- nvinfo : EIATTR_CUDA_API_VERSION
	.align		4
        /*0000*/ 	.byte	0x04, 0x37
        /*0002*/ 	.short	(.L_228 - .L_227)
.L_227:
        /*0004*/ 	.word	0x00000082


	//----- nvinfo : EIATTR_KPARAM_INFO
	.align		4
.L_228:
        /*0008*/ 	.byte	0x04, 0x17
        /*000a*/ 	.short	(.L_230 - .L_229)
.L_229:
        /*000c*/ 	.word	0x00000000
        /*0010*/ 	.short	0x0000
        /*0012*/ 	.short	0x0000
        /*0014*/ 	.byte	0x00, 0xf0, 0x01, 0x1a


	//----- nvinfo : EIATTR_SPARSE_MMA_MASK
	.align		4
.L_230:
        /*0018*/ 	.byte	0x03, 0x50
        /*001a*/ 	.short	0x0000


	//----- nvinfo : EIATTR_MAXREG_COUNT
	.align		4
        /*001c*/ 	.byte	0x03, 0x1b
        /*001e*/ 	.short	0x00a8


	//----- nvinfo : EIATTR_MERCURY_ISA_VERSION
	.align		4
        /*0020*/ 	.byte	0x03, 0x5f
        /*0022*/ 	.short	0x0101


	//----- nvinfo : EIATTR_VRC_CTA_INIT_COUNT
	.align		4
        /*0024*/ 	.byte	0x02, 0x4a
	.zero		1
	.zero		1


	//----- nvinfo : EIATTR_EXIT_INSTR_OFFSETS
	.align		4
        /*0028*/ 	.byte	0x04, 0x1c
        /*002a*/ 	.short	(.L_232 - .L_231)


	//   ....[0]....
.L_231:
        /*002c*/ 	.word	0x00000010


	//----- nvinfo : EIATTR_MAX_THREADS
	.align		4
.L_232:
        /*0030*/ 	.byte	0x04, 0x05
        /*0032*/ 	.short	(.L_234 - .L_233)
.L_233:
        /*0034*/ 	.word	0x00000180
        /*0038*/ 	.word	0x00000001
        /*003c*/ 	.word	0x00000001


	//----- nvinfo : EIATTR_CBANK_PARAM_SIZE
	.align		4
.L_234:
        /*0040*/ 	.byte	0x03, 0x19
        /*0042*/ 	.short	0x0680


	//----- nvinfo : EIATTR_PARAM_CBANK
	.align		4
        /*0044*/ 	.byte	0x04, 0x0a
        /*0046*/ 	.short	(.L_236 - .L_235)
	.align		4
.L_235:
        /*0048*/ 	.word	index@(.nv.constant0._ZN7cutlass13device_kernelIN5flash11enable_sm90INS1_16FlashAttnBwdSm90INS1_25CollectiveMainloopBwdSm90ILi2ELi2ELi2EN4cute5tupleIJNS5_1CILi1EEES8_S8_EEENS6_IJNS7_ILi64EEENS7_ILi128EEENS7_ILi96EEEEEENS_6half_tEfNS_4arch4Sm90ELb0ELb0ELb0ELb1ELb0ELb1ELb0ELb0ELi2ELi1ELi2ELi1ELb1EEENS1_21CollectiveEpilogueBwdISD_SE_SG_Li256ELb1ELb0ELi1EEENS1_19SingleTileSchedulerILb1ELb0ELb0ELi128EEEEEEEEEvNT_6ParamsE)
        /*004c*/ 	.short	0x0380
        /*004e*/ 	.short	0x0680


	//----- nvinfo : EIATTR_SW_WAR
	.align		4
.L_236:
        /*0050*/ 	.byte	0x04, 0x36
        /*0052*/ 	.short	(.L_238 - .L_237)
.L_237:
        /*0054*/ 	.word	0x00000008
.L_238:


//--------------------- .nv.info._ZN7cutlass13device_kernelIN5flash11enable_sm90INS1_16FlashAttnBwdSm90INS1_25CollectiveMainloopBwdSm90ILi2ELi2ELi2EN4cute5tupleIJNS5_1CILi1EEES8_S8_EEENS6_IJNS7_ILi64EEENS7_ILi128EEENS7_ILi96EEEEEENS_6half_tEfNS_4arch4Sm90ELb0ELb0ELb0ELb1ELb1ELb1ELb0ELb0ELi2ELi1ELi2ELi1ELb1EEENS1_21CollectiveEpilogueBwdISD_SE_SG_Li256ELb1ELb0ELi1EEENS1_19SingleTileSchedulerILb1ELb0ELb0ELi128EEEEEEEEEvNT_6ParamsE --------------------------
	.section	.nv.info._ZN7cutlass13device_kernelIN5flash11enable_sm90INS1_16FlashAttnBwdSm90INS1_25CollectiveMainloopBwdSm90ILi2ELi2ELi2EN4cute5tupleIJNS5_1CILi1EEES8_S8_EEENS6_IJNS7_ILi64EEENS7_ILi128EEENS7_ILi96EEEEEENS_6half_tEfNS_4arch4Sm90ELb0ELb0ELb0ELb1ELb1ELb1ELb0ELb0ELi2ELi1ELi2ELi1ELb1EEENS1_21CollectiveEpilogueBwdISD_SE_SG_Li256ELb1ELb0ELi1EEENS1_19SingleTileSchedulerILb1ELb0ELb0ELi128EEEEEEEEEvNT_6ParamsE,"",@"SHT_CUDA_INFO"
	.sectionflags	@""
	.align	4


	//----- nvinfo : EIATTR_CUDA_API_VERSION
	.align		4
        /*0000*/ 	.byte	0x04, 0x37
        /*0002*/ 	.short	(.L_240 - .L_239)
.L_239:
        /*0004*/ 	.word	0x00000082


	//----- nvinfo : EIATTR_KPARAM_INFO
	.align		4
.L_240:
        /*0008*/ 	.byte	0x04, 0x17
        /*000a*/ 	.short	(.L_242 - .L_241)
.L_241:
        /*000c*/ 	.word	0x00000000
        /*0010*/ 	.short	0x0000
        /*0012*/ 	.short	0x0000
        /*0014*/ 	.byte	0x00, 0xf0, 0x01, 0x1a


	//----- nvinfo : EIATTR_SPARSE_MMA_MASK
	.align		4
.L_242:
        /*0018*/ 	.byte	0x03, 0x50
        /*001a*/ 	.short	0x0000


	//----- nvinfo : EIATTR_MAXREG_COUNT
	.align		4
        /*001c*/ 	.byte	0x03, 0x1b
        /*001e*/ 	.short	0x00a8


	//----- nvinfo : EIATTR_MERCURY_ISA_VERSION
	.align		4
        /*0020*/ 	.byte	0x03, 0x5f
        /*0022*/ 	.short	0x0101


	//----- nvinfo : EIATTR_VRC_CTA_INIT_COUNT
	.align		4
        /*0024*/ 	.byte	0x02, 0x4a
	.zero		1
	.zero		1


	//----- nvinfo : EIATTR_EXIT_INSTR_OFFSETS
	.align		4
        /*0028*/ 	.byte	0x04, 0x1c
        /*002a*/ 	.short	(.L_244 - .L_243)


	//   ....[0]....
.L_243:
        /*002c*/ 	.word	0x00000010


	//----- nvinfo : EIATTR_MAX_THREADS
	.align		4
.L_244:
        /*0030*/ 	.byte	0x04, 0x05
        /*0032*/ 	.short	(.L_246 - .L_245)
.L_245:
        /*0034*/ 	.word	0x00000180
        /*0038*/ 	.word	0x00000001
        /*003c*/ 	.word	0x00000001


	//----- nvinfo : EIATTR_CBANK_PARAM_SIZE
	.align		4
.L_246:
        /*0040*/ 	.byte	0x03, 0x19
        /*0042*/ 	.short	0x0680


	//----- nvinfo : EIATTR_PARAM_CBANK
	.align		4
        /*0044*/ 	.byte	0x04, 0x0a
        /*0046*/ 	.short	(.L_248 - .L_247)
	.align		4
.L_247:
        /*0048*/ 	.word	index@(.nv.constant0._ZN7cutlass13device_kernelIN5flash11enable_sm90INS1_16FlashAttnBwdSm90INS1_25CollectiveMainloopBwdSm90ILi2ELi2ELi2EN4cute5tupleIJNS5_1CILi1EEES8_S8_EEENS6_IJNS7_ILi64EEENS7_ILi128EEENS7_ILi96EEEEEENS_6half_tEfNS_4arch4Sm90ELb0ELb0ELb0ELb1ELb1ELb1ELb0ELb0ELi2ELi1ELi2ELi1ELb1EEENS1_21CollectiveEpilogueBwdISD_SE_SG_Li256ELb1ELb0ELi1EEENS1_19SingleTileSchedulerILb1ELb0ELb0ELi128EEEEEEEEEvNT_6ParamsE)
        /*004c*/ 	.short	0x0380
        /*004e*/ 	.short	0x0680


	//----- nvinfo : EIATTR_SW_WAR
	.align		4
.L_248:
        /*0050*/ 	.byte	0x04, 0x36
        /*0052*/ 	.short	(.L_250 - .L_249)
.L_249:
        /*0054*/ 	.word	0x00000008
.L_250:


//--------------------- .nv.info._ZN7cutlass13device_kernelIN5flash11enable_sm90INS1_16FlashAttnBwdSm90INS1_25CollectiveMainloopBwdSm90ILi2ELi2ELi2EN4cute5tupleIJNS5_1CILi1EEES8_S8_EEENS6_IJNS7_ILi64EEENS7_ILi128EEENS7_ILi96EEEEEENS_6half_tEfNS_4arch4Sm90ELb0ELb0ELb0ELb1ELb0ELb1ELb0ELb0ELi2ELi1ELi2ELi1ELb1EEENS1_24CollectiveEpilogueBwdGQAISD_fSG_Li256ELb1ELb0EEENS1_19SingleTileSchedulerILb1ELb0ELb0ELi128EEEEEEEEEvNT_6ParamsE --------------------------
	.section	.nv.info._ZN7cutlass13device_kernelIN5flash11enable_sm90INS1_16FlashAttnBwdSm90INS1_25CollectiveMainloopBwdSm90ILi2ELi2ELi2EN4cute5tupleIJNS5_1CILi1EEES8_S8_EEENS6_IJNS7_ILi64EEENS7_ILi128EEENS7_ILi96EEEEEENS_6half_tEfNS_4arch4Sm90ELb0ELb0ELb0ELb1ELb0ELb1ELb0ELb0ELi2ELi1ELi2ELi1ELb1EEENS1_24CollectiveEpilogueBwdGQAISD_fSG_Li256ELb1ELb0EEENS1_19SingleTileSchedulerILb1ELb0ELb0ELi128EEEEEEEEEvNT_6ParamsE,"",@"SHT_CUDA_INFO"
	.sectionflags	@""
	.align	4


	//----- nvinfo : EIATTR_CUDA_API_VERSION
	.align		4
        /*0000*/ 	.byte	0x04, 0x37
        /*0002*/ 	.short	(.L_252 - .L_251)
.L_251:
        /*0004*/ 	.word	0x00000082


	//----- nvinfo : EIATTR_KPARAM_INFO
	.align		4
.L_252:
        /*0008*/ 	.byte	0x04, 0x17
        /*000a*/ 	.short	(.L_254 - .L_253)
.L_253:
        /*000c*/ 	.word	0x00000000
        /*0010*/ 	.short	0x0000
        /*0012*/ 	.short	0x0000
        /*0014*/ 	.byte	0x00, 0xf0, 0x01, 0x1a


	//----- nvinfo : EIATTR_SPARSE_MMA_MASK
	.align		4
.L_254:
        /*0018*/ 	.byte	0x03, 0x50
        /*001a*/ 	.short	0x0000


	//----- nvinfo : EIATTR_MAXREG_COUNT
	.align		4
        /*001c*/ 	.byte	0x03, 0x1b
        /*001e*/ 	.short	0x00a8


	//----- nvinfo : EIATTR_MERCURY_ISA_VERSION
	.align		4
        /*0020*/ 	.byte	0x03, 0x5f
        /*0022*/ 	.short	0x0101


	//----- nvinfo : EIATTR_VRC_CTA_INIT_COUNT
	.align		4
        /*0024*/ 	.byte	0x02, 0x4a
	.zero		1
	.zero		1


	//----- nvinfo : EIATTR_EXIT_INSTR_OFFSETS
	.align		4
        /*0028*/ 	.byte	0x04, 0x1c
        /*002a*/ 	.short	(.L_256 - .L_255)


	//   ....[0]....
.L_255:
        /*002c*/ 	.word	0x00000010


	//----- nvinfo : EIATTR_MAX_THREADS
	.align		4
.L_256:
        /*0030*/ 	.byte	0x04, 0x05
        /*0032*/ 	.short	(.L_258 - .L_257)
.L_257:
        /*0034*/ 	.word	0x00000180
        /*0038*/ 	.word	0x00000001
        /*003c*/ 	.word	0x00000001


	//----- nvinfo : EIATTR_CBANK_PARAM_SIZE
	.align		4
.L_258:
        /*0040*/ 	.byte	0x03, 0x19
        /*0042*/ 	.short	0x0680


	//----- nvinfo : EIATTR_PARAM_CBANK
	.align		4
        /*0044*/ 	.byte	0x04, 0x0a
        /*0046*/ 	.short	(.L_260 - .L_259)
	.align		4
.L_259:
        /*0048*/ 	.word	index@(.nv.constant0._ZN7cutlass13device_kernelIN5flash11enable_sm90INS1_16FlashAttnBwdSm90INS1_25CollectiveMainloopBwdSm90ILi2ELi2ELi2EN4cute5tupleIJNS5_1CILi1EEES8_S8_EEENS6_IJNS7_ILi64EEENS7_ILi128EEENS7_ILi96EEEEEENS_6half_tEfNS_4arch4Sm90ELb0ELb0ELb0ELb1ELb0ELb1ELb0ELb0ELi2ELi1ELi2ELi1ELb1EEENS1_24CollectiveEpilogueBwdGQAISD_fSG_Li256ELb1ELb0EEENS1_19SingleTileSchedulerILb1ELb0ELb0ELi128EEEEEEEEEvNT_6ParamsE)
        /*004c*/ 	.short	0x0380
        /*004e*/ 	.short	0x0680


	//----- nvinfo : EIATTR_SW_WAR
	.align		4
.L_260:
        /*0050*/ 	.byte	0x04, 0x36
        /*0052*/ 	.short	(.L_262 - .L_261)
.L_261:
        /*0054*/ 	.word	0x00000008
.L_262:


//--------------------- .nv.info._ZN7cutlass13device_kernelIN5flash11enable_sm90INS1_16FlashAttnBwdSm90INS1_25CollectiveMainloopBwdSm90ILi2ELi2ELi2EN4cute5tupleIJNS5_1CILi1EEES8_S8_EEENS6_IJNS7_ILi64EEENS7_ILi128EEENS7_ILi96EEEEEENS_6half_tEfNS_4arch4Sm90ELb0ELb0ELb0ELb1ELb1ELb1ELb0ELb0ELi2ELi1ELi2ELi1ELb1EEENS1_24CollectiveEpilogueBwdGQAISD_fSG_Li256ELb1ELb1EEENS1_19SingleTileSchedulerILb1ELb0ELb0ELi128EEEEEEEEEvNT_6ParamsE --------------------------
	.section	.nv.info._ZN7cutlass13device_kernelIN5flash11enable_sm90INS1_16FlashAttnBwdSm90INS1_25CollectiveMainloopBwdSm90ILi2ELi2ELi2EN4cute5tupleIJNS5_1CILi1EEES8_S8_EEENS6_IJNS7_ILi64EEENS7_ILi128EEENS7_ILi96EEEEEENS_6half_tEfNS_4arch4Sm90ELb0ELb0ELb0ELb1ELb1ELb1ELb0ELb0ELi2ELi1ELi2ELi1ELb1EEENS1_24CollectiveEpilogueBwdGQAISD_fSG_Li256ELb1ELb1EEENS1_19SingleTileSchedulerILb1ELb0ELb0ELi128EEEEEEEEEvNT_6ParamsE,"",@"SHT_CUDA_INFO"
	.sectionflags	@""
	.align	4


	//----- nvinfo : EIATTR_CUDA_API_VERSION
	.align		4
        /*0000*/ 	.byte	0x04, 0x37
        /*0002*/ 	.short	(.L_264 - .L_263)
.L_263:
        /*0004*/ 	.word	0x00000082


	//----- nvinfo : EIATTR_KPARAM_INFO
	.align		4
.L_264:
        /*0008*/ 	.byte	0x04, 0x17
        /*000a*/ 	.short	(.L_266 - .L_265)
.L_265:
        /*000c*/ 	.word	0x00000000
        /*0010*/ 	.short	0x0000
        /*0012*/ 	.short	0x0000
        /*0014*/ 	.byte	0x00, 0xf0, 0x01, 0x1a


	//----- nvinfo : EIATTR_SPARSE_MMA_MASK
	.align		4
.L_266:
        /*0018*/ 	.byte	0x03, 0x50
        /*001a*/ 	.short	0x0000


	//----- nvinfo : EIATTR_MAXREG_COUNT
	.align		4
        /*001c*/ 	.byte	0x03, 0x1b
        /*001e*/ 	.short	0x00a8


	//----- nvinfo : EIATTR_MERCURY_ISA_VERSION
	.align		4
        /*0020*/ 	.byte	0x03, 0x5f
        /*0022*/ 	.short	0x0101


	//----- nvinfo : EIATTR_VRC_CTA_INIT_COUNT
	.align		4
        /*0024*/ 	.byte	0x02, 0x4a
	.zero		1
	.zero		1


	//----- nvinfo : EIATTR_EXIT_INSTR_OFFSETS
	.align		4
        /*0028*/ 	.byte	0x04, 0x1c
        /*002a*/ 	.short	(.L_268 - .L_267)


	//   ....[0]....
.L_267:
        /*002c*/ 	.word	0x00000010


	//----- nvinfo : EIATTR_MAX_THREADS
	.align		4
.L_268:
        /*0030*/ 	.byte	0x04, 0x05
        /*0032*/ 	.short	(.L_270 - .L_269)
.L_269:
        /*0034*/ 	.word	0x00000180
        /*0038*/ 	.word	0x00000001
        /*003c*/ 	.word	0x00000001


	//----- nvinfo : EIATTR_CBANK_PARAM_SIZE
	.align		4
.L_270:
        /*0040*/ 	.byte	0x03, 0x19
        /*0042*/ 	.short	0x0680


	//----- nvinfo : EIATTR_PARAM_CBANK
	.align		4
        /*0044*/ 	.byte	0x04, 0x0a
        /*0046*/ 	.short	(.L_272 - .L_271)
	.align		4
.L_271:
        /*0048*/ 	.word	index@(.nv.constant0._ZN7cutlass13device_kernelIN5flash11enable_sm90INS1_16FlashAttnBwdSm90INS1_25CollectiveMainloopBwdSm90ILi2ELi2ELi2EN4cute5tupleIJNS5_1CILi1EEES8_S8_EEENS6_IJNS7_ILi64EEENS7_ILi128EEENS7_ILi96EEEEEENS_6half_tEfNS_4arch4Sm90ELb0ELb0ELb0ELb1ELb1ELb1ELb0ELb0ELi2ELi1ELi2ELi1ELb1EEENS1_24CollectiveEpilogueBwdGQAISD_fSG_Li256ELb1ELb1EEENS1_19SingleTileSchedulerILb1ELb0ELb0ELi128EEEEEEEEEvNT_6ParamsE)
        /*004c*/ 	.short	0x0380
        /*004e*/ 	.short	0x0680


	//----- nvinfo : EIATTR_SW_WAR
	.align		4
.L_272:
        /*0050*/ 	.byte	0x04, 0x36
        /*0052*/ 	.short	(.L_274 - .L_273)
.L_273:
        /*0054*/ 	.word	0x00000008
.L_274:


//--------------------- .nv.info._ZN7cutlass13device_kernelIN5flash11enable_sm90INS1_16FlashAttnBwdSm90INS1_25CollectiveMainloopBwdSm90ILi2ELi2ELi2EN4cute5tupleIJNS5_1CILi1EEES8_S8_EEENS6_IJNS7_ILi64EEENS7_ILi128EEENS7_ILi96EEEEEENS_6half_tEfNS_4arch4Sm90ELb0ELb1ELb0ELb0ELb0ELb1ELb0ELb0ELi2ELi1ELi2ELi1ELb1EEENS1_21CollectiveEpilogueBwdISD_SE_SG_Li256ELb0ELb0ELi1EEENS1_19SingleTileSchedulerILb0ELb0ELb0ELi128EEEEEEEEEvNT_6ParamsE --------------------------
	.section	.nv.info._ZN7cutlass13device_kernelIN5flash11enable_sm90INS1_16FlashAttnBwdSm90INS1_25CollectiveMainloopBwdSm90ILi2ELi2ELi2EN4cute5tupleIJNS5_1CILi1EEES8_S8_EEENS6_IJNS7_ILi64EEENS7_ILi128EEENS7_ILi96EEEEEENS_6half_tEfNS_4arch4Sm90ELb0ELb1ELb0ELb0ELb0ELb1ELb0ELb0ELi2ELi1ELi2ELi1ELb1EEENS1_21CollectiveEpilogueBwdISD_SE_SG_Li256ELb0ELb0ELi1EEENS1_19SingleTileSchedulerILb0ELb0ELb0ELi128EEEEEEEEEvNT_6ParamsE,"",@"SHT_CUDA_INFO"
	.sectionflags	@""
	.align	4


	//----- nvinfo : EIATTR_CUDA_API_VERSION
	.align		4
        /*0000*/ 	.byte	0x04, 0x37
        /*0002*/ 	.short	(.L_276 - .L_275)
.L_275:
        /*0004*/ 	.word	0x00000082


	//----- nvinfo : EIATTR_KPARAM_INFO
	.align		4
.L_276:
        /*0008*/ 	.byte	0x04, 0x17
        /*000a*/ 	.short	(.L_278 - .L_277)
.L_277:
        /*000c*/ 	.word	0x00000000
        /*0010*/ 	.short	0x0000
        /*0012*/ 	.short	0x0000
        /*0014*/ 	.byte	0x00, 0xf0, 0x01, 0x24


	//----- nvinfo : EIATTR_SPARSE_MMA_MASK
	.align		4
.L_278:
        /*0018*/ 	.byte	0x03, 0x50
        /*001a*/ 	.short	0x0000


	//----- nvinfo : EIATTR_MAXREG_COUNT
	.align		4
        /*001c*/ 	.byte	0x03, 0x1b
        /*001e*/ 	.short	0x00a8


	//----- nvinfo : EIATTR_MERCURY_ISA_VERSION
	.align		4
        /*0020*/ 	.byte	0x03, 0x5f
        /*0022*/ 	.short	0x0101


	//----- nvinfo : EIATTR_VRC_CTA_INIT_COUNT
	.align		4
        /*0024*/ 	.byte	0x02, 0x4a
	.zero		1
	.zero		1


	//----- nvinfo : EIATTR_EXIT_INSTR_OFFSETS
	.align		4
        /*0028*/ 	.byte	0x04, 0x1c
        /*002a*/ 	.short	(.L_280 - .L_279)


	//   ....[0]....
.L_279:
        /*002c*/ 	.word	0x00000010


	//----- nvinfo : EIATTR_MAX_THREADS
	.align		4
.L_280:
        /*0030*/ 	.byte	0x04, 0x05
        /*0032*/ 	.short	(.L_282 - .L_281)
.L_281:
        /*0034*/ 	.word	0x00000180
        /*0038*/ 	.word	0x00000001
        /*003c*/ 	.word	0x00000001


	//----- nvinfo : EIATTR_CBANK_PARAM_SIZE
	.align		4
.L_282:
        /*0040*/ 	.byte	0x03, 0x19
        /*0042*/ 	.short	0x0900


	//----- nvinfo : EIATTR_PARAM_CBANK
	.align		4
        /*0044*/ 	.byte	0x04, 0x0a
        /*0046*/ 	.short	(.L_284 - .L_283)
	.align		4
.L_283:
        /*0048*/ 	.word	index@(.nv.constant0._ZN7cutlass13device_kernelIN5flash11enable_sm90INS1_16FlashAttnBwdSm90INS1_25CollectiveMainloopBwdSm90ILi2ELi2ELi2EN4cute5tupleIJNS5_1CILi1EEES8_S8_EEENS6_IJNS7_ILi64EEENS7_ILi128EEENS7_ILi96EEEEEENS_6half_tEfNS_4arch4Sm90ELb0ELb1ELb0ELb0ELb0ELb1ELb0ELb0ELi2ELi1ELi2ELi1ELb1EEENS1_21CollectiveEpilogueBwdISD_SE_SG_Li256ELb0ELb0ELi1EEENS1_19SingleTileSchedulerILb0ELb0ELb0ELi128EEEEEEEEEvNT_6ParamsE)
        /*004c*/ 	.short	0x0380
        /*004e*/ 	.short	0x0900


	//----- nvinfo : EIATTR_SW_WAR
	.align		4
.L_284:
        /*0050*/ 	.byte	0x04, 0x36
        /*0052*/ 	.short	(.L_286 - .L_285)
.L_285:
        /*0054*/ 	.word	0x00000008
.L_286:


//--------------------- .nv.info._ZN7cutlass13device_kernelIN5flash11enable_sm90INS1_16FlashAttnBwdSm90INS1_25CollectiveMainloopBwdSm90ILi2ELi2ELi2EN4cute5tupleIJNS5_1CILi1EEES8_S8_EEENS6_IJNS7_ILi64EEENS7_ILi128EEENS7_ILi96EEEEEENS_6half_tEfNS_4arch4Sm90ELb0ELb1ELb0ELb0ELb1ELb1ELb0ELb0ELi2ELi1ELi2ELi1ELb1EEENS1_21CollectiveEpilogueBwdISD_SE_SG_Li256ELb0ELb0ELi1EEENS1_19SingleTileSchedulerILb0ELb0ELb0ELi128EEEEEEEEEvNT_6ParamsE --------------------------
	.section	.nv.info._ZN7cutlass13device_kernelIN5flash11enable_sm90INS1_16FlashAttnBwdSm90INS1_25CollectiveMainloopBwdSm90ILi2ELi2ELi2EN4cute5tupleIJNS5_1CILi1EEES8_S8_EEENS6_IJNS7_ILi64EEENS7_ILi128EEENS7_ILi96EEEEEENS_6half_tEfNS_4arch4Sm90ELb0ELb1ELb0ELb0ELb1ELb1ELb0ELb0ELi2ELi1ELi2ELi1ELb1EEENS1_21CollectiveEpilogueBwdISD_SE_SG_Li256ELb0ELb0ELi1EEENS1_19SingleTileSchedulerILb0ELb0ELb0ELi128EEEEEEEEEvNT_6ParamsE,"",@"SHT_CUDA_INFO"
	.sectionflags	@""
	.align	4


	//----- nvinfo : EIATTR_CUDA_API_VERSION
	.align		4
        /*0000*/ 	.byte	0x04, 0x37
        /*0002*/ 	.short	(.L_288 - .L_287)
.L_287:
        /*0004*/ 	.word	0x00000082


	//----- nvinfo : EIATTR_KPARAM_INFO
	.align		4
.L_288:
        /*0008*/ 	.byte	0x04, 0x17
        /*000a*/ 	.short	(.L_290 - .L_289)
.L_289:
        /*000c*/ 	.word	0x00000000
        /*0010*/ 	.short	0x0000
        /*0012*/ 	.short	0x0000
        /*0014*/ 	.byte	0x00, 0xf0, 0x01, 0x24


	//----- nvinfo : EIATTR_SPARSE_MMA_MASK
	.align		4
.L_290:
        /*0018*/ 	.byte	0x03, 0x50
        /*001a*/ 	.short	0x0000


	//----- nvinfo : EIATTR_MAXREG_COUNT
	.align		4
        /*001c*/ 	.byte	0x03, 0x1b
        /*001e*/ 	.short	0x00a8


	//----- nvinfo : EIATTR_MERCURY_ISA_VERSION
	.align		4
        /*0020*/ 	.byte	0x03, 0x5f
        /*0022*/ 	.short	0x0101


	//----- nvinfo : EIATTR_VRC_CTA_INIT_COUNT
	.align		4
        /*0024*/ 	.byte	0x02, 0x4a
	.zero		1
	.zero		1


	//----- nvinfo : EIATTR_EXIT_INSTR_OFFSETS
	.align		4
        /*0028*/ 	.byte	0x04, 0x1c
        /*002a*/ 	.short	(.L_292 - .L_291)


	//   ....[0]....
.L_291:
        /*002c*/ 	.word	0x00000010


	//----- nvinfo : EIATTR_MAX_THREADS
	.align		4
.L_292:
        /*0030*/ 	.byte	0x04, 0x05
        /*0032*/ 	.short	(.L_294 - .L_293)
.L_293:
        /*0034*/ 	.word	0x00000180
        /*0038*/ 	.word	0x00000001
        /*003c*/ 	.word	0x00000001


	//----- nvinfo : EIATTR_CBANK_PARAM_SIZE
	.align		4
.L_294:
        /*0040*/ 	.byte	0x03, 0x19
        /*0042*/ 	.short	0x0900


	//----- nvinfo : EIATTR_PARAM_CBANK
	.align		4
        /*0044*/ 	.byte	0x04, 0x0a
        /*0046*/ 	.short	(.L_296 - .L_295)
	.align		4
.L_295:
        /*0048*/ 	.word	index@(.nv.constant0._ZN7cutlass13device_kernelIN5flash11enable_sm90INS1_16FlashAttnBwdSm90INS1_25CollectiveMainloopBwdSm90ILi2ELi2ELi2EN4cute5tupleIJNS5_1CILi1EEES8_S8_EEENS6_IJNS7_ILi64EEENS7_ILi128EEENS7_ILi96EEEEEENS_6half_tEfNS_4arch4Sm90ELb0ELb1ELb0ELb0ELb1ELb1ELb0ELb0ELi2ELi1ELi2ELi1ELb1EEENS1_21CollectiveEpilogueBwdISD_SE_SG_Li256ELb0ELb0ELi1EEENS1_19SingleTileSchedulerILb0ELb0ELb0ELi128EEEEEEEEEvNT_6ParamsE)
        /*004c*/ 	.short	0x0380
        /*004e*/ 	.short	0x0900


	//----- nvinfo : EIATTR_SW_WAR
	.align		4
.L_296:
        /*0050*/ 	.byte	0x04, 0x36
        /*0052*/ 	.short	(.L_298 - .L_297)
.L_297:
        /*0054*/ 	.word	0x00000008
.L_298:


//--------------------- .nv.info._ZN7cutlass13device_kernelIN5flash11enable_sm90INS1_16FlashAttnBwdSm90INS1_25CollectiveMainloopBwdSm90ILi2ELi2ELi2EN4cute5tupleIJNS5_1CILi1EEES8_S8_EEENS6_IJNS7_ILi64EEENS7_ILi128EEENS7_ILi96EEEEEENS_6half_tEfNS_4arch4Sm90ELb0ELb1ELb0ELb0ELb0ELb1ELb0ELb0ELi2ELi1ELi2ELi1ELb1EEENS1_24CollectiveEpilogueBwdGQAISD_fSG_Li256ELb0ELb0EEENS1_19SingleTileSchedulerILb0ELb0ELb0ELi128EEEEEEEEEvNT_6ParamsE --------------------------
	.section	.nv.info._ZN7cutlass13device_kernelIN5flash11enable_sm90INS1_16FlashAttnBwdSm90INS1_25CollectiveMainloopBwdSm90ILi2ELi2ELi2EN4cute5tupleIJNS5_1CILi1EEES8_S8_EEENS6_IJNS7_ILi64EEENS7_ILi128EEENS7_ILi96EEEEEENS_6half_tEfNS_4arch4Sm90ELb0ELb1ELb0ELb0ELb0ELb1ELb0ELb0ELi2ELi1ELi2ELi1ELb1EEENS1_24CollectiveEpilogueBwdGQAISD_fSG_Li256ELb0ELb0EEENS1_19SingleTileSchedulerILb0ELb0ELb0ELi128EEEEEEEEEvNT_6ParamsE,"",@"SHT_CUDA_INFO"
	.sectionflags	@""
	.align	4


	//----- nvinfo : EIATTR_CUDA_API_VERSION
	.align		4
        /*0000*/ 	.byte	0x04, 0x37
        /*0002*/ 	.short	(.L_300 - .L_299)
.L_299:
        /*0004*/ 	.word	0x00000082


	//----- nvinfo : EIATTR_KPARAM_INFO
	.align		4
.L_300:
        /*0008*/ 	.byte	0x04, 0x17
        /*000a*/ 	.short	(.L_302 - .L_301)
.L_301:
        /*000c*/ 	.word	0x00000000
        /*0010*/ 	.short	0x0000
        /*0012*/ 	.short	0x0000
        /*0014*/ 	.byte	0x00, 0xf0, 0x01, 0x1a


	//----- nvinfo : EIATTR_SPARSE_MMA_MASK
	.align		4
.L_302:
        /*0018*/ 	.byte	0x03, 0x50
        /*001a*/ 	.short	0x0000


	//----- nvinfo : EIATTR_MAXREG_COUNT
	.align		4
        /*001c*/ 	.byte	0x03, 0x1b
        /*001e*/ 	.short	0x00a8


	//----- nvinfo : EIATTR_MERCURY_ISA_VERSION
	.align		4
        /*0020*/ 	.byte	0x03, 0x5f
        /*0022*/ 	.short	0x0101


	//----- nvinfo : EIATTR_VRC_CTA_INIT_COUNT
	.align		4
        /*0024*/ 	.byte	0x02, 0x4a
	.zero		1
	.zero		1


	//----- nvinfo : EIATTR_EXIT_INSTR_OFFSETS
	.align		4
        /*0028*/ 	.byte	0x04, 0x1c
        /*002a*/ 	.short	(.L_304 - .L_303)


	//   ....[0]....
.L_303:
        /*002c*/ 	.word	0x00000010


	//----- nvinfo : EIATTR_MAX_THREADS
	.align		4
.L_304:
        /*0030*/ 	.byte	0x04, 0x05
        /*0032*/ 	.short	(.L_306 - .L_305)
.L_305:
        /*0034*/ 	.word	0x00000180
        /*0038*/ 	.word	0x00000001
        /*003c*/ 	.word	0x00000001


	//----- nvinfo : EIATTR_CBANK_PARAM_SIZE
	.align		4
.L_306:
        /*0040*/ 	.byte	0x03, 0x19
        /*0042*/ 	.short	0x0680


	//----- nvinfo : EIATTR_PARAM_CBANK
	.align		4
        /*0044*/ 	.byte	0x04, 0x0a
        /*0046*/ 	.short	(.L_308 - .L_307)
	.align		4
.L_307:
        /*0048*/ 	.word	index@(.nv.constant0._ZN7cutlass13device_kernelIN5flash11enable_sm90INS1_16FlashAttnBwdSm90INS1_25CollectiveMainloopBwdSm90ILi2ELi2ELi2EN4cute5tupleIJNS5_1CILi1EEES8_S8_EEENS6_IJNS7_ILi64EEENS7_ILi128EEENS7_ILi96EEEEEENS_6half_tEfNS_4arch4Sm90ELb0ELb1ELb0ELb0ELb0ELb1ELb0ELb0ELi2ELi1ELi2ELi1ELb1EEENS1_24CollectiveEpilogueBwdGQAISD_fSG_Li256ELb0ELb0EEENS1_19SingleTileSchedulerILb0ELb0ELb0ELi128EEEEEEEEEvNT_6ParamsE)
        /*004c*/ 	.short	0x0380
        /*004e*/ 	.short	0x0680


	//----- nvinfo : EIATTR_SW_WAR
	.align		4
.L_308:
        /*0050*/ 	.byte	0x04, 0x36
        /*0052*/ 	.short	(.L_310 - .L_309)
.L_309:
        /*0054*/ 	.word	0x00000008
.L_310:


//--------------------- .nv.info._ZN7cutlass13device_kernelIN5flash11enable_sm90INS1_16FlashAttnBwdSm90INS1_25CollectiveMainloopBwdSm90ILi2ELi2ELi2EN4cute5tupleIJNS5_1CILi1EEES8_S8_EEENS6_IJNS7_ILi64EEENS7_ILi128EEENS7_ILi96EEEEEENS_6half_tEfNS_4arch4Sm90ELb0ELb1ELb0ELb0ELb1ELb1ELb0ELb0ELi2ELi1ELi2ELi1ELb1EEENS1_24CollectiveEpilogueBwdGQAISD_fSG_Li256ELb0ELb1EEENS1_19SingleTileSchedulerILb0ELb0ELb0ELi128EEEEEEEEEvNT_6ParamsE --------------------------
	.section	.nv.info._ZN7cutlass13device_kernelIN5flash11enable_sm90INS1_16FlashAttnBwdSm90INS1_25CollectiveMainloopBwdSm90ILi2ELi2ELi2EN4cute5tupleIJNS5_1CILi1EEES8_S8_EEENS6_IJNS7_ILi64EEENS7_ILi128EEENS7_ILi96EEEEEENS_6half_tEfNS_4arch4Sm90ELb0ELb1ELb0ELb0ELb1ELb1ELb0ELb0ELi2ELi1ELi2ELi1ELb1EEENS1_24CollectiveEpilogueBwdGQAISD_fSG_Li256ELb0ELb1EEENS1_19SingleTileSchedulerILb0ELb0ELb0ELi128EEEEEEEEEvNT_6ParamsE,"",@"SHT_CUDA_INFO"
	.sectionflags	@""
	.align	4


	//----- nvinfo : EIATTR_CUDA_API_VERSION
	.align		4
        /*0000*/ 	.byte	0x04, 0x37
        /*0002*/ 	.short	(.L_312 - .L_311)
.L_311:
        /*0004*/ 	.word	0x00000082


	//----- nvinfo : EIATTR_KPARAM_INFO
	.align		4
.L_312:
        /*0008*/ 	.byte	0x04, 0x17
        /*000a*/ 	.short	(.L_314 - .L_313)
.L_313:
        /*000c*/ 	.word	0x00000000
        /*0010*/ 	.short	0x0000
        /*0012*/ 	.short	0x0000
        /*0014*/ 	.byte	0x00, 0xf0, 0x01, 0x1a


	//----- nvinfo : EIATTR_SPARSE_MMA_MASK
	.align		4
.L_314:
        /*0018*/ 	.byte	0x03, 0x50
        /*001a*/ 	.short	0x0000


	//----- nvinfo : EIATTR_MAXREG_COUNT
	.align		4
        /*001c*/ 	.byte	0x03, 0x1b
        /*001e*/ 	.short	0x00a8


	//----- nvinfo : EIATTR_MERCURY_ISA_VERSION
	.align		4
        /*0020*/ 	.byte	0x03, 0x5f
        /*0022*/ 	.short	0x0101


	//----- nvinfo : EIATTR_VRC_CTA_INIT_COUNT
	.align		4
        /*0024*/ 	.byte	0x02, 0x4a
	.zero		1
	.zero		1


	//----- nvinfo : EIATTR_EXIT_INSTR_OFFSETS
	.align		4
        /*0028*/ 	.byte	0x04, 0x1c
        /*002a*/ 	.short	(.L_316 - .L_315)


	//   ....[0]....
.L_315:
        /*002c*/ 	.word	0x00000010


	//----- nvinfo : EIATTR_MAX_THREADS
	.align		4
.L_316:
        /*0030*/ 	.byte	0x04, 0x05
        /*0032*/ 	.short	(.L_318 - .L_317)
.L_317:
        /*0034*/ 	.word	0x00000180
        /*0038*/ 	.word	0x00000001
        /*003c*/ 	.word	0x00000001


	//----- nvinfo : EIATTR_CBANK_PARAM_SIZE
	.align		4
.L_318:
        /*0040*/ 	.byte	0x03, 0x19
        /*0042*/ 	.short	0x0680


	//----- nvinfo : EIATTR_PARAM_CBANK
	.align		4
        /*0044*/ 	.byte	0x04, 0x0a
        /*0046*/ 	.short	(.L_320 - .L_319)
	.align		4
.L_319:
        /*0048*/ 	.word	index@(.nv.constant0._ZN7cutlass13device_kernelIN5flash11enable_sm90INS1_16FlashAttnBwdSm90INS1_25CollectiveMainloopBwdSm90ILi2ELi2ELi2EN4cute5tupleIJNS5_1CILi1EEES8_S8_EEENS6_IJNS7_ILi64EEENS7_ILi128EEENS7_ILi96EEEEEENS_6half_tEfNS_4arch4Sm90ELb0ELb1ELb0ELb0ELb1ELb1ELb0ELb0ELi2ELi1ELi2ELi1ELb1EEENS1_24CollectiveEpilogueBwdGQAISD_fSG_Li256ELb0ELb1EEENS1_19SingleTileSchedulerILb0ELb0ELb0ELi128EEEEEEEEEvNT_6ParamsE)
        /*004c*/ 	.short	0x0380
        /*004e*/ 	.short	0x0680


	//----- nvinfo : EIATTR_SW_WAR
	.align		4
.L_320:
        /*0050*/ 	.byte	0x04, 0x36
        /*0052*/ 	.short	(.L_322 - .L_321)
.L_321:
        /*0054*/ 	.word	0x00000008
.L_322:


//--------------------- .nv.info._ZN7cutlass13device_kernelIN5flash11enable_sm90INS1_16FlashAttnBwdSm90INS1_25CollectiveMainloopBwdSm90ILi2ELi2ELi2EN4cute5tupleIJNS5_1CILi1EEES8_S8_EEENS6_IJNS7_ILi64EEENS7_ILi128EEENS7_ILi96EEEEEENS_6half_tEfNS_4arch4Sm90ELb0ELb1ELb0ELb1ELb0ELb1ELb0ELb0ELi2ELi1ELi2ELi1ELb1EEENS1_21CollectiveEpilogueBwdISD_SE_SG_Li256ELb1ELb0ELi1EEENS1_19SingleTileSchedulerILb1ELb0ELb0ELi128EEEEEEEEEvNT_6ParamsE --------------------------
	.section	.nv.info._ZN7cutlass13device_kernelIN5flash11enable_sm90INS1_16FlashAttnBwdSm90INS1_25CollectiveMainloopBwdSm90ILi2ELi2ELi2EN4cute5tupleIJNS5_1CILi1EEES8_S8_EEENS6_IJNS7_ILi64EEENS7_ILi128EEENS7_ILi96EEEEEENS_6half_tEfNS_4arch4Sm90ELb0ELb1ELb0ELb1ELb0ELb1ELb0ELb0ELi2ELi1ELi2ELi1ELb1EEENS1_21CollectiveEpilogueBwdISD_SE_SG_Li256ELb1ELb0ELi1EEENS1_19SingleTileSchedulerILb1ELb0ELb0ELi128EEEEEEEEEvNT_6ParamsE,"",@"SHT_CUDA_INFO"
	.sectionflags	@""
	.align	4


	//----- nvinfo : EIATTR_CUDA_API_VERSION
	.align		4
        /*0000*/ 	.byte	0x04, 0x37
        /*0002*/ 	.short	(.L_324 - .L_323)
.L_323:
        /*0004*/ 	.word	0x00000082


	//----- nvinfo : EIATTR_KPARAM_INFO
	.align		4
.L_324:
        /*0008*/ 	.byte	0x04, 0x17
        /*000a*/ 	.short	(.L_326 - .L_325)
.L_325:
        /*000c*/ 	.word	0x00000000
        /*0010*/ 	.short	0x0000
        /*0012*/ 	.short	0x0000
        /*0014*/ 	.byte	0x00, 0xf0, 0x01, 0x1a


	//----- nvinfo : EIATTR_SPARSE_MMA_MASK
	.align		4
.L_326:
        /*0018*/ 	.byte	0x03, 0x50
        /*001a*/ 	.short	0x0000


	//----- nvinfo : EIATTR_MAXREG_COUNT
	.align		4
        /*001c*/ 	.byte	0x03, 0x1b
        /*001e*/ 	.short	0x00a8


	//----- nvinfo : EIATTR_MERCURY_ISA_VERSION
	.align		4
        /*0020*/ 	.byte	0x03, 0x5f
        /*0022*/ 	.short	0x0101


	//----- nvinfo : EIATTR_VRC_CTA_INIT_COUNT
	.align		4
        /*0024*/ 	.byte	0x02, 0x4a
	.zero		1
	.zero		1


	//----- nvinfo : EIATTR_EXIT_INSTR_OFFSETS
	.align		4
        /*0028*/ 	.byte	0x04, 0x1c
        /*002a*/ 	.short	(.L_328 - .L_327)


	//   ....[0]....
.L_327:
        /*002c*/ 	.word	0x00000010


	//----- nvinfo : EIATTR_MAX_THREADS
	.align		4
.L_328:
        /*0030*/ 	.byte	0x04, 0x05
        /*0032*/ 	.short	(.L_330 - .L_329)
.L_329:
        /*0034*/ 	.word	0x00000180
        /*0038*/ 	.word	0x00000001
        /*003c*/ 	.word	0x00000001


	//----- nvinfo : EIATTR_CBANK_PARAM_SIZE
	.align		4
.L_330:
        /*0040*/ 	.byte	0x03, 0x19
        /*0042*/ 	.short	0x0680


	//----- nvinfo : EIATTR_PARAM_CBANK
	.align		4
        /*0044*/ 	.byte	0x04, 0x0a
        /*0046*/ 	.short	(.L_332 - .L_331)
	.align		4
.L_331:
        /*0048*/ 	.word	index@(.nv.constant0._ZN7cutlass13device_kernelIN5flash11enable_sm90INS1_16FlashAttnBwdSm90INS1_25CollectiveMainloopBwdSm90ILi2ELi2ELi2EN4cute5tupleIJNS5_1CILi1EEES8_S8_EEENS6_IJNS7_ILi64EEENS7_ILi128EEENS7_ILi96EEEEEENS_6half_tEfNS_4arch4Sm90ELb0ELb1ELb0ELb1ELb0ELb1ELb0ELb0ELi2ELi1ELi2ELi1ELb1EEENS1_21CollectiveEpilogueBwdISD_SE_SG_Li256ELb1ELb0ELi1EEENS1_19SingleTileSchedulerILb1ELb0ELb0ELi128EEEEEEEEEvNT_6ParamsE)
        /*004c*/ 	.short	0x0380
        /*004e*/ 	.short	0x0680


	//----- nvinfo : EIATTR_SW_WAR
	.align		4
.L_332:
        /*0050*/ 	.byte	0x04, 0x36
        /*0052*/ 	.short	(.L_334 - .L_333)
.L_333:
        /*0054*/ 	.word	0x00000008
.L_334:


//--------------------- .nv.info._ZN7cutlass13device_kernelIN5flash11enable_sm90INS1_16FlashAttnBwdSm90INS1_25CollectiveMainloopBwdSm90ILi2ELi2ELi2EN4cute5tupleIJNS5_1CILi1EEES8_S8_EEENS6_IJNS7_ILi64EEENS7_ILi128EEENS7_ILi96EEEEEENS_6half_tEfNS_4arch4Sm90ELb0ELb1ELb0ELb1ELb1ELb1ELb0ELb0ELi2ELi1ELi2ELi1ELb1EEENS1_21CollectiveEpilogueBwdISD_SE_SG_Li256ELb1ELb0ELi1EEENS1_19SingleTileSchedulerILb1ELb0ELb0ELi128EEEEEEEEEvNT_6ParamsE --------------------------
	.section	.nv.info._ZN7cutlass13device_kernelIN5flash11enable_sm90INS1_16FlashAttnBwdSm90INS1_25CollectiveMainloopBwdSm90ILi2ELi2ELi2EN4cute5tupleIJNS5_1CILi1EEES8_S8_EEENS6_IJNS7_ILi64EEENS7_ILi128EEENS7_ILi96EEEEEENS_6half_tEfNS_4arch4Sm90ELb0ELb1ELb0ELb1ELb1ELb1ELb0ELb0ELi2ELi1ELi2ELi1ELb1EEENS1_21CollectiveEpilogueBwdISD_SE_SG_Li256ELb1ELb0ELi1EEENS1_19SingleTileSchedulerILb1ELb0ELb0ELi128EEEEEEEEEvNT_6ParamsE,"",@"SHT_CUDA_INFO"
	.sectionflags	@""
	.align	4


	//----- nvinfo : EIATTR_CUDA_API_VERSION
	.align		4
        /*0000*/ 	.byte	0x04, 0x37
        /*0002*/ 	.short	(.L_336 - .L_335)
.L_335:
        /*0004*/ 	.word	0x00000082


	//----- nvinfo : EIATTR_KPARAM_INFO
	.align		4
.L_336:
        /*0008*/ 	.byte	0x04, 0x17
        /*000a*/ 	.short	(.L_338 - .L_337)
.L_337:
        /*000c*/ 	.word	0x00000000
        /*0010*/ 	.short	0x0000
        /*0012*/ 	.short	0x0000
        /*0014*/ 	.byte	0x00, 0xf0, 0x01, 0x1a


	//----- nvinfo : EIATTR_SPARSE_MMA_MASK
	.align		4
.L_338:
        /*0018*/ 	.byte	0x03, 0x50
        /*001a*/ 	.short	0x0000


	//----- nvinfo : EIATTR_MAXREG_COUNT
	.align		4
        /*001c*/ 	.byte	0x03, 0x1b
        /*001e*/ 	.short	0x00a8


	//----- nvinfo : EIATTR_MERCURY_ISA_VERSION
	.align		4
        /*0020*/ 	.byte	0x03, 0x5f
        /*0022*/ 	.short	0x0101


	//----- nvinfo : EIATTR_VRC_CTA_INIT_COUNT
	.align		4
        /*0024*/ 	.byte	0x02, 0x4a
	.zero		1
	.zero		1


	//----- nvinfo : EIATTR_EXIT_INSTR_OFFSETS
	.align		4
        /*0028*/ 	.byte	0x04, 0x1c
        /*002a*/ 	.short	(.L_340 - .L_339)


	//   ....[0]....
.L_339:
        /*002c*/ 	.word	0x00000010


	//----- nvinfo : EIATTR_MAX_THREADS
	.align		4
.L_340:
        /*0030*/ 	.byte	0x04, 0x05
        /*0032*/ 	.short	(.L_342 - .L_341)
.L_341:
        /*0034*/ 	.word	0x00000180
        /*0038*/ 	.word	0x00000001
        /*003c*/ 	.word	0x00000001


	//----- nvinfo : EIATTR_CBANK_PARAM_SIZE
	.align		4
.L_342:
        /*0040*/ 	.byte	0x03, 0x19
        /*0042*/ 	.short	0x0680


	//----- nvinfo : EIATTR_PARAM_CBANK
	.align		4
        /*0044*/ 	.byte	0x04, 0x0a
        /*0046*/ 	.short	(.L_344 - .L_343)
	.align		4
.L_343:
        /*0048*/ 	.word	index@(.nv.constant0._ZN7cutlass13device_kernelIN5flash11enable_sm90INS1_16FlashAttnBwdSm90INS1_25CollectiveMainloopBwdSm90ILi2ELi2ELi2EN4cute5tupleIJNS5_1CILi1EEES8_S8_EEENS6_IJNS7_ILi64EEENS7_ILi128EEENS7_ILi96EEEEEENS_6half_tEfNS_4arch4Sm90ELb0ELb1ELb0ELb1ELb1ELb1ELb0ELb0ELi2ELi1ELi2ELi1ELb1EEENS1_21CollectiveEpilogueBwdISD_SE_SG_Li256ELb1ELb0ELi1EEENS1_19SingleTileSchedulerILb1ELb0ELb0ELi128EEEEEEEEEvNT_6ParamsE)
        /*004c*/ 	.short	0x0380
        /*004e*/ 	.short	0x0680


	//----- nvinfo : EIATTR_SW_WAR
	.align		4
.L_344:
        /*0050*/ 	.byte	0x04, 0x36
        /*0052*/ 	.short	(.L_346 - .L_345)
.L_345:
        /*0054*/ 	.word	0x00000008
.L_346:


//--------------------- .nv.info._ZN7cutlass13device_kernelIN5flash11enable_sm90INS1_16FlashAttnBwdSm90INS1_25CollectiveMainloopBwdSm90ILi2ELi2ELi2EN4cute5tupleIJNS5_1CILi1EEES8_S8_EEENS6_IJNS7_ILi64EEENS7_ILi128EEENS7_ILi96EEEEEENS_6half_tEfNS_4arch4Sm90ELb0ELb1ELb0ELb1ELb0ELb1ELb0ELb0ELi2ELi1ELi2ELi1ELb1EEENS1_24CollectiveEpilogueBwdGQAISD_fSG_Li256ELb1ELb0EEENS1_19SingleTileSchedulerILb1ELb0ELb0ELi128EEEEEEEEEvNT_6ParamsE --------------------------
	.section	.nv.info._ZN7cutlass13device_kernelIN5flash11enable_sm90INS1_16FlashAttnBwdSm90INS1_25CollectiveMainloopBwdSm90ILi2ELi2ELi2EN4cute5tupleIJNS5_1CILi1EEES8_S8_EEENS6_IJNS7_ILi64EEENS7_ILi128EEENS7_ILi96EEEEEENS_6half_tEfNS_4arch4Sm90ELb0ELb1ELb0ELb1ELb0ELb1ELb0ELb0ELi2ELi1ELi2ELi1ELb1EEENS1_24CollectiveEpilogueBwdGQAISD_fSG_Li256ELb1ELb0EEENS1_19SingleTileSchedulerILb1ELb0ELb0ELi128EEEEEEEEEvNT_6ParamsE,"",@"SHT_CUDA_INFO"
	.sectionflags	@""
	.align	4


	//----- nvinfo : EIATTR_CUDA_API_VERSION
	.align		4
        /*0000*/ 	.byte	0x04, 0x37
        /*0002*/ 	.short	(.L_348 - .L_347)
.L_347:
        /*0004*/ 	.word	0x00000082


	//----- nvinfo : EIATTR_KPARAM_INFO
	.align		4
.L_348:
        /*0008*/ 	.byte	0x04, 0x17
        /*000a*/ 	.short	(.L_350 - .L_349)
.L_349:
        /*000c*/ 	.word	0x00000000
        /*0010*/ 	.short	0x0000
        /*0012*/ 	.short	0x0000
        /*0014*/ 	.byte	0x00, 0xf0, 0x01, 0x1a


	//----- nvinfo : EIATTR_SPARSE_MMA_MASK
	.align		4
.L_350:
        /*0018*/ 	.byte	0x03, 0x50
        /*001a*/ 	.short	0x0000


	//----- nvinfo : EIATTR_MAXREG_COUNT
	.align		4
        /*001c*/ 	.byte	0x03, 0x1b
        /*001e*/ 	.short	0x00a8


	//----- nvinfo : EIATTR_MERCURY_ISA_VERSION
	.align		4
        /*0020*/ 	.byte	0x03, 0x5f
        /*0022*/ 	.short	0x0101


	//----- nvinfo : EIATTR_VRC_CTA_INIT_COUNT
	.align		4
        /*0024*/ 	.byte	0x02, 0x4a
	.zero		1
	.zero		1


	//----- nvinfo : EIATTR_EXIT_INSTR_OFFSETS
	.align		4
        /*0028*/ 	.byte	0x04, 0x1c
        /*002a*/ 	.short	(.L_352 - .L_351)


	//   ....[0]....
.L_351:
        /*002c*/ 	.word	0x00000010


	//----- nvinfo : EIATTR_MAX_THREADS
	.align		4
.L_352:
        /*0030*/ 	.byte	0x04, 0x05
        /*0032*/ 	.short	(.L_354 - .L_353)
.L_353:
        /*0034*/ 	.word	0x00000180
        /*0038*/ 	.word	0x00000001
        /*003c*/ 	.word	0x00000001


	//----- nvinfo : EIATTR_CBANK_PARAM_SIZE
	.align		4
.L_354:
        /*0040*/ 	.byte	0x03, 0x19
        /*0042*/ 	.short	0x0680


	//----- nvinfo : EIATTR_PARAM_CBANK
	.align		4
        /*0044*/ 	.byte	0x04, 0x0a
        /*0046*/ 	.short	(.L_356 - .L_355)
	.align		4
.L_355:
        /*0048*/ 	.word	index@(.nv.constant0._ZN7cutlass13device_kernelIN5flash11enable_sm90INS1_16FlashAttnBwdSm90INS1_25CollectiveMainloopBwdSm90ILi2ELi2ELi2EN4cute5tupleIJNS5_1CILi1EEES8_S8_EEENS6_IJNS7_ILi64EEENS7_ILi128EEENS7_ILi96EEEEEENS_6half_tEfNS_4arch4Sm90ELb0ELb1ELb0ELb1ELb0ELb1ELb0ELb0ELi2ELi1ELi2ELi1ELb1EEENS1_24CollectiveEpilogueBwdGQAISD_fSG_Li256ELb1ELb0EEENS1_19SingleTileSchedulerILb1ELb0ELb0ELi128EEEEEEEEEvNT_6ParamsE)
        /*004c*/ 	.short	0x0380
        /*004e*/ 	.short	0x0680


	//----- nvinfo : EIATTR_SW_WAR
	.align		4
.L_356:
        /*0050*/ 	.byte	0x04, 0x36
        /*0052*/ 	.short	(.L_358 - .L_357)
.L_357:
        /*0054*/ 	.word	0x00000008
.L_358:


//--------------------- .nv.info._ZN7cutlass13device_kernelIN5flash11enable_sm90INS1_16FlashAttnBwdSm90INS1_25CollectiveMainloopBwdSm90ILi2ELi2ELi2EN4cute5tupleIJNS5_1CILi1EEES8_S8_EEENS6_IJNS7_ILi64EEENS7_ILi128EEENS7_ILi96EEEEEENS_6half_tEfNS_4arch4Sm90ELb0ELb1ELb0ELb1ELb1ELb1ELb0ELb0ELi2ELi1ELi2ELi1ELb1EEENS1_24CollectiveEpilogueBwdGQAISD_fSG_Li256ELb1ELb1EEENS1_19SingleTileSchedulerILb1ELb0ELb0ELi128EEEEEEEEEvNT_6ParamsE --------------------------
	.section	.nv.info._ZN7cutlass13device_kernelIN5flash11enable_sm90INS1_16FlashAttnBwdSm90INS1_25CollectiveMainloopBwdSm90ILi2ELi2ELi2EN4cute5tupleIJNS5_1CILi1EEES8_S8_EEENS6_IJNS7_ILi64EEENS7_ILi128EEENS7_ILi96EEEEEENS_6half_tEfNS_4arch4Sm90ELb0ELb1ELb0ELb1ELb1ELb1ELb0ELb0ELi2ELi1ELi2ELi1ELb1EEENS1_24CollectiveEpilogueBwdGQAISD_fSG_Li256ELb1ELb1EEENS1_19SingleTileSchedulerILb1ELb0ELb0ELi128EEEEEEEEEvNT_6ParamsE,"",@"SHT_CUDA_INFO"
	.sectionflags	@""
	.align	4


	//----- nvinfo : EIATTR_CUDA_API_VERSION
	.align		4
        /*0000*/ 	.byte	0x04, 0x37
        /*0002*/ 	.short	(.L_360 - .L_359)
.L_359:
        /*0004*/ 	.word	0x00000082


	//----- nvinfo : EIATTR_KPARAM_INFO
	.align		4
.L_360:
        /*0008*/ 	.byte	0x04, 0x17
        /*000a*/ 	.short	(.L_362 - .L_361)
.L_361:
        /*000c*/ 	.word	0x00000000
        /*0010*/ 	.short	0x0000
        /*0012*/ 	.short	0x0000
        /*0014*/ 	.byte	0x00, 0xf0, 0x01, 0x1a


	//----- nvinfo : EIATTR_SPARSE_MMA_MASK
	.align		4
.L_362:
        /*0018*/ 	.byte	0x03, 0x50
        /*001a*/ 	.short	0x0000


	//----- nvinfo : EIATTR_MAXREG_COUNT
	.align		4
        /*001c*/ 	.byte	0x03, 0x1b
        /*001e*/ 	.short	0x00a8


	//----- nvinfo : EIATTR_MERCURY_ISA_VERSION
	.align		4
        /*0020*/ 	.byte	0x03, 0x5f
        /*0022*/ 	.short	0x0101


	//----- nvinfo : EIATTR_VRC_CTA_INIT_COUNT
	.align		4
        /*0024*/ 	.byte	0x02, 0x4a
	.zero		1
	.zero		1


	//----- nvinfo : EIATTR_EXIT_INSTR_OFFSETS
	.align		4
        /*0028*/ 	.byte	0x04, 0x1c
        /*002a*/ 	.short	(.L_364 - .L_363)


	//   ....[0]....
.L_363:
        /*002c*/ 	.word	0x00000010


	//----- nvinfo : EIATTR_MAX_THREADS
	.align		4
.L_364:
        /*0030*/ 	.byte	0x04, 0x05
        /*0032*/ 	.short	(.L_366 - .L_365)
.L_365:
        /*0034*/ 	.word	0x00000180
        /*0038*/ 	.word	0x00000001
        /*003c*/ 	.word	0x00000001


	//----- nvinfo : EIATTR_CBANK_PARAM_SIZE
	.align		4
.L_366:
        /*0040*/ 	.byte	0x03, 0x19
        /*0042*/ 	.short	0x0680


	//----- nvinfo : EIATTR_PARAM_CBANK
	.align		4
        /*0044*/ 	.byte	0x04, 0x0a
        /*0046*/ 	.short	(.L_368 - .L_367)
	.align		4
.L_367:
        /*0048*/ 	.word	index@(.nv.constant0._ZN7cutlass13device_kernelIN5flash11enable_sm90INS1_16FlashAttnBwdSm90INS1_25CollectiveMainloopBwdSm90ILi2ELi2ELi2EN4cute5tupleIJNS5_1CILi1EEES8_S8_EEENS6_IJNS7_ILi64EEENS7_ILi128EEENS7_ILi96EEEEEENS_6half_tEfNS_4arch4Sm90ELb0ELb1ELb0ELb1ELb1ELb1ELb0ELb0ELi2ELi1ELi2ELi1ELb1EEENS1_24CollectiveEpilogueBwdGQAISD_fSG_Li256ELb1ELb1EEENS1_19SingleTileSchedulerILb1ELb0ELb0ELi128EEEEEEEEEvNT_6ParamsE)
        /*004c*/ 	.short	0x0380
        /*004e*/ 	.short	0x0680


	//----- nvinfo : EIATTR_SW_WAR
	.align		4
.L_368:
        /*0050*/ 	.byte	0x04, 0x36
        /*0052*/ 	.short	(.L_370 - .L_369)
.L_369:
        /*0054*/ 	.word	0x00000008
.L_370:


//--------------------- .nv.info._ZN7cutlass13device_kernelIN5flash11enable_sm90INS1_16FlashAttnBwdSm90INS1_25CollectiveMainloopBwdSm90ILi2ELi2ELi2EN4cute5tupleIJNS5_1CILi1EEES8_S8_EEENS6_IJNS7_ILi64EEENS7_ILi128EEENS7_ILi96EEEEEENS_6half_tEfNS_4arch4Sm90ELb1ELb0ELb0ELb0ELb0ELb1ELb0ELb0ELi2ELi1ELi2ELi1ELb1EEENS1_21CollectiveEpilogueBwdISD_SE_SG_Li256ELb0ELb0ELi1EEENS1_25SingleTileBwdLPTSchedulerILb0ELi128ELb0EEEEEEEEEvNT_6ParamsE --------------------------
	.section	.nv.info._ZN7cutlass13device_kernelIN5flash11enable_sm90INS1_16FlashAttnBwdSm90INS1_25CollectiveMainloopBwdSm90ILi2ELi2ELi2EN4cute5tupleIJNS5_1CILi1EEES8_S8_EEENS6_IJNS7_ILi64EEENS7_ILi128EEENS7_ILi96EEEEEENS_6half_tEfNS_4arch4Sm90ELb1ELb0ELb0ELb0ELb0ELb1ELb0ELb0ELi2ELi1ELi2ELi1ELb1EEENS1_21CollectiveEpilogueBwdISD_SE_SG_Li256ELb0ELb0ELi1EEENS1_25SingleTileBwdLPTSchedulerILb0ELi128ELb0EEEEEEEEEvNT_6ParamsE,"",@"SHT_CUDA_INFO"
	.sectionflags	@""
	.align	4


	//----- nvinfo : EIATTR_CUDA_API_VERSION
	.align		4
        /*0000*/ 	.byte	0x04, 0x37
        /*0002*/ 	.short	(.L_372 - .L_371)
.L_371:
        /*0004*/ 	.word	0x00000082


	//----- nvinfo : EIATTR_KPARAM_INFO
	.align		4
.L_372:
        /*0008*/ 	.byte	0x04, 0x17
        /*000a*/ 	.short	(.L_374 - .L_373)
.L_373:
        /*000c*/ 	.word	0x00000000
        /*0010*/ 	.short	0x0000
        /*0012*/ 	.short	0x0000
        /*0014*/ 	.byte	0x00, 0xf0, 0x01, 0x24


	//----- nvinfo : EIATTR_SPARSE_MMA_MASK
	.align		4
.L_374:
        /*0018*/ 	.byte	0x03, 0x50
        /*001a*/ 	.short	0x0000


	//----- nvinfo : EIATTR_MAXREG_COUNT
	.align		4
        /*001c*/ 	.byte	0x03, 0x1b
        /*001e*/ 	.short	0x00a8


	//----- nvinfo : EIATTR_MERCURY_ISA_VERSION
	.align		4
        /*0020*/ 	.byte	0x03, 0x5f
        /*0022*/ 	.short	0x0101


	//----- nvinfo : EIATTR_VRC_CTA_INIT_COUNT
	.align		4
        /*0024*/ 	.byte	0x02, 0x4a
	.zero		1
	.zero		1


	//----- nvinfo : EIATTR_EXIT_INSTR_OFFSETS
	.align		4
        /*0028*/ 	.byte	0x04, 0x1c
        /*002a*/ 	.short	(.L_376 - .L_375)


	//   ....[0]....
.L_375:
        /*002c*/ 	.word	0x00000010


	//----- nvinfo : EIATTR_MAX_THREADS
	.align		4
.L_376:
        /*0030*/ 	.byte	0x04, 0x05
        /*0032*/ 	.short	(.L_378 - .L_377)
.L_377:
        /*0034*/ 	.word	0x00000180
        /*0038*/ 	.word	0x00000001
        /*003c*/ 	.word	0x00000001


	//----- nvinfo : EIATTR_CBANK_PARAM_SIZE
	.align		4
.L_378:
        /*0040*/ 	.byte	0x03, 0x19
        /*0042*/ 	.short	0x0900


	//----- nvinfo : EIATTR_PARAM_CBANK
	.align		4
        /*0044*/ 	.byte	0x04, 0x0a
        /*0046*/ 	.short	(.L_380 - .L_379)
	.align		4
.L_379:
        /*0048*/ 	.word	index@(.nv.constant0._ZN7cutlass13device_kernelIN5flash11enable_sm90INS1_16FlashAttnBwdSm90INS1_25CollectiveMainloopBwdSm90ILi2ELi2ELi2EN4cute5tupleIJNS5_1CILi1EEES8_S8_EEENS6_IJNS7_ILi64EEENS7_ILi128EEENS7_ILi96EEEEEENS_6half_tEfNS_4arch4Sm90ELb1ELb0ELb0ELb0ELb0ELb1ELb0ELb0ELi2ELi1ELi2ELi1ELb1EEENS1_21CollectiveEpilogueBwdISD_SE_SG_Li256ELb0ELb0ELi1EEENS1_25SingleTileBwdLPTSchedulerILb0ELi128ELb0EEEEEEEEEvNT_6ParamsE)
        /*004c*/ 	.short	0x0380
        /*004e*/ 	.short	0x0900


	//----- nvinfo : EIATTR_SW_WAR
	.align		4
.L_380:
        /*0050*/ 	.byte	0x04, 0x36
        /*0052*/ 	.short	(.L_382 - .L_381)
.L_381:
        /*0054*/ 	.word	0x00000008
.L_382:


//--------------------- .nv.info._ZN7cutlass13device_kernelIN5flash11enable_sm90INS1_16FlashAttnBwdSm90INS1_25CollectiveMainloopBwdSm90ILi2ELi2ELi2EN4cute5tupleIJNS5_1CILi1EEES8_S8_EEENS6_IJNS7_ILi64EEENS7_ILi128EEENS7_ILi96EEEEEENS_6half_tEfNS_4arch4Sm90ELb1ELb0ELb0ELb0ELb1ELb1ELb0ELb0ELi2ELi1ELi2ELi1ELb1EEENS1_21CollectiveEpilogueBwdISD_SE_SG_Li256ELb0ELb0ELi1EEENS1_25SingleTileBwdLPTSchedulerILb0ELi128ELb1EEEEEEEEEvNT_6ParamsE --------------------------
	.section	.nv.info._ZN7cutlass13device_kernelIN5flash11enable_sm90INS1_16FlashAttnBwdSm90INS1_25CollectiveMainloopBwdSm90ILi2ELi2ELi2EN4cute5tupleIJNS5_1CILi1EEES8_S8_EEENS6_IJNS7_ILi64EEENS7_ILi128EEENS7_ILi96EEEEEENS_6half_tEfNS_4arch4Sm90ELb1ELb0ELb0ELb0ELb1ELb1ELb0ELb0ELi2ELi1ELi2ELi1ELb1EEENS1_21CollectiveEpilogueBwdISD_SE_SG_Li256ELb0ELb0ELi1EEENS1_25SingleTileBwdLPTSchedulerILb0ELi128ELb1EEEEEEEEEvNT_6ParamsE,"",@"SHT_CUDA_INFO"
	.sectionflags	@""
	.align	4


	//----- nvinfo : EIATTR_CUDA_API_VERSION
	.align		4
        /*0000*/ 	.byte	0x04, 0x37
        /*0002*/ 	.short	(.L_384 - .L_383)
.L_383:
        /*0004*/ 	.word	0x00000082


	//----- nvinfo : EIATTR_KPARAM_INFO
	.align		4
.L_384:
        /*0008*/ 	.byte	0x04, 0x17
        /*000a*/ 	.short	(.L_386 - .L_385)
.L_385:
        /*000c*/ 	.word	0x00000000
        /*0010*/ 	.short	0x0000
        /*0012*/ 	.short	0x0000
        /*0014*/ 	.byte	0x00, 0xf0, 0x01, 0x24


	//----- nvinfo : EIATTR_SPARSE_MMA_MASK
	.align		4
.L_386:
        /*0018*/ 	.byte	0x03, 0x50
        /*001a*/ 	.short	0x0000


	//----- nvinfo : EIATTR_MAXREG_COUNT
	.align		4
        /*001c*/ 	.byte	0x03, 0x1b
        /*001e*/ 	.short	0x00a8


	//----- nvinfo : EIATTR_MERCURY_ISA_VERSION
	.align		4
        /*0020*/ 	.byte	0x03, 0x5f
        /*0022*/ 	.short	0x0101


	//----- nvinfo : EIATTR_VRC_CTA_INIT_COUNT
	.align		4
        /*0024*/ 	.byte	0x02, 0x4a
	.zero		1
	.zero		1


	//----- nvinfo : EIATTR_EXIT_INSTR_OFFSETS
	.align		4
        /*0028*/ 	.byte	0x04, 0x1c
        /*002a*/ 	.short	(.L_388 - .L_387)


	//   ....[0]....
.L_387:
        /*002c*/ 	.word	0x00000010


	//----- nvinfo : EIATTR_MAX_THREADS
	.align		4
.L_388:
        /*0030*/ 	.byte	0x04, 0x05
        /*0032*/ 	.short	(.L_390 - .L_389)
.L_389:
        /*0034*/ 	.word	0x00000180
        /*0038*/ 	.word	0x00000001
        /*003c*/ 	.word	0x00000001


	//----- nvinfo : EIATTR_CBANK_PARAM_SIZE
	.align		4
.L_390:
        /*0040*/ 	.byte	0x03, 0x19
        /*0042*/ 	.short	0x0900


	//----- nvinfo : EIATTR_PARAM_CBANK
	.align		4
        /*0044*/ 	.byte	0x04, 0x0a
        /*0046*/ 	.short	(.L_392 - .L_391)
	.align		4
.L_391:
        /*0048*/ 	.word	index@(.nv.constant0._ZN7cutlass13device_kernelIN5flash11enable_sm90INS1_16FlashAttnBwdSm90INS1_25CollectiveMainloopBwdSm90ILi2ELi2ELi2EN4cute5tupleIJNS5_1CILi1EEES8_S8_EEENS6_IJNS7_ILi64EEENS7_ILi128EEENS7_ILi96EEEEEENS_6half_tEfNS_4arch4Sm90ELb1ELb0ELb0ELb0ELb1ELb1ELb0ELb0ELi2ELi1ELi2ELi1ELb1EEENS1_21CollectiveEpilogueBwdISD_SE_SG_Li256ELb0ELb0ELi1EEENS1_25SingleTileBwdLPTSchedulerILb0ELi128ELb1EEEEEEEEEvNT_6ParamsE)
        /*004c*/ 	.short	0x0380
        /*004e*/ 	.short	0x0900


	//----- nvinfo : EIATTR_SW_WAR
	.align		4
.L_392:
        /*0050*/ 	.byte	0x04, 0x36
        /*0052*/ 	.short	(.L_394 - .L_393)
.L_393:
        /*0054*/ 	.word	0x00000008
.L_394:


//--------------------- .nv.info._ZN7cutlass13device_kernelIN5flash11enable_sm90INS1_16FlashAttnBwdSm90INS1_25CollectiveMainloopBwdSm90ILi2ELi2ELi2EN4cute5tupleIJNS5_1CILi1EEES8_S8_EEENS6_IJNS7_ILi64EEENS7_ILi128EEENS7_ILi96EEEEEENS_6half_tEfNS_4arch4Sm90ELb1ELb0ELb0ELb0ELb0ELb1ELb0ELb0ELi2ELi1ELi2ELi1ELb1EEENS1_24CollectiveEpilogueBwdGQAISD_fSG_Li256ELb0ELb0EEENS1_25SingleTileBwdLPTSchedulerILb0ELi128ELb0EEEEEEEEEvNT_6ParamsE --------------------------
	.section	.nv.info._ZN7cutlass13device_kernelIN5flash11enable_sm90INS1_16FlashAttnBwdSm90INS1_25CollectiveMainloopBwdSm90ILi2ELi2ELi2EN4cute5tupleIJNS5_1CILi1EEES8_S8_EEENS6_IJNS7_ILi64EEENS7_ILi128EEENS7_ILi96EEEEEENS_6half_tEfNS_4arch4Sm90ELb1ELb0ELb0ELb0ELb0ELb1ELb0ELb0ELi2ELi1ELi2ELi1ELb1EEENS1_24CollectiveEpilogueBwdGQAISD_fSG_Li256ELb0ELb0EEENS1_25SingleTileBwdLPTSchedulerILb0ELi128ELb0EEEEEEEEEvNT_6ParamsE,"",@"SHT_CUDA_INFO"
	.sectionflags	@""
	.align	4


	//----- nvinfo : EIATTR_CUDA_API_VERSION
	.align		4
        /*0000*/ 	.byte	0x04, 0x37
        /*0002*/ 	.short	(.L_396 - .L_395)
.L_395:
        /*0004*/ 	.word	0x00000082


	//----- nvinfo : EIATTR_KPARAM_INFO
	.align		4
.L_396:
        /*0008*/ 	.byte	0x04, 0x17
        /*000a*/ 	.short	(.L_398 - .L_397)
.L_397:
        /*000c*/ 	.word	0x00000000
        /*0010*/ 	.short	0x0000
        /*0012*/ 	.short	0x0000
        /*0014*/ 	.byte	0x00, 0xf0, 0x01, 0x1c


	//----- nvinfo : EIATTR_SPARSE_MMA_MASK
	.align		4
.L_398:
        /*0018*/ 	.byte	0x03, 0x50
        /*001a*/ 	.short	0x0000


	//----- nvinfo : EIATTR_MAXREG_COUNT
	.align		4
        /*001c*/ 	.byte	0x03, 0x1b
        /*001e*/ 	.short	0x00a8


	//----- nvinfo : EIATTR_MERCURY_ISA_VERSION
	.align		4
        /*0020*/ 	.byte	0x03, 0x5f
        /*0022*/ 	.short	0x0101


	//----- nvinfo : EIATTR_VRC_CTA_INIT_COUNT
	.align		4
        /*0024*/ 	.byte	0x02, 0x4a
	.zero		1
	.zero		1


	//----- nvinfo : EIATTR_EXIT_INSTR_OFFSETS
	.align		4
        /*0028*/ 	.byte	0x04, 0x1c
        /*002a*/ 	.short	(.L_400 - .L_399)


	//   ....[0]....
.L_399:
        /*002c*/ 	.word	0x00000010


	//----- nvinfo : EIATTR_MAX_THREADS
	.align		4
.L_400:
        /*0030*/ 	.byte	0x04, 0x05
        /*0032*/ 	.short	(.L_402 - .L_401)
.L_401:
        /*0034*/ 	.word	0x00000180
        /*0038*/ 	.word	0x00000001
        /*003c*/ 	.word	0x00000001


	//----- nvinfo : EIATTR_CBANK_PARAM_SIZE
	.align		4
.L_402:
        /*0040*/ 	.byte	0x03, 0x19
        /*0042*/ 	.short	0x0700


	//----- nvinfo : EIATTR_PARAM_CBANK
	.align		4
        /*0044*/ 	.byte	0x04, 0x0a
        /*0046*/ 	.short	(.L_404 - .L_403)
	.align		4
.L_403:
        /*0048*/ 	.word	index@(.nv.constant0._ZN7cutlass13device_kernelIN5flash11enable_sm90INS1_16FlashAttnBwdSm90INS1_25CollectiveMainloopBwdSm90ILi2ELi2ELi2EN4cute5tupleIJNS5_1CILi1EEES8_S8_EEENS6_IJNS7_ILi64EEENS7_ILi128EEENS7_ILi96EEEEEENS_6half_tEfNS_4arch4Sm90ELb1ELb0ELb0ELb0ELb0ELb1ELb0ELb0ELi2ELi1ELi2ELi1ELb1EEENS1_24CollectiveEpilogueBwdGQAISD_fSG_Li256ELb0ELb0EEENS1_25SingleTileBwdLPTSchedulerILb0ELi128ELb0EEEEEEEEEvNT_6ParamsE)
        /*004c*/ 	.short	0x0380
        /*004e*/ 	.short	0x0700


	//----- nvinfo : EIATTR_SW_WAR
	.align		4
.L_404:
        /*0050*/ 	.byte	0x04, 0x36
        /*0052*/ 	.short	(.L_406 - .L_405)
.L_405:
        /*0054*/ 	.word	0x00000008
.L_406:


//--------------------- .nv.info._ZN7cutlass13device_kernelIN5flash11enable_sm90INS1_16FlashAttnBwdSm90INS1_25CollectiveMainloopBwdSm90ILi2ELi2ELi2EN4cute5tupleIJNS5_1CILi1EEES8_S8_EEENS6_IJNS7_ILi64EEENS7_ILi128EEENS7_ILi96EEEEEENS_6half_tEfNS_4arch4Sm90ELb1ELb0ELb0ELb0ELb1ELb1ELb0ELb0ELi2ELi1ELi2ELi1ELb1EEENS1_24CollectiveEpilogueBwdGQAISD_fSG_Li256ELb0ELb1EEENS1_25SingleTileBwdLPTSchedulerILb0ELi128ELb1EEEEEEEEEvNT_6ParamsE --------------------------
	.section	.nv.info._ZN7cutlass13device_kernelIN5flash11enable_sm90INS1_16FlashAttnBwdSm90INS1_25CollectiveMainloopBwdSm90ILi2ELi2ELi2EN4cute5tupleIJNS5_1CILi1EEES8_S8_EEENS6_IJNS7_ILi64EEENS7_ILi128EEENS7_ILi96EEEEEENS_6half_tEfNS_4arch4Sm90ELb1ELb0ELb0ELb0ELb1ELb1ELb0ELb0ELi2ELi1ELi2ELi1ELb1EEENS1_24CollectiveEpilogueBwdGQAISD_fSG_Li256ELb0ELb1EEENS1_25SingleTileBwdLPTSchedulerILb0ELi128ELb1EEEEEEEEEvNT_6ParamsE,"",@"SHT_CUDA_INFO"
	.sectionflags	@""
	.align	4


	//----- nvinfo : EIATTR_CUDA_API_VERSION
	.align		4
        /*0000*/ 	.byte	0x04, 0x37
        /*0002*/ 	.short	(.L_408 - .L_407)
.L_407:
        /*0004*/ 	.word	0x00000082


	//----- nvinfo : EIATTR_KPARAM_INFO
	.align		4
.L_408:
        /*0008*/ 	.byte	0x04, 0x17
        /*000a*/ 	.short	(.L_410 - .L_409)
.L_409:
        /*000c*/ 	.word	0x00000000
        /*0010*/ 	.short	0x0000
        /*0012*/ 	.short	0x0000
        /*0014*/ 	.byte	0x00, 0xf0, 0x01, 0x1c


	//----- nvinfo : EIATTR_SPARSE_MMA_MASK
	.align		4
.L_410:
        /*0018*/ 	.byte	0x03, 0x50
        /*001a*/ 	.short	0x0000


	//----- nvinfo : EIATTR_MAXREG_COUNT
	.align		4
        /*001c*/ 	.byte	0x03, 0x1b
        /*001e*/ 	.short	0x00a8


	//----- nvinfo : EIATTR_MERCURY_ISA_VERSION
	.align		4
        /*0020*/ 	.byte	0x03, 0x5f
        /*0022*/ 	.short	0x0101


	//----- nvinfo : EIATTR_VRC_CTA_INIT_COUNT
	.align		4
        /*0024*/ 	.byte	0x02, 0x4a
	.zero		1
	.zero		1


	//----- nvinfo : EIATTR_EXIT_INSTR_OFFSETS
	.align		4
        /*0028*/ 	.byte	0x04, 0x1c
        /*002a*/ 	.short	(.L_412 - .L_411)


	//   ....[0]....
.L_411:
        /*002c*/ 	.word	0x00000010


	//----- nvinfo : EIATTR_MAX_THREADS
	.align		4
.L_412:
        /*0030*/ 	.byte	0x04, 0x05
        /*0032*/ 	.short	(.L_414 - .L_413)
.L_413:
        /*0034*/ 	.word	0x00000180
        /*0038*/ 	.word	0x00000001
        /*003c*/ 	.word	0x00000001


	//----- nvinfo : EIATTR_CBANK_PARAM_SIZE
	.align		4
.L_414:
        /*0040*/ 	.byte	0x03, 0x19
        /*0042*/ 	.short	0x0700


	//----- nvinfo : EIATTR_PARAM_CBANK
	.align		4
        /*0044*/ 	.byte	0x04, 0x0a
        /*0046*/ 	.short	(.L_416 - .L_415)
	.align		4
.L_415:
        /*0048*/ 	.word	index@(.nv.constant0._ZN7cutlass13device_kernelIN5flash11enable_sm90INS1_16FlashAttnBwdSm90INS1_25CollectiveMainloopBwdSm90ILi2ELi2ELi2EN4cute5tupleIJNS5_1CILi1EEES8_S8_EEENS6_IJNS7_ILi64EEENS7_ILi128EEENS7_ILi96EEEEEENS_6half_tEfNS_4arch4Sm90ELb1ELb0ELb0ELb0ELb1ELb1ELb0ELb0ELi2ELi1ELi2ELi1ELb1EEENS1_24CollectiveEpilogueBwdGQAISD_fSG_Li256ELb0ELb1EEENS1_25SingleTileBwdLPTSchedulerILb0ELi128ELb1EEEEEEEEEvNT_6ParamsE)
        /*004c*/ 	.short	0x0380
        /*004e*/ 	.short	0x0700


	//----- nvinfo : EIATTR_SW_WAR
	.align		4
.L_416:
        /*0050*/ 	.byte	0x04, 0x36
        /*0052*/ 	.short	(.L_418 - .L_417)
.L_417:
        /*0054*/ 	.word	0x00000008
.L_418:


//--------------------- .nv.info._ZN7cutlass13device_kernelIN5flash22FlashAttnBwdPreprocessIN4cute5tupleIJNS3_1CILi64EEENS5_ILi96EEEEEENS_6half_tEfNS_4arch4Sm90ELb1ELb0EEEEEvNT_6ParamsE --------------------------
	.section	.nv.info._ZN7cutlass13device_kernelIN5flash22FlashAttnBwdPreprocessIN4cute5tupleIJNS3_1CILi64EEENS5_ILi96EEEEEENS_6half_tEfNS_4arch4Sm90ELb1ELb0EEEEEvNT_6ParamsE,"",@"SHT_CUDA_INFO"
	.sectionflags	@""
	.align	4


	//----- nvinfo : EIATTR_CUDA_API_VERSION
	.align		4
        /*0000*/ 	.byte	0x04, 0x37
        /*0002*/ 	.short	(.L_420 - .L_419)
.L_419:
        /*0004*/ 	.word	0x00000082


	//----- nvinfo : EIATTR_KPARAM_INFO
	.align		4
.L_420:
        /*0008*/ 	.byte	0x04, 0x17
        /*000a*/ 	.short	(.L_422 - .L_421)
.L_421:
        /*000c*/ 	.word	0x00000000
        /*0010*/ 	.short	0x0000
        /*0012*/ 	.short	0x0000
        /*0014*/ 	.byte	0x00, 0xf0, 0xc1, 0x03


	//----- nvinfo : EIATTR_SPARSE_MMA_MASK
	.align		4
.L_422:
        /*0018*/ 	.byte	0x03, 0x50
        /*001a*/ 	.short	0x0000


	//----- nvinfo : EIATTR_MAXREG_COUNT
	.align		4
        /*001c*/ 	.byte	0x03, 0x1b
        /*001e*/ 	.short	0x0080


	//----- nvinfo : EIATTR_MERCURY_ISA_VERSION
	.align		4
        /*0020*/ 	.byte	0x03, 0x5f
        /*0022*/ 	.short	0x0101


	//----- nvinfo : EIATTR_COOP_GROUP_MASK_REGIDS
	.align		4
        /*0024*/ 	.byte	0x04, 0x29
        /*0026*/ 	.short	(.L_424 - .L_423)


	//   ....[0]....
.L_423:
        /*0028*/ 	.word	0xffffffff


	//   ....[1]....
        /*002c*/ 	.word	0xffffffff


	//----- nvinfo : EIATTR_COOP_GROUP_INSTR_OFFSETS
	.align		4
.L_424:
        /*0030*/ 	.byte	0x04, 0x28
        /*0032*/ 	.short	(.L_426 - .L_425)


	//   ....[0]....
.L_425:
        /*0034*/ 	.word	0x00000ac0


	//   ....[1]....
        /*0038*/ 	.word	0x00000b70


	//----- nvinfo : EIATTR_VRC_CTA_INIT_COUNT
	.align		4
.L_426:
        /*003c*/ 	.byte	0x02, 0x4a
	.zero		1
	.zero		1


	//----- nvinfo : EIATTR_EXIT_INSTR_OFFSETS
	.align		4
        /*0040*/ 	.byte	0x04, 0x1c
        /*0042*/ 	.short	(.L_428 - .L_427)


	//   ....[0]....
.L_427:
        /*0044*/ 	.word	0x00000ed0


	//   ....[1]....
        /*0048*/ 	.word	0x00000f50


	//----- nvinfo : EIATTR_MAX_THREADS
	.align		4
.L_428:
        /*004c*/ 	.byte	0x04, 0x05
        /*004e*/ 	.short	(.L_430 - .L_429)
.L_429:
        /*0050*/ 	.word	0x00000100
        /*0054*/ 	.word	0x00000001
        /*0058*/ 	.word	0x00000001


	//----- nvinfo : EIATTR_CRS_STACK_SIZE
	.align		4
.L_430:
        /*005c*/ 	.byte	0x04, 0x1e
        /*005e*/ 	.short	(.L_432 - .L_431)
.L_431:
        /*0060*/ 	.word	0x00000000


	//----- nvinfo : EIATTR_CBANK_PARAM_SIZE
	.align		4
.L_432:
        /*0064*/ 	.byte	0x03, 0x19
        /*0066*/ 	.short	0x00f0


	//----- nvinfo : EIATTR_PARAM_CBANK
	.align		4
        /*0068*/ 	.byte	0x04, 0x0a
        /*006a*/ 	.short	(.L_434 - .L_433)
	.align		4
.L_433:
        /*006c*/ 	.word	index@(.nv.constant0._ZN7cutlass13device_kernelIN5flash22FlashAttnBwdPreprocessIN4cute5tupleIJNS3_1CILi64EEENS5_ILi96EEEEEENS_6half_tEfNS_4arch4Sm90ELb1ELb0EEEEEvNT_6ParamsE)
        /*0070*/ 	.short	0x0380
        /*0072*/ 	.short	0x00f0


	//----- nvinfo : EIATTR_SW_WAR
	.align		4
.L_434:
        /*0074*/ 	.byte	0x04, 0x36
        /*0076*/ 	.short	(.L_436 - .L_435)
.L_435:
        /*0078*/ 	.word	0x00000008
.L_436:


//--------------------- .nv.info._ZN7cutlass13device_kernelIN5flash11enable_sm90INS1_16FlashAttnBwdSm90INS1_25CollectiveMainloopBwdSm90ILi2ELi2ELi2EN4cute5tupleIJNS5_1CILi1EEES8_S8_EEENS6_IJNS7_ILi64EEENS7_ILi128EEENS7_ILi96EEEEEENS_6half_tEfNS_4arch4Sm90ELb1ELb0ELb0ELb1ELb0ELb1ELb0ELb0ELi2ELi1ELi2ELi1ELb1EEENS1_21CollectiveEpilogueBwdISD_SE_SG_Li256ELb1ELb0ELi1EEENS1_25SingleTileBwdLPTSchedulerILb1ELi128ELb0EEEEEEEEEvNT_6ParamsE --------------------------
	.section	.nv.info._ZN7cutlass13device_kernelIN5flash11enable_sm90INS1_16FlashAttnBwdSm90INS1_25CollectiveMainloopBwdSm90ILi2ELi2ELi2EN4cute5tupleIJNS5_1CILi1EEES8_S8_EEENS6_IJNS7_ILi64EEENS7_ILi128EEENS7_ILi96EEEEEENS_6half_tEfNS_4arch4Sm90ELb1ELb0ELb0ELb1ELb0ELb1ELb0ELb0ELi2ELi1ELi2ELi1ELb1EEENS1_21CollectiveEpilogueBwdISD_SE_SG_Li256ELb1ELb0ELi1EEENS1_25SingleTileBwdLPTSchedulerILb1ELi128ELb0EEEEEEEEEvNT_6ParamsE,"",@"SHT_CUDA_INFO"
	.sectionflags	@""
	.align	4


	//----- nvinfo : EIATTR_CUDA_API_VERSION
	.align		4
        /*0000*/ 	.byte	0x04, 0x37
        /*0002*/ 	.short	(.L_438 - .L_437)
.L_437:
        /*0004*/ 	.word	0x00000082


	//----- nvinfo : EIATTR_KPARAM_INFO
	.align		4
.L_438:
        /*0008*/ 	.byte	0x04, 0x17
        /*000a*/ 	.short	(.L_440 - .L_439)
.L_439:
        /*000c*/ 	.word	0x00000000
        /*0010*/ 	.short	0x0000
        /*0012*/ 	.short	0x0000
        /*0014*/ 	.byte	0x00, 0xf0, 0x01, 0x1a


	//----- nvinfo : EIATTR_SPARSE_MMA_MASK
	.align		4
.L_440:
        /*0018*/ 	.byte	0x03, 0x50
        /*001a*/ 	.short	0x0000


	//----- nvinfo : EIATTR_MAXREG_COUNT
	.align		4
        /*001c*/ 	.byte	0x03, 0x1b
        /*001e*/ 	.short	0x00a8


	//----- nvinfo : EIATTR_MERCURY_ISA_VERSION
	.align		4
        /*0020*/ 	.byte	0x03, 0x5f
        /*0022*/ 	.short	0x0101


	//----- nvinfo : EIATTR_VRC_CTA_INIT_COUNT
	.align		4
        /*0024*/ 	.byte	0x02, 0x4a
	.zero		1
	.zero		1


	//----- nvinfo : EIATTR_EXIT_INSTR_OFFSETS
	.align		4
        /*0028*/ 	.byte	0x04, 0x1c
        /*002a*/ 	.short	(.L_442 - .L_441)


	//   ....[0]....
.L_441:
        /*002c*/ 	.word	0x00000010


	//----- nvinfo : EIATTR_MAX_THREADS
	.align		4
.L_442:
        /*0030*/ 	.byte	0x04, 0x05
        /*0032*/ 	.short	(.L_444 - .L_443)
.L_443:
        /*0034*/ 	.word	0x00000180
        /*0038*/ 	.word	0x00000001
        /*003c*/ 	.word	0x00000001


	//----- nvinfo : EIATTR_CBANK_PARAM_SIZE
	.align		4
.L_444:
        /*0040*/ 	.byte	0x03, 0x19
        /*0042*/ 	.short	0x0680


	//----- nvinfo : EIATTR_PARAM_CBANK
	.align		4
        /*0044*/ 	.byte	0x04, 0x0a
        /*0046*/ 	.short	(.L_446 - .L_445)
	.align		4
.L_445:
        /*0048*/ 	.word	index@(.nv.constant0._ZN7cutlass13device_kernelIN5flash11enable_sm90INS1_16FlashAttnBwdSm90INS1_25CollectiveMainloopBwdSm90ILi2ELi2ELi2EN4cute5tupleIJNS5_1CILi1EEES8_S8_EEENS6_IJNS7_ILi64EEENS7_ILi128EEENS7_ILi96EEEEEENS_6half_tEfNS_4arch4Sm90ELb1ELb0ELb0ELb1ELb0ELb1ELb0ELb0ELi2ELi1ELi2ELi1ELb1EEENS1_21CollectiveEpilogueBwdISD_SE_SG_Li256ELb1ELb0ELi1EEENS1_25SingleTileBwdLPTSchedulerILb1ELi128ELb0EEEEEEEEEvNT_6ParamsE)
        /*004c*/ 	.short	0x0380
        /*004e*/ 	.short	0x0680


	//----- nvinfo : EIATTR_SW_WAR
	.align		4
.L_446:
        /*0050*/ 	.byte	0x04, 0x36
        /*0052*/ 	.short	(.L_448 - .L_447)
.L_447:
        /*0054*/ 	.word	0x00000008
.L_448:


//--------------------- .nv.info._ZN7cutlass13device_kernelIN5flash11enable_sm90INS1_16FlashAttnBwdSm90INS1_25CollectiveMainloopBwdSm90ILi2ELi2ELi2EN4cute5tupleIJNS5_1CILi1EEES8_S8_EEENS6_IJNS7_ILi64EEENS7_ILi128EEENS7_ILi96EEEEEENS_6half_tEfNS_4arch4Sm90ELb1ELb0ELb0ELb1ELb1ELb1ELb0ELb0ELi2ELi1ELi2ELi1ELb1EEENS1_21CollectiveEpilogueBwdISD_SE_SG_Li256ELb1ELb0ELi1EEENS1_25SingleTileBwdLPTSchedulerILb1ELi128ELb1EEEEEEEEEvNT_6ParamsE --------------------------
	.section	.nv.info._ZN7cutlass13device_kernelIN5flash11enable_sm90INS1_16FlashAttnBwdSm90INS1_25CollectiveMainloopBwdSm90ILi2ELi2ELi2EN4cute5tupleIJNS5_1CILi1EEES8_S8_EEENS6_IJNS7_ILi64EEENS7_ILi128EEENS7_ILi96EEEEEENS_6half_tEfNS_4arch4Sm90ELb1ELb0ELb0ELb1ELb1ELb1ELb0ELb0ELi2ELi1ELi2ELi1ELb1EEENS1_21CollectiveEpilogueBwdISD_SE_SG_Li256ELb1ELb0ELi1EEENS1_25SingleTileBwdLPTSchedulerILb1ELi128ELb1EEEEEEEEEvNT_6ParamsE,"",@"SHT_CUDA_INFO"
	.sectionflags	@""
	.align	4


	//----- nvinfo : EIATTR_CUDA_API_VERSION
	.align		4
        /*0000*/ 	.byte	0x04, 0x37
        /*0002*/ 	.short	(.L_450 - .L_449)
.L_449:
        /*0004*/ 	.word	0x00000082


	//----- nvinfo : EIATTR_KPARAM_INFO
	.align		4
.L_450:
        /*0008*/ 	.byte	0x04, 0x17
        /*000a*/ 	.short	(.L_452 - .L_451)
.L_451:
        /*000c*/ 	.word	0x00000000
        /*0010*/ 	.short	0x0000
        /*0012*/ 	.short	0x0000
        /*0014*/ 	.byte	0x00, 0xf0, 0x01, 0x1a


	//----- nvinfo : EIATTR_SPARSE_MMA_MASK
	.align		4
.L_452:
        /*0018*/ 	.byte	0x03, 0x50
        /*001a*/ 	.short	0x0000


	//----- nvinfo : EIATTR_MAXREG_COUNT
	.align		4
        /*001c*/ 	.byte	0x03, 0x1b
        /*001e*/ 	.short	0x00a8


	//----- nvinfo : EIATTR_MERCURY_ISA_VERSION
	.align		4
        /*0020*/ 	.byte	0x03, 0x5f
        /*0022*/ 	.short	0x0101


	//----- nvinfo : EIATTR_VRC_CTA_INIT_COUNT
	.align		4
        /*0024*/ 	.byte	0x02, 0x4a
	.zero		1
	.zero		1


	//----- nvinfo : EIATTR_EXIT_INSTR_OFFSETS
	.align		4
        /*0028*/ 	.byte	0x04, 0x1c
        /*002a*/ 	.short	(.L_454 - .L_453)


	//   ....[0]....
.L_453:
        /*002c*/ 	.word	0x00000010


	//----- nvinfo : EIATTR_MAX_THREADS
	.align		4
.L_454:
        /*0030*/ 	.byte	0x04, 0x05
        /*0032*/ 	.short	(.L_456 - .L_455)
.L_455:
        /*0034*/ 	.word	0x00000180
        /*0038*/ 	.word	0x00000001
        /*003c*/ 	.word	0x00000001


	//----- nvinfo : EIATTR_CBANK_PARAM_SIZE
	.align		4
.L_456:
        /*0040*/ 	.byte	0x03, 0x19
        /*0042*/ 	.short	0x0680


	//----- nvinfo : EIATTR_PARAM_CBANK
	.align		4
        /*0044*/ 	.byte	0x04, 0x0a
        /*0046*/ 	.short	(.L_458 - .L_457)
	.align		4
.L_457:
        /*0048*/ 	.word	index@(.nv.constant0._ZN7cutlass13device_kernelIN5flash11enable_sm90INS1_16FlashAttnBwdSm90INS1_25CollectiveMainloopBwdSm90ILi2ELi2ELi2EN4cute5tupleIJNS5_1CILi1EEES8_S8_EEENS6_IJNS7_ILi64EEENS7_ILi128EEENS7_ILi96EEEEEENS_6half_tEfNS_4arch4Sm90ELb1ELb0ELb0ELb1ELb1ELb1ELb0ELb0ELi2ELi1ELi2ELi1ELb1EEENS1_21CollectiveEpilogueBwdISD_SE_SG_Li256ELb1ELb0ELi1EEENS1_25SingleTileBwdLPTSchedulerILb1ELi128ELb1EEEEEEEEEvNT_6ParamsE)
        /*004c*/ 	.short	0x0380
        /*004e*/ 	.short	0x0680


	//----- nvinfo : EIATTR_SW_WAR
	.align		4
.L_458:
        /*0050*/ 	.byte	0x04, 0x36
        /*0052*/ 	.short	(.L_460 - .L_459)
.L_459:
        /*0054*/ 	.word	0x00000008
.L_460:


//--------------------- .nv.info._ZN7cutlass13device_kernelIN5flash11enable_sm90INS1_16FlashAttnBwdSm90INS1_25CollectiveMainloopBwdSm90ILi2ELi2ELi2EN4cute5tupleIJNS5_1CILi1EEES8_S8_EEENS6_IJNS7_ILi64EEENS7_ILi128EEENS7_ILi96EEEEEENS_6half_tEfNS_4arch4Sm90ELb1ELb0ELb0ELb1ELb0ELb1ELb0ELb0ELi2ELi1ELi2ELi1ELb1EEENS1_24CollectiveEpilogueBwdGQAISD_fSG_Li256ELb1ELb0EEENS1_25SingleTileBwdLPTSchedulerILb1ELi128ELb0EEEEEEEEEvNT_6ParamsE --------------------------
	.section	.nv.info._ZN7cutlass13device_kernelIN5flash11enable_sm90INS1_16FlashAttnBwdSm90INS1_25CollectiveMainloopBwdSm90ILi2ELi2ELi2EN4cute5tupleIJNS5_1CILi1EEES8_S8_EEENS6_IJNS7_ILi64EEENS7_ILi128EEENS7_ILi96EEEEEENS_6half_tEfNS_4arch4Sm90ELb1ELb0ELb0ELb1ELb0ELb1ELb0ELb0ELi2ELi1ELi2ELi1ELb1EEENS1_24CollectiveEpilogueBwdGQAISD_fSG_Li256ELb1ELb0EEENS1_25SingleTileBwdLPTSchedulerILb1ELi128ELb0EEEEEEEEEvNT_6ParamsE,"",@"SHT_CUDA_INFO"
	.sectionflags	@""
	.align	4


	//----- nvinfo : EIATTR_CUDA_API_VERSION
	.align		4
        /*0000*/ 	.byte	0x04, 0x37
        /*0002*/ 	.short	(.L_462 - .L_461)
.L_461:
        /*0004*/ 	.word	0x00000082


	//----- nvinfo : EIATTR_KPARAM_INFO
	.align		4
.L_462:
        /*0008*/ 	.byte	0x04, 0x17
        /*000a*/ 	.short	(.L_464 - .L_463)
.L_463:
        /*000c*/ 	.word	0x00000000
        /*0010*/ 	.short	0x0000
        /*0012*/ 	.short	0x0000
        /*0014*/ 	.byte	0x00, 0xf0, 0x01, 0x1c


	//----- nvinfo : EIATTR_SPARSE_MMA_MASK
	.align		4
.L_464:
        /*0018*/ 	.byte	0x03, 0x50
        /*001a*/ 	.short	0x0000


	//----- nvinfo : EIATTR_MAXREG_COUNT
	.align		4
        /*001c*/ 	.byte	0x03, 0x1b
        /*001e*/ 	.short	0x00a8


	//----- nvinfo : EIATTR_MERCURY_ISA_VERSION
	.align		4
        /*0020*/ 	.byte	0x03, 0x5f
        /*0022*/ 	.short	0x0101


	//----- nvinfo : EIATTR_VRC_CTA_INIT_COUNT
	.align		4
        /*0024*/ 	.byte	0x02, 0x4a
	.zero		1
	.zero		1


	//----- nvinfo : EIATTR_EXIT_INSTR_OFFSETS
	.align		4
        /*0028*/ 	.byte	0x04, 0x1c
        /*002a*/ 	.short	(.L_466 - .L_465)


	//   ....[0]....
.L_465:
        /*002c*/ 	.word	0x00000010


	//----- nvinfo : EIATTR_MAX_THREADS
	.align		4
.L_466:
        /*0030*/ 	.byte	0x04, 0x05
        /*0032*/ 	.short	(.L_468 - .L_467)
.L_467:
        /*0034*/ 	.word	0x00000180
        /*0038*/ 	.word	0x00000001
        /*003c*/ 	.word	0x00000001


	//----- nvinfo : EIATTR_CBANK_PARAM_SIZE
	.align		4
.L_468:
        /*0040*/ 	.byte	0x03, 0x19
        /*0042*/ 	.short	0x0700


	//----- nvinfo : EIATTR_PARAM_CBANK
	.align		4
        /*0044*/ 	.byte	0x04, 0x0a
        /*0046*/ 	.short	(.L_470 - .L_469)
	.align		4
.L_469:
        /*0048*/ 	.word	index@(.nv.constant0._ZN7cutlass13device_kernelIN5flash11enable_sm90INS1_16FlashAttnBwdSm90INS1_25CollectiveMainloopBwdSm90ILi2ELi2ELi2EN4cute5tupleIJNS5_1CILi1EEES8_S8_EEENS6_IJNS7_ILi64EEENS7_ILi128EEENS7_ILi96EEEEEENS_6half_tEfNS_4arch4Sm90ELb1ELb0ELb0ELb1ELb0ELb1ELb0ELb0ELi2ELi1ELi2ELi1ELb1EEENS1_24CollectiveEpilogueBwdGQAISD_fSG_Li256ELb1ELb0EEENS1_25SingleTileBwdLPTSchedulerILb1ELi128ELb0EEEEEEEEEvNT_6ParamsE)
        /*004c*/ 	.short	0x0380
        /*004e*/ 	.short	0x0700


	//----- nvinfo : EIATTR_SW_WAR
	.align		4
.L_470:
        /*0050*/ 	.byte	0x04, 0x36
        /*0052*/ 	.short	(.L_472 - .L_471)
.L_471:
        /*0054*/ 	.word	0x00000008
.L_472:


//--------------------- .nv.info._ZN7cutlass13device_kernelIN5flash32FlashAttnBwdPostprocessConvertdQIN4cute5tupleIJNS3_1CILi128EEENS5_ILi96EEEEEENS_6half_tEfNS_4arch4Sm90ELi256ENS3_8TiledMMAINS3_8MMA_AtomIJNS3_4SM904GMMA25MMA_64x96x16_F32F16F16_RSILNSF_5MajorE0ELSH_1ELNSF_7ScaleInE1ELSI_1EEEEEENS3_6LayoutINS4_IJNS5_ILi2EEENS5_ILi1EEESN_EEENS4_IJSN_NS5_ILi0EEESP_EEEEENS4_IJNS3_10UnderscoreESS_SS_EEEEELb0EEEEEvNT_6ParamsE --------------------------
	.section	.nv.info._ZN7cutlass13device_kernelIN5flash32FlashAttnBwdPostprocessConvertdQIN4cute5tupleIJNS3_1CILi128EEENS5_ILi96EEEEEENS_6half_tEfNS_4arch4Sm90ELi256ENS3_8TiledMMAINS3_8MMA_AtomIJNS3_4SM904GMMA25MMA_64x96x16_F32F16F16_RSILNSF_5MajorE0ELSH_1ELNSF_7ScaleInE1ELSI_1EEEEEENS3_6LayoutINS4_IJNS5_ILi2EEENS5_ILi1EEESN_EEENS4_IJSN_NS5_ILi0EEESP_EEEEENS4_IJNS3_10UnderscoreESS_SS_EEEEELb0EEEEEvNT_6ParamsE,"",@"SHT_CUDA_INFO"
	.sectionflags	@""
	.align	4


	//----- nvinfo : EIATTR_CUDA_API_VERSION
	.align		4
        /*0000*/ 	.byte	0x04, 0x37
        /*0002*/ 	.short	(.L_474 - .L_473)
.L_473:
        /*0004*/ 	.word	0x00000082


	//----- nvinfo : EIATTR_KPARAM_INFO
	.align		4
.L_474:
        /*0008*/ 	.byte	0x04, 0x17
        /*000a*/ 	.short	(.L_476 - .L_475)
.L_475:
        /*000c*/ 	.word	0x00000000
        /*0010*/ 	.short	0x0000
        /*0012*/ 	.short	0x0000
        /*0014*/ 	.byte	0x00, 0xf0, 0xc1, 0x01


	//----- nvinfo : EIATTR_SPARSE_MMA_MASK
	.align		4
.L_476:
        /*0018*/ 	.byte	0x03, 0x50
        /*001a*/ 	.short	0x0000


	//----- nvinfo : EIATTR_MAXREG_COUNT
	.align		4
        /*001c*/ 	.byte	0x03, 0x1b
        /*001e*/ 	.short	0x0080


	//----- nvinfo : EIATTR_NUM_BARRIERS
	.align		4
        /*0020*/ 	.byte	0x02, 0x4c
        /*0022*/ 	.byte	0x01
	.zero		1


	//----- nvinfo : EIATTR_MERCURY_ISA_VERSION
	.align		4
        /*0024*/ 	.byte	0x03, 0x5f
        /*0026*/ 	.short	0x0101


	//----- nvinfo : EIATTR_VRC_CTA_INIT_COUNT
	.align		4
        /*0028*/ 	.byte	0x02, 0x4a
	.zero		1
	.zero		1


	//----- nvinfo : EIATTR_MBARRIER_INSTR_OFFSETS
	.align		4
        /*002c*/ 	.byte	0x04, 0x39
        /*002e*/ 	.short	(.L_478 - .L_477)


	//   ....[0]....
.L_477:
        /*0030*/ 	.word	0x00000480
        /*0034*/ 	.word	0x000000ff
        /*0038*/ 	.word	0x00012000
        /*003c*/ 	.short	0x0100
        /*003e*/ 	.byte	0x06
	.zero		1


	//   ....[1]....
        /*0040*/ 	.word	0x00000560
        /*0044*/ 	.word	0x00000006
        /*0048*/ 	.word	0x00012000
        /*004c*/ 	.short	0x010a
        /*004e*/ 	.byte	0xff
	.zero		1


	//----- nvinfo : EIATTR_NUM_MBARRIERS
	.align		4
.L_478:
        /*0050*/ 	.byte	0x03, 0x38
        /*0052*/ 	.short	0x0001


	//----- nvinfo : EIATTR_EXIT_INSTR_OFFSETS
	.align		4
        /*0054*/ 	.byte	0x04, 0x1c
        /*0056*/ 	.short	(.L_480 - .L_479)


	//   ....[0]....
.L_479:
        /*0058*/ 	.word	0x00000280


	//   ....[1]....
        /*005c*/ 	.word	0x00000fb0


	//   ....[2]....
        /*0060*/ 	.word	0x000010f0


	//   ....[3]....
        /*0064*/ 	.word	0x00001110


	//----- nvinfo : EIATTR_MAX_THREADS
	.align		4
.L_480:
        /*0068*/ 	.byte	0x04, 0x05
        /*006a*/ 	.short	(.L_482 - .L_481)
.L_481:
        /*006c*/ 	.word	0x00000100
        /*0070*/ 	.word	0x00000001
        /*0074*/ 	.word	0x00000001


	//----- nvinfo : EIATTR_CRS_STACK_SIZE
	.align		4
.L_482:
        /*0078*/ 	.byte	0x04, 0x1e
        /*007a*/ 	.short	(.L_484 - .L_483)
.L_483:
        /*007c*/ 	.word	0x00000000


	//----- nvinfo : EIATTR_CBANK_PARAM_SIZE
	.align		4
.L_484:
        /*0080*/ 	.byte	0x03, 0x19
        /*0082*/ 	.short	0x0070


	//----- nvinfo : EIATTR_PARAM_CBANK
	.align		4
        /*0084*/ 	.byte	0x04, 0x0a
        /*0086*/ 	.short	(.L_486 - .L_485)
	.align		4
.L_485:
        /*0088*/ 	.word	index@(.nv.constant0._ZN7cutlass13device_kernelIN5flash32FlashAttnBwdPostprocessConvertdQIN4cute5tupleIJNS3_1CILi128EEENS5_ILi96EEEEEENS_6half_tEfNS_4arch4Sm90ELi256ENS3_8TiledMMAINS3_8MMA_AtomIJNS3_4SM904GMMA25MMA_64x96x16_F32F16F16_RSILNSF_5MajorE0ELSH_1ELNSF_7ScaleInE1ELSI_1EEEEEENS3_6LayoutINS4_IJNS5_ILi2EEENS5_ILi1EEESN_EEENS4_IJSN_NS5_ILi0EEESP_EEEEENS4_IJNS3_10UnderscoreESS_SS_EEEEELb0EEEEEvNT_6ParamsE)
        /*008c*/ 	.short	0x0380
        /*008e*/ 	.short	0x0070


	//----- nvinfo : EIATTR_SW_WAR
	.align		4
.L_486:
        /*0090*/ 	.byte	0x04, 0x36
        /*0092*/ 	.short	(.L_488 - .L_487)
.L_487:
        /*0094*/ 	.word	0x00000008
.L_488:


//--------------------- .nv.info._ZN7cutlass13device_kernelIN5flash32FlashAttnBwdPostprocessConvertdQIN4cute5tupleIJNS3_1CILi64EEENS5_ILi96EEEEEENS_6half_tEfNS_4arch4Sm90ELi256ENS3_8TiledMMAINS3_8MMA_AtomIJNS3_4SM904GMMA25MMA_64x16x16_F32F16F16_SSILNSF_5MajorE0ELSH_1ELNSF_7ScaleInE1ELSI_1EEEEEENS3_6LayoutINS4_IJNS5_ILi1EEENS5_ILi2EEESM_EEENS4_IJNS5_ILi0EEESM_SP_EEEEENS4_IJNS3_10UnderscoreESS_SS_EEEEELb0EEEEEvNT_6ParamsE --------------------------
	.section	.nv.info._ZN7cutlass13device_kernelIN5flash32FlashAttnBwdPostprocessConvertdQIN4cute5tupleIJNS3_1CILi64EEENS5_ILi96EEEEEENS_6half_tEfNS_4arch4Sm90ELi256ENS3_8TiledMMAINS3_8MMA_AtomIJNS3_4SM904GMMA25MMA_64x16x16_F32F16F16_SSILNSF_5MajorE0ELSH_1ELNSF_7ScaleInE1ELSI_1EEEEEENS3_6LayoutINS4_IJNS5_ILi1EEENS5_ILi2EEESM_EEENS4_IJNS5_ILi0EEESM_SP_EEEEENS4_IJNS3_10UnderscoreESS_SS_EEEEELb0EEEEEvNT_6ParamsE,"",@"SHT_CUDA_INFO"
	.sectionflags	@""
	.align	4


	//----- nvinfo : EIATTR_CUDA_API_VERSION
	.align		4
        /*0000*/ 	.byte	0x04, 0x37
        /*0002*/ 	.short	(.L_490 - .L_489)
.L_489:
        /*0004*/ 	.word	0x00000082


	//----- nvinfo : EIATTR_KPARAM_INFO
	.align		4
.L_490:
        /*0008*/ 	.byte	0x04, 0x17
        /*000a*/ 	.short	(.L_492 - .L_491)
.L_491:
        /*000c*/ 	.word	0x00000000
        /*0010*/ 	.short	0x0000
        /*0012*/ 	.short	0x0000
        /*0014*/ 	.byte	0x00, 0xf0, 0xc1, 0x01


	//----- nvinfo : EIATTR_SPARSE_MMA_MASK
	.align		4
.L_492:
        /*0018*/ 	.byte	0x03, 0x50
        /*001a*/ 	.short	0x0000


	//----- nvinfo : EIATTR_MAXREG_COUNT
	.align		4
        /*001c*/ 	.byte	0x03, 0x1b
        /*001e*/ 	.short	0x0080


	//----- nvinfo : EIATTR_NUM_BARRIERS
	.align		4
        /*0020*/ 	.byte	0x02, 0x4c
        /*0022*/ 	.byte	0x01
	.zero		1


	//----- nvinfo : EIATTR_MERCURY_ISA_VERSION
	.align		4
        /*0024*/ 	.byte	0x03, 0x5f
        /*0026*/ 	.short	0x0101


	//----- nvinfo : EIATTR_VRC_CTA_INIT_COUNT
	.align		4
        /*0028*/ 	.byte	0x02, 0x4a
	.zero		1
	.zero		1


	//----- nvinfo : EIATTR_MBARRIER_INSTR_OFFSETS
	.align		4
        /*002c*/ 	.byte	0x04, 0x39
        /*002e*/ 	.short	(.L_494 - .L_493)


	//   ....[0]....
.L_493:
        /*0030*/ 	.word	0x00000480
        /*0034*/ 	.word	0x000000ff
        /*0038*/ 	.word	0x00009000
        /*003c*/ 	.short	0x0100
        /*003e*/ 	.byte	0x06
	.zero		1


	//   ....[1]....
        /*0040*/ 	.word	0x00000560
        /*0044*/ 	.word	0x00000005
        /*0048*/ 	.word	0x00009000
        /*004c*/ 	.short	0x010a
        /*004e*/ 	.byte	0xff
	.zero		1


	//----- nvinfo : EIATTR_NUM_MBARRIERS
	.align		4
.L_494:
        /*0050*/ 	.byte	0x03, 0x38
        /*0052*/ 	.short	0x0001


	//----- nvinfo : EIATTR_EXIT_INSTR_OFFSETS
	.align		4
        /*0054*/ 	.byte	0x04, 0x1c
        /*0056*/ 	.short	(.L_496 - .L_495)


	//   ....[0]....
.L_495:
        /*0058*/ 	.word	0x00000280


	//   ....[1]....
        /*005c*/ 	.word	0x000009d0


	//   ....[2]....
        /*0060*/ 	.word	0x00000c40


	//   ....[3]....
        /*0064*/ 	.word	0x00000c70


	//----- nvinfo : EIATTR_MAX_THREADS
	.align		4
.L_496:
        /*0068*/ 	.byte	0x04, 0x05
        /*006a*/ 	.short	(.L_498 - .L_497)
.L_497:
        /*006c*/ 	.word	0x00000100
        /*0070*/ 	.word	0x00000001
        /*0074*/ 	.word	0x00000001


	//----- nvinfo : EIATTR_CRS_STACK_SIZE
	.align		4
.L_498:
        /*0078*/ 	.byte	0x04, 0x1e
        /*007a*/ 	.short	(.L_500 - .L_499)
.L_499:
        /*007c*/ 	.word	0x00000000


	//----- nvinfo : EIATTR_CBANK_PARAM_SIZE
	.align		4
.L_500:
        /*0080*/ 	.byte	0x03, 0x19
        /*0082*/ 	.short	0x0070


	//----- nvinfo : EIATTR_PARAM_CBANK
	.align		4
        /*0084*/ 	.byte	0x04, 0x0a
        /*0086*/ 	.short	(.L_502 - .L_501)
	.align		4
.L_501:
        /*0088*/ 	.word	index@(.nv.constant0._ZN7cutlass13device_kernelIN5flash32FlashAttnBwdPostprocessConvertdQIN4cute5tupleIJNS3_1CILi64EEENS5_ILi96EEEEEENS_6half_tEfNS_4arch4Sm90ELi256ENS3_8TiledMMAINS3_8MMA_AtomIJNS3_4SM904GMMA25MMA_64x16x16_F32F16F16_SSILNSF_5MajorE0ELSH_1ELNSF_7ScaleInE1ELSI_1EEEEEENS3_6LayoutINS4_IJNS5_ILi1EEENS5_ILi2EEESM_EEENS4_IJNS5_ILi0EEESM_SP_EEEEENS4_IJNS3_10UnderscoreESS_SS_EEEEELb0EEEEEvNT_6ParamsE)
        /*008c*/ 	.short	0x0380
        /*008e*/ 	.short	0x0070


	//----- nvinfo : EIATTR_SW_WAR
	.align		4
.L_502:
        /*0090*/ 	.byte	0x04, 0x36
        /*0092*/ 	.short	(.L_504 - .L_503)
.L_503:
        /*0094*/ 	.word	0x00000008
.L_504:


//--------------------- .nv.info._ZN7cutlass13device_kernelIN5flash11enable_sm90INS1_16FlashAttnBwdSm90INS1_25CollectiveMainloopBwdSm90ILi2ELi2ELi2EN4cute5tupleIJNS5_1CILi1EEES8_S8_EEENS6_IJNS7_ILi64EEENS7_ILi128EEENS7_ILi96EEEEEENS_6half_tEfNS_4arch4Sm90ELb1ELb0ELb0ELb1ELb1ELb1ELb0ELb0ELi2ELi1ELi2ELi1ELb1EEENS1_24CollectiveEpilogueBwdGQAISD_fSG_Li256ELb1ELb1EEENS1_25SingleTileBwdLPTSchedulerILb1ELi128ELb1EEEEEEEEEvNT_6ParamsE --------------------------
	.section	.nv.info._ZN7cutlass13device_kernelIN5flash11enable_sm90INS1_16FlashAttnBwdSm90INS1_25CollectiveMainloopBwdSm90ILi2ELi2ELi2EN4cute5tupleIJNS5_1CILi1EEES8_S8_EEENS6_IJNS7_ILi64EEENS7_ILi128EEENS7_ILi96EEEEEENS_6half_tEfNS_4arch4Sm90ELb1ELb0ELb0ELb1ELb1ELb1ELb0ELb0ELi2ELi1ELi2ELi1ELb1EEENS1_24CollectiveEpilogueBwdGQAISD_fSG_Li256ELb1ELb1EEENS1_25SingleTileBwdLPTSchedulerILb1ELi128ELb1EEEEEEEEEvNT_6ParamsE,"",@"SHT_CUDA_INFO"
	.sectionflags	@""
	.align	4


	//----- nvinfo : EIATTR_CUDA_API_VERSION
	.align		4
        /*0000*/ 	.byte	0x04, 0x37
        /*0002*/ 	.short	(.L_506 - .L_505)
.L_505:
        /*0004*/ 	.word	0x00000082


	//----- nvinfo : EIATTR_KPARAM_INFO
	.align		4
.L_506:
        /*0008*/ 	.byte	0x04, 0x17
        /*000a*/ 	.short	(.L_508 - .L_507)
.L_507:
        /*000c*/ 	.word	0x00000000
        /*0010*/ 	.short	0x0000
        /*0012*/ 	.short	0x0000
        /*0014*/ 	.byte	0x00, 0xf0, 0x01, 0x1c


	//----- nvinfo : EIATTR_SPARSE_MMA_MASK
	.align		4
.L_508:
        /*0018*/ 	.byte	0x03, 0x50
        /*001a*/ 	.short	0x0000


	//----- nvinfo : EIATTR_MAXREG_COUNT
	.align		4
        /*001c*/ 	.byte	0x03, 0x1b
        /*001e*/ 	.short	0x00a8


	//----- nvinfo : EIATTR_MERCURY_ISA_VERSION
	.align		4
        /*0020*/ 	.byte	0x03, 0x5f
        /*0022*/ 	.short	0x0101


	//----- nvinfo : EIATTR_VRC_CTA_INIT_COUNT
	.align		4
        /*0024*/ 	.byte	0x02, 0x4a
	.zero		1
	.zero		1


	//----- nvinfo : EIATTR_EXIT_INSTR_OFFSETS
	.align		4
        /*0028*/ 	.byte	0x04, 0x1c
        /*002a*/ 	.short	(.L_510 - .L_509)


	//   ....[0]....
.L_509:
        /*002c*/ 	.word	0x00000010


	//----- nvinfo : EIATTR_MAX_THREADS
	.align		4
.L_510:
        /*0030*/ 	.byte	0x04, 0x05
        /*0032*/ 	.short	(.L_512 - .L_511)
.L_511:
        /*0034*/ 	.word	0x00000180
        /*0038*/ 	.word	0x00000001
        /*003c*/ 	.word	0x00000001


	//----- nvinfo : EIATTR_CBANK_PARAM_SIZE
	.align		4
.L_512:
        /*0040*/ 	.byte	0x03, 0x19
        /*0042*/ 	.short	0x0700


	//----- nvinfo : EIATTR_PARAM_CBANK
	.align		4
        /*0044*/ 	.byte	0x04, 0x0a
        /*0046*/ 	.short	(.L_514 - .L_513)
	.align		4
.L_513:
        /*0048*/ 	.word	index@(.nv.constant0._ZN7cutlass13device_kernelIN5flash11enable_sm90INS1_16FlashAttnBwdSm90INS1_25CollectiveMainloopBwdSm90ILi2ELi2ELi2EN4cute5tupleIJNS5_1CILi1EEES8_S8_EEENS6_IJNS7_ILi64EEENS7_ILi128EEENS7_ILi96EEEEEENS_6half_tEfNS_4arch4Sm90ELb1ELb0ELb0ELb1ELb1ELb1ELb0ELb0ELi2ELi1ELi2ELi1ELb1EEENS1_24CollectiveEpilogueBwdGQAISD_fSG_Li256ELb1ELb1EEENS1_25SingleTileBwdLPTSchedulerILb1ELi128ELb1EEEEEEEEEvNT_6ParamsE)
        /*004c*/ 	.short	0x0380
        /*004e*/ 	.short	0x0700


	//----- nvinfo : EIATTR_SW_WAR
	.align		4
.L_514:
        /*0050*/ 	.byte	0x04, 0x36
        /*0052*/ 	.short	(.L_516 - .L_515)
.L_515:
        /*0054*/ 	.word	0x00000008
.L_516:


//--------------------- .nv.info._ZN7cutlass13device_kernelIN5flash22FlashAttnBwdPreprocessIN4cute5tupleIJNS3_1CILi64EEENS5_ILi96EEEEEENS_6half_tEfNS_4arch4Sm90ELb1ELb1EEEEEvNT_6ParamsE --------------------------
	.section	.nv.info._ZN7cutlass13device_kernelIN5flash22FlashAttnBwdPreprocessIN4cute5tupleIJNS3_1CILi64EEENS5_ILi96EEEEEENS_6half_tEfNS_4arch4Sm90ELb1ELb1EEEEEvNT_6ParamsE,"",@"SHT_CUDA_INFO"
	.sectionflags	@""
	.align	4


	//----- nvinfo : EIATTR_CUDA_API_VERSION
	.align		4
        /*0000*/ 	.byte	0x04, 0x37
        /*0002*/ 	.short	(.L_518 - .L_517)
.L_517:
        /*0004*/ 	.word	0x00000082


	//----- nvinfo : EIATTR_KPARAM_INFO
	.align		4
.L_518:
        /*0008*/ 	.byte	0x04, 0x17
        /*000a*/ 	.short	(.L_520 - .L_519)
.L_519:
        /*000c*/ 	.word	0x00000000
        /*0010*/ 	.short	0x0000
        /*0012*/ 	.short	0x0000
        /*0014*/ 	.byte	0x00, 0xf0, 0xc1, 0x03


	//----- nvinfo : EIATTR_SPARSE_MMA_MASK
	.align		4
.L_520:
        /*0018*/ 	.byte	0x03, 0x50
        /*001a*/ 	.short	0x0000


	//----- nvinfo : EIATTR_MAXREG_COUNT
	.align		4
        /*001c*/ 	.byte	0x03, 0x1b
        /*001e*/ 	.short	0x0080


	//----- nvinfo : EIATTR_MERCURY_ISA_VERSION
	.align		4
        /*0020*/ 	.byte	0x03, 0x5f
        /*0022*/ 	.short	0x0101


	//----- nvinfo : EIATTR_COOP_GROUP_MASK_REGIDS
	.align		4
        /*0024*/ 	.byte	0x04, 0x29
        /*0026*/ 	.short	(.L_522 - .L_521)


	//   ....[0]....
.L_521:
        /*0028*/ 	.word	0xffffffff


	//   ....[1]....
        /*002c*/ 	.word	0xffffffff


	//----- nvinfo : EIATTR_COOP_GROUP_INSTR_OFFSETS
	.align		4
.L_522:
        /*0030*/ 	.byte	0x04, 0x28
        /*0032*/ 	.short	(.L_524 - .L_523)


	//   ....[0]....
.L_523:
        /*0034*/ 	.word	0x00000d30


	//   ....[1]....
        /*0038*/ 	.word	0x00000df0


	//----- nvinfo : EIATTR_VRC_CTA_INIT_COUNT
	.align		4
.L_524:
        /*003c*/ 	.byte	0x02, 0x4a
	.zero		1
	.zero		1


	//----- nvinfo : EIATTR_EXIT_INSTR_OFFSETS
	.align		4
        /*0040*/ 	.byte	0x04, 0x1c
        /*0042*/ 	.short	(.L_526 - .L_525)


	//   ....[0]....
.L_525:
        /*0044*/ 	.word	0x00000280


	//   ....[1]....
        /*0048*/ 	.word	0x00001170


	//   ....[2]....
        /*004c*/ 	.word	0x000011f0


	//----- nvinfo : EIATTR_MAX_THREADS
	.align		4
.L_526:
        /*0050*/ 	.byte	0x04, 0x05
        /*0052*/ 	.short	(.L_528 - .L_527)
.L_527:
        /*0054*/ 	.word	0x00000100
        /*0058*/ 	.word	0x00000001
        /*005c*/ 	.word	0x00000001


	//----- nvinfo : EIATTR_CRS_STACK_SIZE
	.align		4
.L_528:
        /*0060*/ 	.byte	0x04, 0x1e
        /*0062*/ 	.short	(.L_530 - .L_529)
.L_529:
        /*0064*/ 	.word	0x00000000


	//----- nvinfo : EIATTR_CBANK_PARAM_SIZE
	.align		4
.L_530:
        /*0068*/ 	.byte	0x03, 0x19
        /*006a*/ 	.short	0x00f0


	//----- nvinfo : EIATTR_PARAM_CBANK
	.align		4
        /*006c*/ 	.byte	0x04, 0x0a
        /*006e*/ 	.short	(.L_532 - .L_531)
	.align		4
.L_531:
        /*0070*/ 	.word	index@(.nv.constant0._ZN7cutlass13device_kernelIN5flash22FlashAttnBwdPreprocessIN4cute5tupleIJNS3_1CILi64EEENS5_ILi96EEEEEENS_6half_tEfNS_4arch4Sm90ELb1ELb1EEEEEvNT_6ParamsE)
        /*0074*/ 	.short	0x0380
        /*0076*/ 	.short	0x00f0


	//----- nvinfo : EIATTR_SW_WAR
	.align		4
.L_532:
        /*0078*/ 	.byte	0x04, 0x36
        /*007a*/ 	.short	(.L_534 - .L_533)
.L_533:
        /*007c*/ 	.word	0x00000008
.L_534:


//--------------------- .nv.callgraph             --------------------------
	.section	.nv.callgraph,"",@"SHT_CUDA_CALLGRAPH"
	.align	4
	.sectionentsize	8
	.align		4
        /*0000*/ 	.word	0x00000000
	.align		4
        /*0004*/ 	.word	0xffffffff
	.align		4
        /*0008*/ 	.word	0x00000000
	.align		4
        /*000c*/ 	.word	0xfffffffe
	.align		4
        /*0010*/ 	.word	0x00000000
	.align		4
        /*0014*/ 	.word	0xfffffffd
	.align		4
        /*0018*/ 	.word	0x00000000
	.align		4
        /*001c*/ 	.word	0xfffffffc


//--------------------- .nv.constant4             --------------------------
	.section	.nv.constant4,"a",@progbits
	.align	8
	.align		8
.nv.constant4:
        /*0000*/ 	.dword	_ZN65_INTERNAL_267d4f41_29_flash_bwd_hdim96_fp16_sm90_cu_f3e6f9ee_28984cuda3std3__45__cpo5beginE
	.align		8
        /*0008*/ 	.dword	_ZN65_INTERNAL_267d4f41_29_flash_bwd_hdim96_fp16_sm90_cu_f3e6f9ee_28984cuda3std3__45__cpo3endE
	.align		8
        /*0010*/ 	.dword	_ZN65_INTERNAL_267d4f41_29_flash_bwd_hdim96_fp16_sm90_cu_f3e6f9ee_28984cuda3std3__45__cpo6cbeginE
	.align		8
        /*0018*/ 	.dword	_ZN65_INTERNAL_267d4f41_29_flash_bwd_hdim96_fp16_sm90_cu_f3e6f9ee_28984cuda3std3__45__cpo4cendE
	.align		8
        /*0020*/ 	.dword	_ZN65_INTERNAL_267d4f41_29_flash_bwd_hdim96_fp16_sm90_cu_f3e6f9ee_28984cuda3std3__467_GLOBAL__N__267d4f41_29_flash_bwd_hdim96_fp16_sm90_cu_f3e6f9ee_28986ignoreE
	.align		8
        /*0028*/ 	.dword	_ZN65_INTERNAL_267d4f41_29_flash_bwd_hdim96_fp16_sm90_cu_f3e6f9ee_28984cuda3std3__419piecewise_constructE
	.align		8
        /*0030*/ 	.dword	_ZN65_INTERNAL_267d4f41_29_flash_bwd_hdim96_fp16_sm90_cu_f3e6f9ee_28984cuda3std3__48in_placeE
	.align		8
        /*0038*/ 	.dword	_ZN65_INTERNAL_267d4f41_29_flash_bwd_hdim96_fp16_sm90_cu_f3e6f9ee_28984cuda3std6ranges3__45__cpo4swapE
	.align		8
        /*0040*/ 	.dword	_ZN65_INTERNAL_267d4f41_29_flash_bwd_hdim96_fp16_sm90_cu_f3e6f9ee_28984cuda3std6ranges3__45__cpo9iter_moveE
	.align		8
        /*0048*/ 	.dword	_ZN65_INTERNAL_267d4f41_29_flash_bwd_hdim96_fp16_sm90_cu_f3e6f9ee_28984cute7productE
	.align		8
        /*0050*/ 	.dword	_ZN65_INTERNAL_267d4f41_29_flash_bwd_hdim96_fp16_sm90_cu_f3e6f9ee_28984cute1_E


//--------------------- .text._ZN7cutlass13device_kernelIN5flash11enable_sm90INS1_16FlashAttnBwdSm90INS1_25CollectiveMainloopBwdSm90ILi2ELi2ELi2EN4cute5tupleIJNS5_1CILi1EEES8_S8_EEENS6_IJNS7_ILi64EEENS7_ILi128EEENS7_ILi96EEEEEENS_6half_tEfNS_4arch4Sm90ELb0ELb0ELb0ELb0ELb0ELb1ELb0ELb0ELi2ELi1ELi2ELi1ELb1EEENS1_21CollectiveEpilogueBwdISD_SE_SG_Li256ELb0ELb0ELi1EEENS1_19SingleTileSchedulerILb0ELb0ELb0ELi128EEEEEEEEEvNT_6ParamsE --------------------------
	.section	.text._ZN7cutlass13device_kernelIN5flash11enable_sm90INS1_16FlashAttnBwdSm90INS1_25CollectiveMainloopBwdSm90ILi2ELi2ELi2EN4cute5tupleIJNS5_1CILi1EEES8_S8_EEENS6_IJNS7_ILi64EEENS7_ILi128EEENS7_ILi96EEEEEENS_6half_tEfNS_4arch4Sm90ELb0ELb0ELb0ELb0ELb0ELb1ELb0ELb0ELi2ELi1ELi2ELi1ELb1EEENS1_21CollectiveEpilogueBwdISD_SE_SG_Li256ELb0ELb0ELi1EEENS1_19SingleTileSchedulerILb0ELb0ELb0ELi128EEEEEEEEEvNT_6ParamsE,"ax",@progbits
	.align	128
.text._ZN7cutlass13device_kernelIN5flash11enable_sm90INS1_16FlashAttnBwdSm90INS1_25CollectiveMainloopBwdSm90ILi2ELi2ELi2EN4cute5tupleIJNS5_1CILi1EEES8_S8_EEENS6_IJNS7_ILi64EEENS7_ILi128EEENS7_ILi96EEEEEENS_6half_tEfNS_4arch4Sm90ELb0ELb0ELb0ELb0ELb0ELb1ELb0ELb0ELi2ELi1ELi2ELi1ELb1EEENS1_21CollectiveEpilogueBwdISD_SE_SG_Li256ELb0ELb0ELi1EEENS1_19SingleTileSchedulerILb0ELb0ELb0ELi128EEEEEEEEEvNT_6ParamsE:
        .type           _ZN7cutlass13device_kernelIN5flash11enable_sm90INS1_16FlashAttnBwdSm90INS1_25CollectiveMainloopBwdSm90ILi2ELi2ELi2EN4cute5tupleIJNS5_1CILi1EEES8_S8_EEENS6_IJNS7_ILi64EEENS7_ILi128EEENS7_ILi96EEEEEENS_6half_tEfNS_4arch4Sm90ELb0ELb0ELb0ELb0ELb0ELb1ELb0ELb0ELi2ELi1ELi2ELi1ELb1EEENS1_21CollectiveEpilogueBwdISD_SE_SG_Li256ELb0ELb0ELi1EEENS1_19SingleTileSchedulerILb0ELb0ELb0ELi128EEEEEEEEEvNT_6ParamsE,@function
        .size           _ZN7cutlass13device_kernelIN5flash11enable_sm90INS1_16FlashAttnBwdSm90INS1_25CollectiveMainloopBwdSm90ILi2ELi2ELi2EN4cute5tupleIJNS5_1CILi1EEES8_S8_EEENS6_IJNS7_ILi64EEENS7_ILi128EEENS7_ILi96EEEEEENS_6half_tEfNS_4arch4Sm90ELb0ELb0ELb0ELb0ELb0ELb1ELb0ELb0ELi2ELi1ELi2ELi1ELb1EEENS1_21CollectiveEpilogueBwdISD_SE_SG_Li256ELb0ELb0ELi1EEENS1_19SingleTileSchedulerILb0ELb0ELb0ELi128EEEEEEEEEvNT_6ParamsE,(.L_x_66 - _ZN7cutlass13device_kernelIN5flash11enable_sm90INS1_16FlashAttnBwdSm90INS1_25CollectiveMainloopBwdSm90ILi2ELi2ELi2EN4cute5tupleIJNS5_1CILi1EEES8_S8_EEENS6_IJNS7_ILi64EEENS7_ILi128EEENS7_ILi96EEEEEENS_6half_tEfNS_4arch4Sm90ELb0ELb0ELb0ELb0ELb0ELb1ELb0ELb0ELi2ELi1ELi2ELi1ELb1EEENS1_21CollectiveEpilogueBwdISD_SE_SG_Li256ELb0ELb0ELi1EEENS1_19SingleTileSchedulerILb0ELb0ELb0ELi128EEEEEEEEEvNT_6ParamsE)
        .other          _ZN7cutlass13device_kernelIN5flash11enable_sm90INS1_16FlashAttnBwdSm90INS1_25CollectiveMainloopBwdSm90ILi2ELi2ELi2EN4cute5tupleIJNS5_1CILi1EEES8_S8_EEENS6_IJNS7_ILi64EEENS7_ILi128EEENS7_ILi96EEEEEENS_6half_tEfNS_4arch4Sm90ELb0ELb0ELb0ELb0ELb0ELb1ELb0ELb0ELi2ELi1ELi2ELi1ELb1EEENS1_21CollectiveEpilogueBwdISD_SE_SG_Li256ELb0ELb0ELi1EEENS1_19SingleTileSchedulerILb0ELb0ELb0ELi128EEEEEEEEEvNT_6ParamsE,@"STO_CUDA_ENTRY STV_DEFAULT"
_ZN7cutlass13device_kernelIN5flash11enable_sm90INS1_16FlashAttnBwdSm90INS1_25CollectiveMainloopBwdSm90ILi2ELi2ELi2EN4cute5tupleIJNS5_1CILi1EEES8_S8_EEENS6_IJNS7_ILi64EEENS7_ILi128EEENS7_ILi96EEEEEENS_6half_tEfNS_4arch4Sm90ELb0ELb0ELb0ELb0ELb0ELb1ELb0ELb0ELi2ELi1ELi2ELi1ELb1EEENS1_21CollectiveEpilogueBwdISD_SE_SG_Li256ELb0ELb0ELi1EEENS1_19SingleTileSchedulerILb0ELb0ELb0ELi128EEEEEEEEEvNT_6ParamsE:
[----:B------:R-:W-:Y:S01]  /*0000*/  LDC R1, c[0x0][0x37c] ;  /* 0x0000df00ff017b82 */ /* 0x000fe20000000800 */
[----:B------:R-:W-:Y:S05]  /*0010*/  EXIT ;  /* 0x000000000000794d */ /* 0x000fea0003800000 */
.L_x_0:
[----:B------:R-:W-:-:S00]  /*0020*/  BRA `(.L_x_0) ;  /* 0xfffffffc00fc7947 */ /* 0x000fc0000383ffff */
[----:B------:R-:W-:-:S00]  /*0030*/  NOP ;  /* 0x0000000000007918 */ /* 0x000fc00000000000 */
        /* <DEDUP_REMOVED lines=12> */
.L_x_66:


//--------------------- .text._ZN7cutlass13device_kernelIN5flash11enable_sm90INS1_16FlashAttnBwdSm90INS1_25CollectiveMainloopBwdSm90ILi2ELi2ELi2EN4cute5tupleIJNS5_1CILi1EEES8_S8_EEENS6_IJNS7_ILi64EEENS7_ILi128EEENS7_ILi96EEEEEENS_6half_tEfNS_4arch4Sm90ELb0ELb0ELb0ELb0ELb1ELb1ELb0ELb0ELi2ELi1ELi2ELi1ELb1EEENS1_21CollectiveEpilogueBwdISD_SE_SG_Li256ELb0ELb0ELi1EEENS1_19SingleTileSchedulerILb0ELb0ELb0ELi128EEEEEEEEEvNT_6ParamsE --------------------------
	.section	.text._ZN7cutlass13device_kernelIN5flash11enable_sm90INS1_16FlashAttnBwdSm90INS1_25CollectiveMainloopBwdSm90ILi2ELi2ELi2EN4cute5tupleIJNS5_1CILi1EEES8_S8_EEENS6_IJNS7_ILi64EEENS7_ILi128EEENS7_ILi96EEEEEENS_6half_tEfNS_4arch4Sm90ELb0ELb0ELb0ELb0ELb1ELb1ELb0ELb0ELi2ELi1ELi2ELi1ELb1EEENS1_21CollectiveEpilogueBwdISD_SE_SG_Li256ELb0ELb0ELi1EEENS1_19SingleTileSchedulerILb0ELb0ELb0ELi128EEEEEEEEEvNT_6ParamsE,"ax",@progbits
	.align	128
.text._ZN7cutlass13device_kernelIN5flash11enable_sm90INS1_16FlashAttnBwdSm90INS1_25CollectiveMainloopBwdSm90ILi2ELi2ELi2EN4cute5tupleIJNS5_1CILi1EEES8_S8_EEENS6_IJNS7_ILi64EEENS7_ILi128EEENS7_ILi96EEEEEENS_6half_tEfNS_4arch4Sm90ELb0ELb0ELb0ELb0ELb1ELb1ELb0ELb0ELi2ELi1ELi2ELi1ELb1EEENS1_21CollectiveEpilogueBwdISD_SE_SG_Li256ELb0ELb0ELi1EEENS1_19SingleTileSchedulerILb0ELb0ELb0ELi128EEEEEEEEEvNT_6ParamsE:
        .type           _ZN7cutlass13device_kernelIN5flash11enable_sm90INS1_16FlashAttnBwdSm90INS1_25CollectiveMainloopBwdSm90ILi2ELi2ELi2EN4cute5tupleIJNS5_1CILi1EEES8_S8_EEENS6_IJNS7_ILi64EEENS7_ILi128EEENS7_ILi96EEEEEENS_6half_tEfNS_4arch4Sm90ELb0ELb0ELb0ELb0ELb1ELb1ELb0ELb0ELi2ELi1ELi2ELi1ELb1EEENS1_21CollectiveEpilogueBwdISD_SE_SG_Li256ELb0ELb0ELi1EEENS1_19SingleTileSchedulerILb0ELb0ELb0ELi128EEEEEEEEEvNT_6ParamsE,@function
        .size           _ZN7cutlass13device_kernelIN5flash11enable_sm90INS1_16FlashAttnBwdSm90INS1_25CollectiveMainloopBwdSm90ILi2ELi2ELi2EN4cute5tupleIJNS5_1CILi1EEES8_S8_EEENS6_IJNS7_ILi64EEENS7_ILi128EEENS7_ILi96EEEEEENS_6half_tEfNS_4arch4Sm90ELb0ELb0ELb0ELb0ELb1ELb1ELb0ELb0ELi2ELi1ELi2ELi1ELb1EEENS1_21CollectiveEpilogueBwdISD_SE_SG_Li256ELb0ELb0ELi1EEENS1_19SingleTileSchedulerILb0ELb0ELb0ELi128EEEEEEEEEvNT_6ParamsE,(.L_x_67 - _ZN7cutlass13device_kernelIN5flash11enable_sm90INS1_16FlashAttnBwdSm90INS1_25CollectiveMainloopBwdSm90ILi2ELi2ELi2EN4cute5tupleIJNS5_1CILi1EEES8_S8_EEENS6_IJNS7_ILi64EEENS7_ILi128EEENS7_ILi96EEEEEENS_6half_tEfNS_4arch4Sm90ELb0ELb0ELb0ELb0ELb1ELb1ELb0ELb0ELi2ELi1ELi2ELi1ELb1EEENS1_21CollectiveEpilogueBwdISD_SE_SG_Li256ELb0ELb0ELi1EEENS1_19SingleTileSchedulerILb0ELb0ELb0ELi128EEEEEEEEEvNT_6ParamsE)
        .other          _ZN7cutlass13device_kernelIN5flash11enable_sm90INS1_16FlashAttnBwdSm90INS1_25CollectiveMainloopBwdSm90ILi2ELi2ELi2EN4cute5tupleIJNS5_1CILi1EEES8_S8_EEENS6_IJNS7_ILi64EEENS7_ILi128EEENS7_ILi96EEEEEENS_6half_tEfNS_4arch4Sm90ELb0ELb0ELb0ELb0ELb1ELb1ELb0ELb0ELi2ELi1ELi2ELi1ELb1EEENS1_21CollectiveEpilogueBwdISD_SE_SG_Li256ELb0ELb0ELi1EEENS1_19SingleTileSchedulerILb0ELb0ELb0ELi128EEEEEEEEEvNT_6ParamsE,@"STO_CUDA_ENTRY STV_DEFAULT"
_ZN7cutlass13device_kernelIN5flash11enable_sm90INS1_16FlashAttnBwdSm90INS1_25CollectiveMainloopBwdSm90ILi2ELi2ELi2EN4cute5tupleIJNS5_1CILi1EEES8_S8_EEENS6_IJNS7_ILi64EEENS7_ILi128EEENS7_ILi96EEEEEENS_6half_tEfNS_4arch4Sm90ELb0ELb0ELb0ELb0ELb1ELb1ELb0ELb0ELi2ELi1ELi2ELi1ELb1EEENS1_21CollectiveEpilogueBwdISD_SE_SG_Li256ELb0ELb0ELi1EEENS1_19SingleTileSchedulerILb0ELb0ELb0ELi128EEEEEEEEEvNT_6ParamsE:
[----:B------:R-:W-:Y:S01]  /*0000*/  LDC R1, c[0x0][0x37c] ;  /* 0x0000df00ff017b82 */ /* 0x000fe20000000800 */
[----:B------:R-:W-:Y:S05]  /*0010*/  EXIT ;  /* 0x000000000000794d */ /* 0x000fea0003800000 */
.L_x_1:
        /* <DEDUP_REMOVED lines=14> */
.L_x_67:


//--------------------- .text._ZN7cutlass13device_kernelIN5flash11enable_sm90INS1_16FlashAttnBwdSm90INS1_25CollectiveMainloopBwdSm90ILi2ELi2ELi2EN4cute5tupleIJNS5_1CILi1EEES8_S8_EEENS6_IJNS7_ILi64EEENS7_ILi128EEENS7_ILi96EEEEEENS_6half_tEfNS_4arch4Sm90ELb0ELb0ELb0ELb0ELb0ELb1ELb0ELb0ELi2ELi1ELi2ELi1ELb1EEENS1_24CollectiveEpilogueBwdGQAISD_fSG_Li256ELb0ELb0EEENS1_19SingleTileSchedulerILb0ELb0ELb0ELi128EEEEEEEEEvNT_6ParamsE --------------------------
	.section	.text._ZN7cutlass13device_kernelIN5flash11enable_sm90INS1_16FlashAttnBwdSm90INS1_25CollectiveMainloopBwdSm90ILi2ELi2ELi2EN4cute5tupleIJNS5_1CILi1EEES8_S8_EEENS6_IJNS7_ILi64EEENS7_ILi128EEENS7_ILi96EEEEEENS_6half_tEfNS_4arch4Sm90ELb0ELb0ELb0ELb0ELb0ELb1ELb0ELb0ELi2ELi1ELi2ELi1ELb1EEENS1_24CollectiveEpilogueBwdGQAISD_fSG_Li256ELb0ELb0EEENS1_19SingleTileSchedulerILb0ELb0ELb0ELi128EEEEEEEEEvNT_6ParamsE,"ax",@progbits
	.align	128
.text._ZN7cutlass13device_kernelIN5flash11enable_sm90INS1_16FlashAttnBwdSm90INS1_25CollectiveMainloopBwdSm90ILi2ELi2ELi2EN4cute5tupleIJNS5_1CILi1EEES8_S8_EEENS6_IJNS7_ILi64EEENS7_ILi128EEENS7_ILi96EEEEEENS_6half_tEfNS_4arch4Sm90ELb0ELb0ELb0ELb0ELb0ELb1ELb0ELb0ELi2ELi1ELi2ELi1ELb1EEENS1_24CollectiveEpilogueBwdGQAISD_fSG_Li256ELb0ELb0EEENS1_19SingleTileSchedulerILb0ELb0ELb0ELi128EEEEEEEEEvNT_6ParamsE:
        .type           _ZN7cutlass13device_kernelIN5flash11enable_sm90INS1_16FlashAttnBwdSm90INS1_25CollectiveMainloopBwdSm90ILi2ELi2ELi2EN4cute5tupleIJNS5_1CILi1EEES8_S8_EEENS6_IJNS7_ILi64EEENS7_ILi128EEENS7_ILi96EEEEEENS_6half_tEfNS_4arch4Sm90ELb0ELb0ELb0ELb0ELb0ELb1ELb0ELb0ELi2ELi1ELi2ELi1ELb1EEENS1_24CollectiveEpilogueBwdGQAISD_fSG_Li256ELb0ELb0EEENS1_19SingleTileSchedulerILb0ELb0ELb0ELi128EEEEEEEEEvNT_6ParamsE,@function
        .size           _ZN7cutlass13device_kernelIN5flash11enable_sm90INS1_16FlashAttnBwdSm90INS1_25CollectiveMainloopBwdSm90ILi2ELi2ELi2EN4cute5tupleIJNS5_1CILi1EEES8_S8_EEENS6_IJNS7_ILi64EEENS7_ILi128EEENS7_ILi96EEEEEENS_6half_tEfNS_4arch4Sm90ELb0ELb0ELb0ELb0ELb0ELb1ELb0ELb0ELi2ELi1ELi2ELi1ELb1EEENS1_24CollectiveEpilogueBwdGQAISD_fSG_Li256ELb0ELb0EEENS1_19SingleTileSchedulerILb0ELb0ELb0ELi128EEEEEEEEEvNT_6ParamsE,(.L_x_68 - _ZN7cutlass13device_kernelIN5flash11enable_sm90INS1_16FlashAttnBwdSm90INS1_25CollectiveMainloopBwdSm90ILi2ELi2ELi2EN4cute5tupleIJNS5_1CILi1EEES8_S8_EEENS6_IJNS7_ILi64EEENS7_ILi128EEENS7_ILi96EEEEEENS_6half_tEfNS_4arch4Sm90ELb0ELb0ELb0ELb0ELb0ELb1ELb0ELb0ELi2ELi1ELi2ELi1ELb1EEENS1_24CollectiveEpilogueBwdGQAISD_fSG_Li256ELb0ELb0EEENS1_19SingleTileSchedulerILb0ELb0ELb0ELi128EEEEEEEEEvNT_6ParamsE)
        .other          _ZN7cutlass13device_kernelIN5flash11enable_sm90INS1_16FlashAttnBwdSm90INS1_25CollectiveMainloopBwdSm90ILi2ELi2ELi2EN4cute5tupleIJNS5_1CILi1EEES8_S8_EEENS6_IJNS7_ILi64EEENS7_ILi128EEENS7_ILi96EEEEEENS_6half_tEfNS_4arch4Sm90ELb0ELb0ELb0ELb0ELb0ELb1ELb0ELb0ELi2ELi1ELi2ELi1ELb1EEENS1_24CollectiveEpilogueBwdGQAISD_fSG_Li256ELb0ELb0EEENS1_19SingleTileSchedulerILb0ELb0ELb0ELi128EEEEEEEEEvNT_6ParamsE,@"STO_CUDA_ENTRY STV_DEFAULT"
_ZN7cutlass13device_kernelIN5flash11enable_sm90INS1_16FlashAttnBwdSm90INS1_25CollectiveMainloopBwdSm90ILi2ELi2ELi2EN4cute5tupleIJNS5_1CILi1EEES8_S8_EEENS6_IJNS7_ILi64EEENS7_ILi128EEENS7_ILi96EEEEEENS_6half_tEfNS_4arch4Sm90ELb0ELb0ELb0ELb0ELb0ELb1ELb0ELb0ELi2ELi1ELi2ELi1ELb1EEENS1_24CollectiveEpilogueBwdGQAISD_fSG_Li256ELb0ELb0EEENS1_19SingleTileSchedulerILb0ELb0ELb0ELi128EEEEEEEEEvNT_6ParamsE:
[----:B------:R-:W-:Y:S01]  /*0000*/  LDC R1, c[0x0][0x37c] ;  /* 0x0000df00ff017b82 */ /* 0x000fe20000000800 */
[----:B------:R-:W-:Y:S05]  /*0010*/  EXIT ;  /* 0x000000000000794d */ /* 0x000fea0003800000 */
.L_x_2:
        /* <DEDUP_REMOVED lines=14> */
.L_x_68:


//--------------------- .text._ZN7cutlass13device_kernelIN5flash11enable_sm90INS1_16FlashAttnBwdSm90INS1_25CollectiveMainloopBwdSm90ILi2ELi2ELi2EN4cute5tupleIJNS5_1CILi1EEES8_S8_EEENS6_IJNS7_ILi64EEENS7_ILi128EEENS7_ILi96EEEEEENS_6half_tEfNS_4arch4Sm90ELb0ELb0ELb0ELb0ELb1ELb1ELb0ELb0ELi2ELi1ELi2ELi1ELb1EEENS1_24CollectiveEpilogueBwdGQAISD_fSG_Li256ELb0ELb1EEENS1_19SingleTileSchedulerILb0ELb0ELb0ELi128EEEEEEEEEvNT_6ParamsE --------------------------
	.section	.text._ZN7cutlass13device_kernelIN5flash11enable_sm90INS1_16FlashAttnBwdSm90INS1_25CollectiveMainloopBwdSm90ILi2ELi2ELi2EN4cute5tupleIJNS5_1CILi1EEES8_S8_EEENS6_IJNS7_ILi64EEENS7_ILi128EEENS7_ILi96EEEEEENS_6half_tEfNS_4arch4Sm90ELb0ELb0ELb0ELb0ELb1ELb1ELb0ELb0ELi2ELi1ELi2ELi1ELb1EEENS1_24CollectiveEpilogueBwdGQAISD_fSG_Li256ELb0ELb1EEENS1_19SingleTileSchedulerILb0ELb0ELb0ELi128EEEEEEEEEvNT_6ParamsE,"ax",@progbits
	.align	128
.text._ZN7cutlass13device_kernelIN5flash11enable_sm90INS1_16FlashAttnBwdSm90INS1_25CollectiveMainloopBwdSm90ILi2ELi2ELi2EN4cute5tupleIJNS5_1CILi1EEES8_S8_EEENS6_IJNS7_ILi64EEENS7_ILi128EEENS7_ILi96EEEEEENS_6half_tEfNS_4arch4Sm90ELb0ELb0ELb0ELb0ELb1ELb1ELb0ELb0ELi2ELi1ELi2ELi1ELb1EEENS1_24CollectiveEpilogueBwdGQAISD_fSG_Li256ELb0ELb1EEENS1_19SingleTileSchedulerILb0ELb0ELb0ELi128EEEEEEEEEvNT_6ParamsE:
        .type           _ZN7cutlass13device_kernelIN5flash11enable_sm90INS1_16FlashAttnBwdSm90INS1_25CollectiveMainloopBwdSm90ILi2ELi2ELi2EN4cute5tupleIJNS5_1CILi1EEES8_S8_EEENS6_IJNS7_ILi64EEENS7_ILi128EEENS7_ILi96EEEEEENS_6half_tEfNS_4arch4Sm90ELb0ELb0ELb0ELb0ELb1ELb1ELb0ELb0ELi2ELi1ELi2ELi1ELb1EEENS1_24CollectiveEpilogueBwdGQAISD_fSG_Li256ELb0ELb1EEENS1_19SingleTileSchedulerILb0ELb0ELb0ELi128EEEEEEEEEvNT_6ParamsE,@function
        .size           _ZN7cutlass13device_kernelIN5flash11enable_sm90INS1_16FlashAttnBwdSm90INS1_25CollectiveMainloopBwdSm90ILi2ELi2ELi2EN4cute5tupleIJNS5_1CILi1EEES8_S8_EEENS6_IJNS7_ILi64EEENS7_ILi128EEENS7_ILi96EEEEEENS_6half_tEfNS_4arch4Sm90ELb0ELb0ELb0ELb0ELb1ELb1ELb0ELb0ELi2ELi1ELi2ELi1ELb1EEENS1_24CollectiveEpilogueBwdGQAISD_fSG_Li256ELb0ELb1EEENS1_19SingleTileSchedulerILb0ELb0ELb0ELi128EEEEEEEEEvNT_6ParamsE,(.L_x_69 - _ZN7cutlass13device_kernelIN5flash11enable_sm90INS1_16FlashAttnBwdSm90INS1_25CollectiveMainloopBwdSm90ILi2ELi2ELi2EN4cute5tupleIJNS5_1CILi1EEES8_S8_EEENS6_IJNS7_ILi64EEENS7_ILi128EEENS7_ILi96EEEEEENS_6half_tEfNS_4arch4Sm90ELb0ELb0ELb0ELb0ELb1ELb1ELb0ELb0ELi2ELi1ELi2ELi1ELb1EEENS1_24CollectiveEpilogueBwdGQAISD_fSG_Li256ELb0ELb1EEENS1_19SingleTileSchedulerILb0ELb0ELb0ELi128EEEEEEEEEvNT_6ParamsE)
        .other          _ZN7cutlass13device_kernelIN5flash11enable_sm90INS1_16FlashAttnBwdSm90INS1_25CollectiveMainloopBwdSm90ILi2ELi2ELi2EN4cute5tupleIJNS5_1CILi1EEES8_S8_EEENS6_IJNS7_ILi64EEENS7_ILi128EEENS7_ILi96EEEEEENS_6half_tEfNS_4arch4Sm90ELb0ELb0ELb0ELb0ELb1ELb1ELb0ELb0ELi2ELi1ELi2ELi1ELb1EEENS1_24CollectiveEpilogueBwdGQAISD_fSG_Li256ELb0ELb1EEENS1_19SingleTileSchedulerILb0ELb0ELb0ELi128EEEEEEEEEvNT_6ParamsE,@"STO_CUDA_ENTRY STV_DEFAULT"
_ZN7cutlass13device_kernelIN5flash11enable_sm90INS1_16FlashAttnBwdSm90INS1_25CollectiveMainloopBwdSm90ILi2ELi2ELi2EN4cute5tupleIJNS5_1CILi1EEES8_S8_EEENS6_IJNS7_ILi64EEENS7_ILi128EEENS7_ILi96EEEEEENS_6half_tEfNS_4arch4Sm90ELb0ELb0ELb0ELb0ELb1ELb1ELb0ELb0ELi2ELi1ELi2ELi1ELb1EEENS1_24CollectiveEpilogueBwdGQAISD_fSG_Li256ELb0ELb1EEENS1_19SingleTileSchedulerILb0ELb0ELb0ELi128EEEEEEEEEvNT_6ParamsE:
[----:B------:R-:W-:Y:S01]  /*0000*/  LDC R1, c[0x0][0x37c] ;  /* 0x0000df00ff017b82 */ /* 0x000fe20000000800 */
[----:B------:R-:W-:Y:S05]  /*0010*/  EXIT ;  /* 0x000000000000794d */ /* 0x000fea0003800000 */
.L_x_3:
        /* <DEDUP_REMOVED lines=14> */
.L_x_69:


//--------------------- .text._ZN7cutlass13device_kernelIN5flash11enable_sm90INS1_16FlashAttnBwdSm90INS1_25CollectiveMainloopBwdSm90ILi2ELi2ELi2EN4cute5tupleIJNS5_1CILi1EEES8_S8_EEENS6_IJNS7_ILi64EEENS7_ILi128EEENS7_ILi96EEEEEENS_6half_tEfNS_4arch4Sm90ELb0ELb0ELb0ELb1ELb0ELb1ELb0ELb0ELi2ELi1ELi2ELi1ELb1EEENS1_21CollectiveEpilogueBwdISD_SE_SG_Li256ELb1ELb0ELi1EEENS1_19SingleTileSchedulerILb1ELb0ELb0ELi128EEEEEEEEEvNT_6ParamsE --------------------------
	.section	.text._ZN7cutlass13device_kernelIN5flash11enable_sm90INS1_16FlashAttnBwdSm90INS1_25CollectiveMainloopBwdSm90ILi2ELi2ELi2EN4cute5tupleIJNS5_1CILi1EEES8_S8_EEENS6_IJNS7_ILi64EEENS7_ILi128EEENS7_ILi96EEEEEENS_6half_tEfNS_4arch4Sm90ELb0ELb0ELb0ELb1ELb0ELb1ELb0ELb0ELi2ELi1ELi2ELi1ELb1EEENS1_21CollectiveEpilogueBwdISD_SE_SG_Li256ELb1ELb0ELi1EEENS1_19SingleTileSchedulerILb1ELb0ELb0ELi128EEEEEEEEEvNT_6ParamsE,"ax",@progbits
	.align	128
.text._ZN7cutlass13device_kernelIN5flash11enable_sm90INS1_16FlashAttnBwdSm90INS1_25CollectiveMainloopBwdSm90ILi2ELi2ELi2EN4cute5tupleIJNS5_1CILi1EEES8_S8_EEENS6_IJNS7_ILi64EEENS7_ILi128EEENS7_ILi96EEEEEENS_6half_tEfNS_4arch4Sm90ELb0ELb0ELb0ELb1ELb0ELb1ELb0ELb0ELi2ELi1ELi2ELi1ELb1EEENS1_21CollectiveEpilogueBwdISD_SE_SG_Li256ELb1ELb0ELi1EEENS1_19SingleTileSchedulerILb1ELb0ELb0ELi128EEEEEEEEEvNT_6ParamsE:
        .type           _ZN7cutlass13device_kernelIN5flash11enable_sm90INS1_16FlashAttnBwdSm90INS1_25CollectiveMainloopBwdSm90ILi2ELi2ELi2EN4cute5tupleIJNS5_1CILi1EEES8_S8_EEENS6_IJNS7_ILi64EEENS7_ILi128EEENS7_ILi96EEEEEENS_6half_tEfNS_4arch4Sm90ELb0ELb0ELb0ELb1ELb0ELb1ELb0ELb0ELi2ELi1ELi2ELi1ELb1EEENS1_21CollectiveEpilogueBwdISD_SE_SG_Li256ELb1ELb0ELi1EEENS1_19SingleTileSchedulerILb1ELb0ELb0ELi128EEEEEEEEEvNT_6ParamsE,@function
        .size           _ZN7cutlass13device_kernelIN5flash11enable_sm90INS1_16FlashAttnBwdSm90INS1_25CollectiveMainloopBwdSm90ILi2ELi2ELi2EN4cute5tupleIJNS5_1CILi1EEES8_S8_EEENS6_IJNS7_ILi64EEENS7_ILi128EEENS7_ILi96EEEEEENS_6half_tEfNS_4arch4Sm90ELb0ELb0ELb0ELb1ELb0ELb1ELb0ELb0ELi2ELi1ELi2ELi1ELb1EEENS1_21CollectiveEpilogueBwdISD_SE_SG_Li256ELb1ELb0ELi1EEENS1_19SingleTileSchedulerILb1ELb0ELb0ELi128EEEEEEEEEvNT_6ParamsE,(.L_x_70 - _ZN7cutlass13device_kernelIN5flash11enable_sm90INS1_16FlashAttnBwdSm90INS1_25CollectiveMainloopBwdSm90ILi2ELi2ELi2EN4cute5tupleIJNS5_1CILi1EEES8_S8_EEENS6_IJNS7_ILi64EEENS7_ILi128EEENS7_ILi96EEEEEENS_6half_tEfNS_4arch4Sm90ELb0ELb0ELb0ELb1ELb0ELb1ELb0ELb0ELi2ELi1ELi2ELi1ELb1EEENS1_21CollectiveEpilogueBwdISD_SE_SG_Li256ELb1ELb0ELi1EEENS1_19SingleTileSchedulerILb1ELb0ELb0ELi128EEEEEEEEEvNT_6ParamsE)
        .other          _ZN7cutlass13device_kernelIN5flash11enable_sm90INS1_16FlashAttnBwdSm90INS1_25CollectiveMainloopBwdSm90ILi2ELi2ELi2EN4cute5tupleIJNS5_1CILi1EEES8_S8_EEENS6_IJNS7_ILi64EEENS7_ILi128EEENS7_ILi96EEEEEENS_6half_tEfNS_4arch4Sm90ELb0ELb0ELb0ELb1ELb0ELb1ELb0ELb0ELi2ELi1ELi2ELi1ELb1EEENS1_21CollectiveEpilogueBwdISD_SE_SG_Li256ELb1ELb0ELi1EEENS1_19SingleTileSchedulerILb1ELb0ELb0ELi128EEEEEEEEEvNT_6ParamsE,@"STO_CUDA_ENTRY STV_DEFAULT"
_ZN7cutlass13device_kernelIN5flash11enable_sm90INS1_16FlashAttnBwdSm90INS1_25CollectiveMainloopBwdSm90ILi2ELi2ELi2EN4cute5tupleIJNS5_1CILi1EEES8_S8_EEENS6_IJNS7_ILi64EEENS7_ILi128EEENS7_ILi96EEEEEENS_6half_tEfNS_4arch4Sm90ELb0ELb0ELb0ELb1ELb0ELb1ELb0ELb0ELi2ELi1ELi2ELi1ELb1EEENS1_21CollectiveEpilogueBwdISD_SE_SG_Li256ELb1ELb0ELi1EEENS1_19SingleTileSchedulerILb1ELb0ELb0ELi128EEEEEEEEEvNT_6ParamsE:
[----:B------:R-:W-:Y:S01]  /*0000*/  LDC R1, c[0x0][0x37c] ;  /* 0x0000df00ff017b82 */ /* 0x000fe20000000800 */
[----:B------:R-:W-:Y:S05]  /*0010*/  EXIT ;  /* 0x000000000000794d */ /* 0x000fea0003800000 */
.L_x_4:
        /* <DEDUP_REMOVED lines=14> */
.L_x_70:


//--------------------- .text._ZN7cutlass13device_kernelIN5flash11enable_sm90INS1_16FlashAttnBwdSm90INS1_25CollectiveMainloopBwdSm90ILi2ELi2ELi2EN4cute5tupleIJNS5_1CILi1EEES8_S8_EEENS6_IJNS7_ILi64EEENS7_ILi128EEENS7_ILi96EEEEEENS_6half_tEfNS_4arch4Sm90ELb0ELb0ELb0ELb1ELb1ELb1ELb0ELb0ELi2ELi1ELi2ELi1ELb1EEENS1_21CollectiveEpilogueBwdISD_SE_SG_Li256ELb1ELb0ELi1EEENS1_19SingleTileSchedulerILb1ELb0ELb0ELi128EEEEEEEEEvNT_6ParamsE --------------------------
	.section	.text._ZN7cutlass13device_kernelIN5flash11enable_sm90INS1_16FlashAttnBwdSm90INS1_25CollectiveMainloopBwdSm90ILi2ELi2ELi2EN4cute5tupleIJNS5_1CILi1EEES8_S8_EEENS6_IJNS7_ILi64EEENS7_ILi128EEENS7_ILi96EEEEEENS_6half_tEfNS_4arch4Sm90ELb0ELb0ELb0ELb1ELb1ELb1ELb0ELb0ELi2ELi1ELi2ELi1ELb1EEENS1_21CollectiveEpilogueBwdISD_SE_SG_Li256ELb1ELb0ELi1EEENS1_19SingleTileSchedulerILb1ELb0ELb0ELi128EEEEEEEEEvNT_6ParamsE,"ax",@progbits
	.align	128
.text._ZN7cutlass13device_kernelIN5flash11enable_sm90INS1_16FlashAttnBwdSm90INS1_25CollectiveMainloopBwdSm90ILi2ELi2ELi2EN4cute5tupleIJNS5_1CILi1EEES8_S8_EEENS6_IJNS7_ILi64EEENS7_ILi128EEENS7_ILi96EEEEEENS_6half_tEfNS_4arch4Sm90ELb0ELb0ELb0ELb1ELb1ELb1ELb0ELb0ELi2ELi1ELi2ELi1ELb1EEENS1_21CollectiveEpilogueBwdISD_SE_SG_Li256ELb1ELb0ELi1EEENS1_19SingleTileSchedulerILb1ELb0ELb0ELi128EEEEEEEEEvNT_6ParamsE:
        .type           _ZN7cutlass13device_kernelIN5flash11enable_sm90INS1_16FlashAttnBwdSm90INS1_25CollectiveMainloopBwdSm90ILi2ELi2ELi2EN4cute5tupleIJNS5_1CILi1EEES8_S8_EEENS6_IJNS7_ILi64EEENS7_ILi128EEENS7_ILi96EEEEEENS_6half_tEfNS_4arch4Sm90ELb0ELb0ELb0ELb1ELb1ELb1ELb0ELb0ELi2ELi1ELi2ELi1ELb1EEENS1_21CollectiveEpilogueBwdISD_SE_SG_Li256ELb1ELb0ELi1EEENS1_19SingleTileSchedulerILb1ELb0ELb0ELi128EEEEEEEEEvNT_6ParamsE,@function
        .size           _ZN7cutlass13device_kernelIN5flash11enable_sm90INS1_16FlashAttnBwdSm90INS1_25CollectiveMainloopBwdSm90ILi2ELi2ELi2EN4cute5tupleIJNS5_1CILi1EEES8_S8_EEENS6_IJNS7_ILi64EEENS7_ILi128EEENS7_ILi96EEEEEENS_6half_tEfNS_4arch4Sm90ELb0ELb0ELb0ELb1ELb1ELb1ELb0ELb0ELi2ELi1ELi2ELi1ELb1EEENS1_21CollectiveEpilogueBwdISD_SE_SG_Li256ELb1ELb0ELi1EEENS1_19SingleTileSchedulerILb1ELb0ELb0ELi128EEEEEEEEEvNT_6ParamsE,(.L_x_71 - _ZN7cutlass13device_kernelIN5flash11enable_sm90INS1_16FlashAttnBwdSm90INS1_25CollectiveMainloopBwdSm90ILi2ELi2ELi2EN4cute5tupleIJNS5_1CILi1EEES8_S8_EEENS6_IJNS7_ILi64EEENS7_ILi128EEENS7_ILi96EEEEEENS_6half_tEfNS_4arch4Sm90ELb0ELb0ELb0ELb1ELb1ELb1ELb0ELb0ELi2ELi1ELi2ELi1ELb1EEENS1_21CollectiveEpilogueBwdISD_SE_SG_Li256ELb1ELb0ELi1EEENS1_19SingleTileSchedulerILb1ELb0ELb0ELi128EEEEEEEEEvNT_6ParamsE)
        .other          _ZN7cutlass13device_kernelIN5flash11enable_sm90INS1_16FlashAttnBwdSm90INS1_25CollectiveMainloopBwdSm90ILi2ELi2ELi2EN4cute5tupleIJNS5_1CILi1EEES8_S8_EEENS6_IJNS7_ILi64EEENS7_ILi128EEENS7_ILi96EEEEEENS_6half_tEfNS_4arch4Sm90ELb0ELb0ELb0ELb1ELb1ELb1ELb0ELb0ELi2ELi1ELi2ELi1ELb1EEENS1_21CollectiveEpilogueBwdISD_SE_SG_Li256ELb1ELb0ELi1EEENS1_19SingleTileSchedulerILb1ELb0ELb0ELi128EEEEEEEEEvNT_6ParamsE,@"STO_CUDA_ENTRY STV_DEFAULT"
_ZN7cutlass13device_kernelIN5flash11enable_sm90INS1_16FlashAttnBwdSm90INS1_25CollectiveMainloopBwdSm90ILi2ELi2ELi2EN4cute5tupleIJNS5_1CILi1EEES8_S8_EEENS6_IJNS7_ILi64EEENS7_ILi128EEENS7_ILi96EEEEEENS_6half_tEfNS_4arch4Sm90ELb0ELb0ELb0ELb1ELb1ELb1ELb0ELb0ELi2ELi1ELi2ELi1ELb1EEENS1_21CollectiveEpilogueBwdISD_SE_SG_Li256ELb1ELb0ELi1EEENS1_19SingleTileSchedulerILb1ELb0ELb0ELi128EEEEEEEEEvNT_6ParamsE:
[----:B------:R-:W-:Y:S01]  /*0000*/  LDC R1, c[0x0][0x37c] ;  /* 0x0000df00ff017b82 */ /* 0x000fe20000000800 */
[----:B------:R-:W-:Y:S05]  /*0010*/  EXIT ;  /* 0x000000000000794d */ /* 0x000fea0003800000 */
.L_x_5:
        /* <DEDUP_REMOVED lines=14> */
.L_x_71:


//--------------------- .text._ZN7cutlass13device_kernelIN5flash11enable_sm90INS1_16FlashAttnBwdSm90INS1_25CollectiveMainloopBwdSm90ILi2ELi2ELi2EN4cute5tupleIJNS5_1CILi1EEES8_S8_EEENS6_IJNS7_ILi64EEENS7_ILi128EEENS7_ILi96EEEEEENS_6half_tEfNS_4arch4Sm90ELb0ELb0ELb0ELb1ELb0ELb1ELb0ELb0ELi2ELi1ELi2ELi1ELb1EEENS1_24CollectiveEpilogueBwdGQAISD_fSG_Li256ELb1ELb0EEENS1_19SingleTileSchedulerILb1ELb0ELb0ELi128EEEEEEEEEvNT_6ParamsE --------------------------
	.section	.text._ZN7cutlass13device_kernelIN5flash11enable_sm90INS1_16FlashAttnBwdSm90INS1_25CollectiveMainloopBwdSm90ILi2ELi2ELi2EN4cute5tupleIJNS5_1CILi1EEES8_S8_EEENS6_IJNS7_ILi64EEENS7_ILi128EEENS7_ILi96EEEEEENS_6half_tEfNS_4arch4Sm90ELb0ELb0ELb0ELb1ELb0ELb1ELb0ELb0ELi2ELi1ELi2ELi1ELb1EEENS1_24CollectiveEpilogueBwdGQAISD_fSG_Li256ELb1ELb0EEENS1_19SingleTileSchedulerILb1ELb0ELb0ELi128EEEEEEEEEvNT_6ParamsE,"ax",@progbits
	.align	128
.text._ZN7cutlass13device_kernelIN5flash11enable_sm90INS1_16FlashAttnBwdSm90INS1_25CollectiveMainloopBwdSm90ILi2ELi2ELi2EN4cute5tupleIJNS5_1CILi1EEES8_S8_EEENS6_IJNS7_ILi64EEENS7_ILi128EEENS7_ILi96EEEEEENS_6half_tEfNS_4arch4Sm90ELb0ELb0ELb0ELb1ELb0ELb1ELb0ELb0ELi2ELi1ELi2ELi1ELb1EEENS1_24CollectiveEpilogueBwdGQAISD_fSG_Li256ELb1ELb0EEENS1_19SingleTileSchedulerILb1ELb0ELb0ELi128EEEEEEEEEvNT_6ParamsE:
        .type           _ZN7cutlass13device_kernelIN5flash11enable_sm90INS1_16FlashAttnBwdSm90INS1_25CollectiveMainloopBwdSm90ILi2ELi2ELi2EN4cute5tupleIJNS5_1CILi1EEES8_S8_EEENS6_IJNS7_ILi64EEENS7_ILi128EEENS7_ILi96EEEEEENS_6half_tEfNS_4arch4Sm90ELb0ELb0ELb0ELb1ELb0ELb1ELb0ELb0ELi2ELi1ELi2ELi1ELb1EEENS1_24CollectiveEpilogueBwdGQAISD_fSG_Li256ELb1ELb0EEENS1_19SingleTileSchedulerILb1ELb0ELb0ELi128EEEEEEEEEvNT_6ParamsE,@function
        .size           _ZN7cutlass13device_kernelIN5flash11enable_sm90INS1_16FlashAttnBwdSm90INS1_25CollectiveMainloopBwdSm90ILi2ELi2ELi2EN4cute5tupleIJNS5_1CILi1EEES8_S8_EEENS6_IJNS7_ILi64EEENS7_ILi128EEENS7_ILi96EEEEEENS_6half_tEfNS_4arch4Sm90ELb0ELb0ELb0ELb1ELb0ELb1ELb0ELb0ELi2ELi1ELi2ELi1ELb1EEENS1_24CollectiveEpilogueBwdGQAISD_fSG_Li256ELb1ELb0EEENS1_19SingleTileSchedulerILb1ELb0ELb0ELi128EEEEEEEEEvNT_6ParamsE,(.L_x_72 - _ZN7cutlass13device_kernelIN5flash11enable_sm90INS1_16FlashAttnBwdSm90INS1_25CollectiveMainloopBwdSm90ILi2ELi2ELi2EN4cute5tupleIJNS5_1CILi1EEES8_S8_EEENS6_IJNS7_ILi64EEENS7_ILi128EEENS7_ILi96EEEEEENS_6half_tEfNS_4arch4Sm90ELb0ELb0ELb0ELb1ELb0ELb1ELb0ELb0ELi2ELi1ELi2ELi1ELb1EEENS1_24CollectiveEpilogueBwdGQAISD_fSG_Li256ELb1ELb0EEENS1_19SingleTileSchedulerILb1ELb0ELb0ELi128EEEEEEEEEvNT_6ParamsE)
        .other          _ZN7cutlass13device_kernelIN5flash11enable_sm90INS1_16FlashAttnBwdSm90INS1_25CollectiveMainloopBwdSm90ILi2ELi2ELi2EN4cute5tupleIJNS5_1CILi1EEES8_S8_EEENS6_IJNS7_ILi64EEENS7_ILi128EEENS7_ILi96EEEEEENS_6half_tEfNS_4arch4Sm90ELb0ELb0ELb0ELb1ELb0ELb1ELb0ELb0ELi2ELi1ELi2ELi1ELb1EEENS1_24CollectiveEpilogueBwdGQAISD_fSG_Li256ELb1ELb0EEENS1_19SingleTileSchedulerILb1ELb0ELb0ELi128EEEEEEEEEvNT_6ParamsE,@"STO_CUDA_ENTRY STV_DEFAULT"
_ZN7cutlass13device_kernelIN5flash11enable_sm90INS1_16FlashAttnBwdSm90INS1_25CollectiveMainloopBwdSm90ILi2ELi2ELi2EN4cute5tupleIJNS5_1CILi1EEES8_S8_EEENS6_IJNS7_ILi64EEENS7_ILi128EEENS7_ILi96EEEEEENS_6half_tEfNS_4arch4Sm90ELb0ELb0ELb0ELb1ELb0ELb1ELb0ELb0ELi2ELi1ELi2ELi1ELb1EEENS1_24CollectiveEpilogueBwdGQAISD_fSG_Li256ELb1ELb0EEENS1_19SingleTileSchedulerILb1ELb0ELb0ELi128EEEEEEEEEvNT_6ParamsE:
[----:B------:R-:W-:Y:S01]  /*0000*/  LDC R1, c[0x0][0x37c] ;  /* 0x0000df00ff017b82 */ /* 0x000fe20000000800 */
[----:B------:R-:W-:Y:S05]  /*0010*/  EXIT ;  /* 0x000000000000794d */ /* 0x000fea0003800000 */
.L_x_6:
        /* <DEDUP_REMOVED lines=14> */
.L_x_72:


//--------------------- .text._ZN7cutlass13device_kernelIN5flash11enable_sm90INS1_16FlashAttnBwdSm90INS1_25CollectiveMainloopBwdSm90ILi2ELi2ELi2EN4cute5tupleIJNS5_1CILi1EEES8_S8_EEENS6_IJNS7_ILi64EEENS7_ILi128EEENS7_ILi96EEEEEENS_6half_tEfNS_4arch4Sm90ELb0ELb0ELb0ELb1ELb1ELb1ELb0ELb0ELi2ELi1ELi2ELi1ELb1EEENS1_24CollectiveEpilogueBwdGQAISD_fSG_Li256ELb1ELb1EEENS1_19SingleTileSchedulerILb1ELb0ELb0ELi128EEEEEEEEEvNT_6ParamsE --------------------------
	.section	.text._ZN7cutlass13device_kernelIN5flash11enable_sm90INS1_16FlashAttnBwdSm90INS1_25CollectiveMainloopBwdSm90ILi2ELi2ELi2EN4cute5tupleIJNS5_1CILi1EEES8_S8_EEENS6_IJNS7_ILi64EEENS7_ILi128EEENS7_ILi96EEEEEENS_6half_tEfNS_4arch4Sm90ELb0ELb0ELb0ELb1ELb1ELb1ELb0ELb0ELi2ELi1ELi2ELi1ELb1EEENS1_24CollectiveEpilogueBwdGQAISD_fSG_Li256ELb1ELb1EEENS1_19SingleTileSchedulerILb1ELb0ELb0ELi128EEEEEEEEEvNT_6ParamsE,"ax",@progbits
	.align	128
.text._ZN7cutlass13device_kernelIN5flash11enable_sm90INS1_16FlashAttnBwdSm90INS1_25CollectiveMainloopBwdSm90ILi2ELi2ELi2EN4cute5tupleIJNS5_1CILi1EEES8_S8_EEENS6_IJNS7_ILi64EEENS7_ILi128EEENS7_ILi96EEEEEENS_6half_tEfNS_4arch4Sm90ELb0ELb0ELb0ELb1ELb1ELb1ELb0ELb0ELi2ELi1ELi2ELi1ELb1EEENS1_24CollectiveEpilogueBwdGQAISD_fSG_Li256ELb1ELb1EEENS1_19SingleTileSchedulerILb1ELb0ELb0ELi128EEEEEEEEEvNT_6ParamsE:
        .type           _ZN7cutlass13device_kernelIN5flash11enable_sm90INS1_16FlashAttnBwdSm90INS1_25CollectiveMainloopBwdSm90ILi2ELi2ELi2EN4cute5tupleIJNS5_1CILi1EEES8_S8_EEENS6_IJNS7_ILi64EEENS7_ILi128EEENS7_ILi96EEEEEENS_6half_tEfNS_4arch4Sm90ELb0ELb0ELb0ELb1ELb1ELb1ELb0ELb0ELi2ELi1ELi2ELi1ELb1EEENS1_24CollectiveEpilogueBwdGQAISD_fSG_Li256ELb1ELb1EEENS1_19SingleTileSchedulerILb1ELb0ELb0ELi128EEEEEEEEEvNT_6ParamsE,@function
        .size           _ZN7cutlass13device_kernelIN5flash11enable_sm90INS1_16FlashAttnBwdSm90INS1_25CollectiveMainloopBwdSm90ILi2ELi2ELi2EN4cute5tupleIJNS5_1CILi1EEES8_S8_EEENS6_IJNS7_ILi64EEENS7_ILi128EEENS7_ILi96EEEEEENS_6half_tEfNS_4arch4Sm90ELb0ELb0ELb0ELb1ELb1ELb1ELb0ELb0ELi2ELi1ELi2ELi1ELb1EEENS1_24CollectiveEpilogueBwdGQAISD_fSG_Li256ELb1ELb1EEENS1_19SingleTileSchedulerILb1ELb0ELb0ELi128EEEEEEEEEvNT_6ParamsE,(.L_x_73 - _ZN7cutlass13device_kernelIN5flash11enable_sm90INS1_16FlashAttnBwdSm90INS1_25CollectiveMainloopBwdSm90ILi2ELi2ELi2EN4cute5tupleIJNS5_1CILi1EEES8_S8_EEENS6_IJNS7_ILi64EEENS7_ILi128EEENS7_ILi96EEEEEENS_6half_tEfNS_4arch4Sm90ELb0ELb0ELb0ELb1ELb1ELb1ELb0ELb0ELi2ELi1ELi2ELi1ELb1EEENS1_24CollectiveEpilogueBwdGQAISD_fSG_Li256ELb1ELb1EEENS1_19SingleTileSchedulerILb1ELb0ELb0ELi128EEEEEEEEEvNT_6ParamsE)
        .other          _ZN7cutlass13device_kernelIN5flash11enable_sm90INS1_16FlashAttnBwdSm90INS1_25CollectiveMainloopBwdSm90ILi2ELi2ELi2EN4cute5tupleIJNS5_1CILi1EEES8_S8_EEENS6_IJNS7_ILi64EEENS7_ILi128EEENS7_ILi96EEEEEENS_6half_tEfNS_4arch4Sm90ELb0ELb0ELb0ELb1ELb1ELb1ELb0ELb0ELi2ELi1ELi2ELi1ELb1EEENS1_24CollectiveEpilogueBwdGQAISD_fSG_Li256ELb1ELb1EEENS1_19SingleTileSchedulerILb1ELb0ELb0ELi128EEEEEEEEEvNT_6ParamsE,@"STO_CUDA_ENTRY STV_DEFAULT"
_ZN7cutlass13device_kernelIN5flash11enable_sm90INS1_16FlashAttnBwdSm90INS1_25CollectiveMainloopBwdSm90ILi2ELi2ELi2EN4cute5tupleIJNS5_1CILi1EEES8_S8_EEENS6_IJNS7_ILi64EEENS7_ILi128EEENS7_ILi96EEEEEENS_6half_tEfNS_4arch4Sm90ELb0ELb0ELb0ELb1ELb1ELb1ELb0ELb0ELi2ELi1ELi2ELi1ELb1EEENS1_24CollectiveEpilogueBwdGQAISD_fSG_Li256ELb1ELb1EEENS1_19SingleTileSchedulerILb1ELb0ELb0ELi128EEEEEEEEEvNT_6ParamsE:
[----:B------:R-:W-:Y:S01]  /*0000*/  LDC R1, c[0x0][0x37c] ;  /* 0x0000df00ff017b82 */ /* 0x000fe20000000800 */
[----:B------:R-:W-:Y:S05]  /*0010*/  EXIT ;  /* 0x000000000000794d */ /* 0x000fea0003800000 */
.L_x_7:
        /* <DEDUP_REMOVED lines=14> */
.L_x_73:


//--------------------- .text._ZN7cutlass13device_kernelIN5flash11enable_sm90INS1_16FlashAttnBwdSm90INS1_25CollectiveMainloopBwdSm90ILi2ELi2ELi2EN4cute5tupleIJNS5_1CILi1EEES8_S8_EEENS6_IJNS7_ILi64EEENS7_ILi128EEENS7_ILi96EEEEEENS_6half_tEfNS_4arch4Sm90ELb0ELb1ELb0ELb0ELb0ELb1ELb0ELb0ELi2ELi1ELi2ELi1ELb1EEENS1_21CollectiveEpilogueBwdISD_SE_SG_Li256ELb0ELb0ELi1EEENS1_19SingleTileSchedulerILb0ELb0ELb0ELi128EEEEEEEEEvNT_6ParamsE --------------------------
	.section	.text._ZN7cutlass13device_kernelIN5flash11enable_sm90INS1_16FlashAttnBwdSm90INS1_25CollectiveMainloopBwdSm90ILi2ELi2ELi2EN4cute5tupleIJNS5_1CILi1EEES8_S8_EEENS6_IJNS7_ILi64EEENS7_ILi128EEENS7_ILi96EEEEEENS_6half_tEfNS_4arch4Sm90ELb0ELb1ELb0ELb0ELb0ELb1ELb0ELb0ELi2ELi1ELi2ELi1ELb1EEENS1_21CollectiveEpilogueBwdISD_SE_SG_Li256ELb0ELb0ELi1EEENS1_19SingleTileSchedulerILb0ELb0ELb0ELi128EEEEEEEEEvNT_6ParamsE,"ax",@progbits
	.align	128
.text._ZN7cutlass13device_kernelIN5flash11enable_sm90INS1_16FlashAttnBwdSm90INS1_25CollectiveMainloopBwdSm90ILi2ELi2ELi2EN4cute5tupleIJNS5_1CILi1EEES8_S8_EEENS6_IJNS7_ILi64EEENS7_ILi128EEENS7_ILi96EEEEEENS_6half_tEfNS_4arch4Sm90ELb0ELb1ELb0ELb0ELb0ELb1ELb0ELb0ELi2ELi1ELi2ELi1ELb1EEENS1_21CollectiveEpilogueBwdISD_SE_SG_Li256ELb0ELb0ELi1EEENS1_19SingleTileSchedulerILb0ELb0ELb0ELi128EEEEEEEEEvNT_6ParamsE:
        .type           _ZN7cutlass13device_kernelIN5flash11enable_sm90INS1_16FlashAttnBwdSm90INS1_25CollectiveMainloopBwdSm90ILi2ELi2ELi2EN4cute5tupleIJNS5_1CILi1EEES8_S8_EEENS6_IJNS7_ILi64EEENS7_ILi128EEENS7_ILi96EEEEEENS_6half_tEfNS_4arch4Sm90ELb0ELb1ELb0ELb0ELb0ELb1ELb0ELb0ELi2ELi1ELi2ELi1ELb1EEENS1_21CollectiveEpilogueBwdISD_SE_SG_Li256ELb0ELb0ELi1EEENS1_19SingleTileSchedulerILb0ELb0ELb0ELi128EEEEEEEEEvNT_6ParamsE,@function
        .size           _ZN7cutlass13device_kernelIN5flash11enable_sm90INS1_16FlashAttnBwdSm90INS1_25CollectiveMainloopBwdSm90ILi2ELi2ELi2EN4cute5tupleIJNS5_1CILi1EEES8_S8_EEENS6_IJNS7_ILi64EEENS7_ILi128EEENS7_ILi96EEEEEENS_6half_tEfNS_4arch4Sm90ELb0ELb1ELb0ELb0ELb0ELb1ELb0ELb0ELi2ELi1ELi2ELi1ELb1EEENS1_21CollectiveEpilogueBwdISD_SE_SG_Li256ELb0ELb0ELi1EEENS1_19SingleTileSchedulerILb0ELb0ELb0ELi128EEEEEEEEEvNT_6ParamsE,(.L_x_74 - _ZN7cutlass13device_kernelIN5flash11enable_sm90INS1_16FlashAttnBwdSm90INS1_25CollectiveMainloopBwdSm90ILi2ELi2ELi2EN4cute5tupleIJNS5_1CILi1EEES8_S8_EEENS6_IJNS7_ILi64EEENS7_ILi128EEENS7_ILi96EEEEEENS_6half_tEfNS_4arch4Sm90ELb0ELb1ELb0ELb0ELb0ELb1ELb0ELb0ELi2ELi1ELi2ELi1ELb1EEENS1_21CollectiveEpilogueBwdISD_SE_SG_Li256ELb0ELb0ELi1EEENS1_19SingleTileSchedulerILb0ELb0ELb0ELi128EEEEEEEEEvNT_6ParamsE)
        .other          _ZN7cutlass13device_kernelIN5flash11enable_sm90INS1_16FlashAttnBwdSm90INS1_25CollectiveMainloopBwdSm90ILi2ELi2ELi2EN4cute5tupleIJNS5_1CILi1EEES8_S8_EEENS6_IJNS7_ILi64EEENS7_ILi128EEENS7_ILi96EEEEEENS_6half_tEfNS_4arch4Sm90ELb0ELb1ELb0ELb0ELb0ELb1ELb0ELb0ELi2ELi1ELi2ELi1ELb1EEENS1_21CollectiveEpilogueBwdISD_SE_SG_Li256ELb0ELb0ELi1EEENS1_19SingleTileSchedulerILb0ELb0ELb0ELi128EEEEEEEEEvNT_6ParamsE,@"STO_CUDA_ENTRY STV_DEFAULT"
_ZN7cutlass13device_kernelIN5flash11enable_sm90INS1_16FlashAttnBwdSm90INS1_25CollectiveMainloopBwdSm90ILi2ELi2ELi2EN4cute5tupleIJNS5_1CILi1EEES8_S8_EEENS6_IJNS7_ILi64EEENS7_ILi128EEENS7_ILi96EEEEEENS_6half_tEfNS_4arch4Sm90ELb0ELb1ELb0ELb0ELb0ELb1ELb0ELb0ELi2ELi1ELi2ELi1ELb1EEENS1_21CollectiveEpilogueBwdISD_SE_SG_Li256ELb0ELb0ELi1EEENS1_19SingleTileSchedulerILb0ELb0ELb0ELi128EEEEEEEEEvNT_6ParamsE:
[----:B------:R-:W-:Y:S01]  /*0000*/  LDC R1, c[0x0][0x37c] ;  /* 0x0000df00ff017b82 */ /* 0x000fe20000000800 */
[----:B------:R-:W-:Y:S05]  /*0010*/  EXIT ;  /* 0x000000000000794d */ /* 0x000fea0003800000 */
.L_x_8:
        /* <DEDUP_REMOVED lines=14> */
.L_x_74:


//--------------------- .text._ZN7cutlass13device_kernelIN5flash11enable_sm90INS1_16FlashAttnBwdSm90INS1_25CollectiveMainloopBwdSm90ILi2ELi2ELi2EN4cute5tupleIJNS5_1CILi1EEES8_S8_EEENS6_IJNS7_ILi64EEENS7_ILi128EEENS7_ILi96EEEEEENS_6half_tEfNS_4arch4Sm90ELb0ELb1ELb0ELb0ELb1ELb1ELb0ELb0ELi2ELi1ELi2ELi1ELb1EEENS1_21CollectiveEpilogueBwdISD_SE_SG_Li256ELb0ELb0ELi1EEENS1_19SingleTileSchedulerILb0ELb0ELb0ELi128EEEEEEEEEvNT_6ParamsE --------------------------
	.section	.text._ZN7cutlass13device_kernelIN5flash11enable_sm90INS1_16FlashAttnBwdSm90INS1_25CollectiveMainloopBwdSm90ILi2ELi2ELi2EN4cute5tupleIJNS5_1CILi1EEES8_S8_EEENS6_IJNS7_ILi64EEENS7_ILi128EEENS7_ILi96EEEEEENS_6half_tEfNS_4arch4Sm90ELb0ELb1ELb0ELb0ELb1ELb1ELb0ELb0ELi2ELi1ELi2ELi1ELb1EEENS1_21CollectiveEpilogueBwdISD_SE_SG_Li256ELb0ELb0ELi1EEENS1_19SingleTileSchedulerILb0ELb0ELb0ELi128EEEEEEEEEvNT_6ParamsE,"ax",@progbits
	.align	128
.text._ZN7cutlass13device_kernelIN5flash11enable_sm90INS1_16FlashAttnBwdSm90INS1_25CollectiveMainloopBwdSm90ILi2ELi2ELi2EN4cute5tupleIJNS5_1CILi1EEES8_S8_EEENS6_IJNS7_ILi64EEENS7_ILi128EEENS7_ILi96EEEEEENS_6half_tEfNS_4arch4Sm90ELb0ELb1ELb0ELb0ELb1ELb1ELb0ELb0ELi2ELi1ELi2ELi1ELb1EEENS1_21CollectiveEpilogueBwdISD_SE_SG_Li256ELb0ELb0ELi1EEENS1_19SingleTileSchedulerILb0ELb0ELb0ELi128EEEEEEEEEvNT_6ParamsE:
        .type           _ZN7cutlass13device_kernelIN5flash11enable_sm90INS1_16FlashAttnBwdSm90INS1_25CollectiveMainloopBwdSm90ILi2ELi2ELi2EN4cute5tupleIJNS5_1CILi1EEES8_S8_EEENS6_IJNS7_ILi64EEENS7_ILi128EEENS7_ILi96EEEEEENS_6half_tEfNS_4arch4Sm90ELb0ELb1ELb0ELb0ELb1ELb1ELb0ELb0ELi2ELi1ELi2ELi1ELb1EEENS1_21CollectiveEpilogueBwdISD_SE_SG_Li256ELb0ELb0ELi1EEENS1_19SingleTileSchedulerILb0ELb0ELb0ELi128EEEEEEEEEvNT_6ParamsE,@function
        .size           _ZN7cutlass13device_kernelIN5flash11enable_sm90INS1_16FlashAttnBwdSm90INS1_25CollectiveMainloopBwdSm90ILi2ELi2ELi2EN4cute5tupleIJNS5_1CILi1EEES8_S8_EEENS6_IJNS7_ILi64EEENS7_ILi128EEENS7_ILi96EEEEEENS_6half_tEfNS_4arch4Sm90ELb0ELb1ELb0ELb0ELb1ELb1ELb0ELb0ELi2ELi1ELi2ELi1ELb1EEENS1_21CollectiveEpilogueBwdISD_SE_SG_Li256ELb0ELb0ELi1EEENS1_19SingleTileSchedulerILb0ELb0ELb0ELi128EEEEEEEEEvNT_6ParamsE,(.L_x_75 - _ZN7cutlass13device_kernelIN5flash11enable_sm90INS1_16FlashAttnBwdSm90INS1_25CollectiveMainloopBwdSm90ILi2ELi2ELi2EN4cute5tupleIJNS5_1CILi1EEES8_S8_EEENS6_IJNS7_ILi64EEENS7_ILi128EEENS7_ILi96EEEEEENS_6half_tEfNS_4arch4Sm90ELb0ELb1ELb0ELb0ELb1ELb1ELb0ELb0ELi2ELi1ELi2ELi1ELb1EEENS1_21CollectiveEpilogueBwdISD_SE_SG_Li256ELb0ELb0ELi1EEENS1_19SingleTileSchedulerILb0ELb0ELb0ELi128EEEEEEEEEvNT_6ParamsE)
        .other          _ZN7cutlass13device_kernelIN5flash11enable_sm90INS1_16FlashAttnBwdSm90INS1_25CollectiveMainloopBwdSm90ILi2ELi2ELi2EN4cute5tupleIJNS5_1CILi1EEES8_S8_EEENS6_IJNS7_ILi64EEENS7_ILi128EEENS7_ILi96EEEEEENS_6half_tEfNS_4arch4Sm90ELb0ELb1ELb0ELb0ELb1ELb1ELb0ELb0ELi2ELi1ELi2ELi1ELb1EEENS1_21CollectiveEpilogueBwdISD_SE_SG_Li256ELb0ELb0ELi1EEENS1_19SingleTileSchedulerILb0ELb0ELb0ELi128EEEEEEEEEvNT_6ParamsE,@"STO_CUDA_ENTRY STV_DEFAULT"
_ZN7cutlass13device_kernelIN5flash11enable_sm90INS1_16FlashAttnBwdSm90INS1_25CollectiveMainloopBwdSm90ILi2ELi2ELi2EN4cute5tupleIJNS5_1CILi1EEES8_S8_EEENS6_IJNS7_ILi64EEENS7_ILi128EEENS7_ILi96EEEEEENS_6half_tEfNS_4arch4Sm90ELb0ELb1ELb0ELb0ELb1ELb1ELb0ELb0ELi2ELi1ELi2ELi1ELb1EEENS1_21CollectiveEpilogueBwdISD_SE_SG_Li256ELb0ELb0ELi1EEENS1_19SingleTileSchedulerILb0ELb0ELb0ELi128EEEEEEEEEvNT_6ParamsE:
[----:B------:R-:W-:Y:S01]  /*0000*/  LDC R1, c[0x0][0x37c] ;  /* 0x0000df00ff017b82 */ /* 0x000fe20000000800 */
[----:B------:R-:W-:Y:S05]  /*0010*/  EXIT ;  /* 0x000000000000794d */ /* 0x000fea0003800000 */
.L_x_9:
        /* <DEDUP_REMOVED lines=14> */
.L_x_75:


//--------------------- .text._ZN7cutlass13device_kernelIN5flash11enable_sm90INS1_16FlashAttnBwdSm90INS1_25CollectiveMainloopBwdSm90ILi2ELi2ELi2EN4cute5tupleIJNS5_1CILi1EEES8_S8_EEENS6_IJNS7_ILi64EEENS7_ILi128EEENS7_ILi96EEEEEENS_6half_tEfNS_4arch4Sm90ELb0ELb1ELb0ELb0ELb0ELb1ELb0ELb0ELi2ELi1ELi2ELi1ELb1EEENS1_24CollectiveEpilogueBwdGQAISD_fSG_Li256ELb0ELb0EEENS1_19SingleTileSchedulerILb0ELb0ELb0ELi128EEEEEEEEEvNT_6ParamsE --------------------------
	.section	.text._ZN7cutlass13device_kernelIN5flash11enable_sm90INS1_16FlashAttnBwdSm90INS1_25CollectiveMainloopBwdSm90ILi2ELi2ELi2EN4cute5tupleIJNS5_1CILi1EEES8_S8_EEENS6_IJNS7_ILi64EEENS7_ILi128EEENS7_ILi96EEEEEENS_6half_tEfNS_4arch4Sm90ELb0ELb1ELb0ELb0ELb0ELb1ELb0ELb0ELi2ELi1ELi2ELi1ELb1EEENS1_24CollectiveEpilogueBwdGQAISD_fSG_Li256ELb0ELb0EEENS1_19SingleTileSchedulerILb0ELb0ELb0ELi128EEEEEEEEEvNT_6ParamsE,"ax",@progbits
	.align	128
.text._ZN7cutlass13device_kernelIN5flash11enable_sm90INS1_16FlashAttnBwdSm90INS1_25CollectiveMainloopBwdSm90ILi2ELi2ELi2EN4cute5tupleIJNS5_1CILi1EEES8_S8_EEENS6_IJNS7_ILi64EEENS7_ILi128EEENS7_ILi96EEEEEENS_6half_tEfNS_4arch4Sm90ELb0ELb1ELb0ELb0ELb0ELb1ELb0ELb0ELi2ELi1ELi2ELi1ELb1EEENS1_24CollectiveEpilogueBwdGQAISD_fSG_Li256ELb0ELb0EEENS1_19SingleTileSchedulerILb0ELb0ELb0ELi128EEEEEEEEEvNT_6ParamsE:
        .type           _ZN7cutlass13device_kernelIN5flash11enable_sm90INS1_16FlashAttnBwdSm90INS1_25CollectiveMainloopBwdSm90ILi2ELi2ELi2EN4cute5tupleIJNS5_1CILi1EEES8_S8_EEENS6_IJNS7_ILi64EEENS7_ILi128EEENS7_ILi96EEEEEENS_6half_tEfNS_4arch4Sm90ELb0ELb1ELb0ELb0ELb0ELb1ELb0ELb0ELi2ELi1ELi2ELi1ELb1EEENS1_24CollectiveEpilogueBwdGQAISD_fSG_Li256ELb0ELb0EEENS1_19SingleTileSchedulerILb0ELb0ELb0ELi128EEEEEEEEEvNT_6ParamsE,@function
        .size           _ZN7cutlass13device_kernelIN5flash11enable_sm90INS1_16FlashAttnBwdSm90INS1_25CollectiveMainloopBwdSm90ILi2ELi2ELi2EN4cute5tupleIJNS5_1CILi1EEES8_S8_EEENS6_IJNS7_ILi64EEENS7_ILi128EEENS7_ILi96EEEEEENS_6half_tEfNS_4arch4Sm90ELb0ELb1ELb0ELb0ELb0ELb1ELb0ELb0ELi2ELi1ELi2ELi1ELb1EEENS1_24CollectiveEpilogueBwdGQAISD_fSG_Li256ELb0ELb0EEENS1_19SingleTileSchedulerILb0ELb0ELb0ELi128EEEEEEEEEvNT_6ParamsE,(.L_x_76 - _ZN7cutlass13device_kernelIN5flash11enable_sm90INS1_16FlashAttnBwdSm90INS1_25CollectiveMainloopBwdSm90ILi2ELi2ELi2EN4cute5tupleIJNS5_1CILi1EEES8_S8_EEENS6_IJNS7_ILi64EEENS7_ILi128EEENS7_ILi96EEEEEENS_6half_tEfNS_4arch4Sm90ELb0ELb1ELb0ELb0ELb0ELb1ELb0ELb0ELi2ELi1ELi2ELi1ELb1EEENS1_24CollectiveEpilogueBwdGQAISD_fSG_Li256ELb0ELb0EEENS1_19SingleTileSchedulerILb0ELb0ELb0ELi128EEEEEEEEEvNT_6ParamsE)
        .other          _ZN7cutlass13device_kernelIN5flash11enable_sm90INS1_16FlashAttnBwdSm90INS1_25CollectiveMainloopBwdSm90ILi2ELi2ELi2EN4cute5tupleIJNS5_1CILi1EEES8_S8_EEENS6_IJNS7_ILi64EEENS7_ILi128EEENS7_ILi96EEEEEENS_6half_tEfNS_4arch4Sm90ELb0ELb1ELb0ELb0ELb0ELb1ELb0ELb0ELi2ELi1ELi2ELi1ELb1EEENS1_24CollectiveEpilogueBwdGQAISD_fSG_Li256ELb0ELb0EEENS1_19SingleTileSchedulerILb0ELb0ELb0ELi128EEEEEEEEEvNT_6ParamsE,@"STO_CUDA_ENTRY STV_DEFAULT"
_ZN7cutlass13device_kernelIN5flash11enable_sm90INS1_16FlashAttnBwdSm90INS1_25CollectiveMainloopBwdSm90ILi2ELi2ELi2EN4cute5tupleIJNS5_1CILi1EEES8_S8_EEENS6_IJNS7_ILi64EEENS7_ILi128EEENS7_ILi96EEEEEENS_6half_tEfNS_4arch4Sm90ELb0ELb1ELb0ELb0ELb0ELb1ELb0ELb0ELi2ELi1ELi2ELi1ELb1EEENS1_24CollectiveEpilogueBwdGQAISD_fSG_Li256ELb0ELb0EEENS1_19SingleTileSchedulerILb0ELb0ELb0ELi128EEEEEEEEEvNT_6ParamsE:
[----:B------:R-:W-:Y:S01]  /*0000*/  LDC R1, c[0x0][0x37c] ;  /* 0x0000df00ff017b82 */ /* 0x000fe20000000800 */
[----:B------:R-:W-:Y:S05]  /*0010*/  EXIT ;  /* 0x000000000000794d */ /* 0x000fea0003800000 */
.L_x_10:
        /* <DEDUP_REMOVED lines=14> */
.L_x_76:


//--------------------- .text._ZN7cutlass13device_kernelIN5flash11enable_sm90INS1_16FlashAttnBwdSm90INS1_25CollectiveMainloopBwdSm90ILi2ELi2ELi2EN4cute5tupleIJNS5_1CILi1EEES8_S8_EEENS6_IJNS7_ILi64EEENS7_ILi128EEENS7_ILi96EEEEEENS_6half_tEfNS_4arch4Sm90ELb0ELb1ELb0ELb0ELb1ELb1ELb0ELb0ELi2ELi1ELi2ELi1ELb1EEENS1_24CollectiveEpilogueBwdGQAISD_fSG_Li256ELb0ELb1EEENS1_19SingleTileSchedulerILb0ELb0ELb0ELi128EEEEEEEEEvNT_6ParamsE --------------------------
	.section	.text._ZN7cutlass13device_kernelIN5flash11enable_sm90INS1_16FlashAttnBwdSm90INS1_25CollectiveMainloopBwdSm90ILi2ELi2ELi2EN4cute5tupleIJNS5_1CILi1EEES8_S8_EEENS6_IJNS7_ILi64EEENS7_ILi128EEENS7_ILi96EEEEEENS_6half_tEfNS_4arch4Sm90ELb0ELb1ELb0ELb0ELb1ELb1ELb0ELb0ELi2ELi1ELi2ELi1ELb1EEENS1_24CollectiveEpilogueBwdGQAISD_fSG_Li256ELb0ELb1EEENS1_19SingleTileSchedulerILb0ELb0ELb0ELi128EEEEEEEEEvNT_6ParamsE,"ax",@progbits
	.align	128
.text._ZN7cutlass13device_kernelIN5flash11enable_sm90INS1_16FlashAttnBwdSm90INS1_25CollectiveMainloopBwdSm90ILi2ELi2ELi2EN4cute5tupleIJNS5_1CILi1EEES8_S8_EEENS6_IJNS7_ILi64EEENS7_ILi128EEENS7_ILi96EEEEEENS_6half_tEfNS_4arch4Sm90ELb0ELb1ELb0ELb0ELb1ELb1ELb0ELb0ELi2ELi1ELi2ELi1ELb1EEENS1_24CollectiveEpilogueBwdGQAISD_fSG_Li256ELb0ELb1EEENS1_19SingleTileSchedulerILb0ELb0ELb0ELi128EEEEEEEEEvNT_6ParamsE:
        .type           _ZN7cutlass13device_kernelIN5flash11enable_sm90INS1_16FlashAttnBwdSm90INS1_25CollectiveMainloopBwdSm90ILi2ELi2ELi2EN4cute5tupleIJNS5_1CILi1EEES8_S8_EEENS6_IJNS7_ILi64EEENS7_ILi128EEENS7_ILi96EEEEEENS_6half_tEfNS_4arch4Sm90ELb0ELb1ELb0ELb0ELb1ELb1ELb0ELb0ELi2ELi1ELi2ELi1ELb1EEENS1_24CollectiveEpilogueBwdGQAISD_fSG_Li256ELb0ELb1EEENS1_19SingleTileSchedulerILb0ELb0ELb0ELi128EEEEEEEEEvNT_6ParamsE,@function
        .size           _ZN7cutlass13device_kernelIN5flash11enable_sm90INS1_16FlashAttnBwdSm90INS1_25CollectiveMainloopBwdSm90ILi2ELi2ELi2EN4cute5tupleIJNS5_1CILi1EEES8_S8_EEENS6_IJNS7_ILi64EEENS7_ILi128EEENS7_ILi96EEEEEENS_6half_tEfNS_4arch4Sm90ELb0ELb1ELb0ELb0ELb1ELb1ELb0ELb0ELi2ELi1ELi2ELi1ELb1EEENS1_24CollectiveEpilogueBwdGQAISD_fSG_Li256ELb0ELb1EEENS1_19SingleTileSchedulerILb0ELb0ELb0ELi128EEEEEEEEEvNT_6ParamsE,(.L_x_77 - _ZN7cutlass13device_kernelIN5flash11enable_sm90INS1_16FlashAttnBwdSm90INS1_25CollectiveMainloopBwdSm90ILi2ELi2ELi2EN4cute5tupleIJNS5_1CILi1EEES8_S8_EEENS6_IJNS7_ILi64EEENS7_ILi128EEENS7_ILi96EEEEEENS_6half_tEfNS_4arch4Sm90ELb0ELb1ELb0ELb0ELb1ELb1ELb0ELb0ELi2ELi1ELi2ELi1ELb1EEENS1_24CollectiveEpilogueBwdGQAISD_fSG_Li256ELb0ELb1EEENS1_19SingleTileSchedulerILb0ELb0ELb0ELi128EEEEEEEEEvNT_6ParamsE)
        .other          _ZN7cutlass13device_kernelIN5flash11enable_sm90INS1_16FlashAttnBwdSm90INS1_25CollectiveMainloopBwdSm90ILi2ELi2ELi2EN4cute5tupleIJNS5_1CILi1EEES8_S8_EEENS6_IJNS7_ILi64EEENS7_ILi128EEENS7_ILi96EEEEEENS_6half_tEfNS_4arch4Sm90ELb0ELb1ELb0ELb0ELb1ELb1ELb0ELb0ELi2ELi1ELi2ELi1ELb1EEENS1_24CollectiveEpilogueBwdGQAISD_fSG_Li256ELb0ELb1EEENS1_19SingleTileSchedulerILb0ELb0ELb0ELi128EEEEEEEEEvNT_6ParamsE,@"STO_CUDA_ENTRY STV_DEFAULT"
_ZN7cutlass13device_kernelIN5flash11enable_sm90INS1_16FlashAttnBwdSm90INS1_25CollectiveMainloopBwdSm90ILi2ELi2ELi2EN4cute5tupleIJNS5_1CILi1EEES8_S8_EEENS6_IJNS7_ILi64EEENS7_ILi128EEENS7_ILi96EEEEEENS_6half_tEfNS_4arch4Sm90ELb0ELb1ELb0ELb0ELb1ELb1ELb0ELb0ELi2ELi1ELi2ELi1ELb1EEENS1_24CollectiveEpilogueBwdGQAISD_fSG_Li256ELb0ELb1EEENS1_19SingleTileSchedulerILb0ELb0ELb0ELi128EEEEEEEEEvNT_6ParamsE:
[----:B------:R-:W-:Y:S01]  /*0000*/  LDC R1, c[0x0][0x37c] ;  /* 0x0000df00ff017b82 */ /* 0x000fe20000000800 */
[----:B------:R-:W-:Y:S05]  /*0010*/  EXIT ;  /* 0x000000000000794d */ /* 0x000fea0003800000 */
.L_x_11:
        /* <DEDUP_REMOVED lines=14> */
.L_x_77:


//--------------------- .text._ZN7cutlass13device_kernelIN5flash11enable_sm90INS1_16FlashAttnBwdSm90INS1_25CollectiveMainloopBwdSm90ILi2ELi2ELi2EN4cute5tupleIJNS5_1CILi1EEES8_S8_EEENS6_IJNS7_ILi64EEENS7_ILi128EEENS7_ILi96EEEEEENS_6half_tEfNS_4arch4Sm90ELb0ELb1ELb0ELb1ELb0ELb1ELb0ELb0ELi2ELi1ELi2ELi1ELb1EEENS1_21CollectiveEpilogueBwdISD_SE_SG_Li256ELb1ELb0ELi1EEENS1_19SingleTileSchedulerILb1ELb0ELb0ELi128EEEEEEEEEvNT_6ParamsE --------------------------
	.section	.text._ZN7cutlass13device_kernelIN5flash11enable_sm90INS1_16FlashAttnBwdSm90INS1_25CollectiveMainloopBwdSm90ILi2ELi2ELi2EN4cute5tupleIJNS5_1CILi1EEES8_S8_EEENS6_IJNS7_ILi64EEENS7_ILi128EEENS7_ILi96EEEEEENS_6half_tEfNS_4arch4Sm90ELb0ELb1ELb0ELb1ELb0ELb1ELb0ELb0ELi2ELi1ELi2ELi1ELb1EEENS1_21CollectiveEpilogueBwdISD_SE_SG_Li256ELb1ELb0ELi1EEENS1_19SingleTileSchedulerILb1ELb0ELb0ELi128EEEEEEEEEvNT_6ParamsE,"ax",@progbits
	.align	128
.text._ZN7cutlass13device_kernelIN5flash11enable_sm90INS1_16FlashAttnBwdSm90INS1_25CollectiveMainloopBwdSm90ILi2ELi2ELi2EN4cute5tupleIJNS5_1CILi1EEES8_S8_EEENS6_IJNS7_ILi64EEENS7_ILi128EEENS7_ILi96EEEEEENS_6half_tEfNS_4arch4Sm90ELb0ELb1ELb0ELb1ELb0ELb1ELb0ELb0ELi2ELi1ELi2ELi1ELb1EEENS1_21CollectiveEpilogueBwdISD_SE_SG_Li256ELb1ELb0ELi1EEENS1_19SingleTileSchedulerILb1ELb0ELb0ELi128EEEEEEEEEvNT_6ParamsE:
        .type           _ZN7cutlass13device_kernelIN5flash11enable_sm90INS1_16FlashAttnBwdSm90INS1_25CollectiveMainloopBwdSm90ILi2ELi2ELi2EN4cute5tupleIJNS5_1CILi1EEES8_S8_EEENS6_IJNS7_ILi64EEENS7_ILi128EEENS7_ILi96EEEEEENS_6half_tEfNS_4arch4Sm90ELb0ELb1ELb0ELb1ELb0ELb1ELb0ELb0ELi2ELi1ELi2ELi1ELb1EEENS1_21CollectiveEpilogueBwdISD_SE_SG_Li256ELb1ELb0ELi1EEENS1_19SingleTileSchedulerILb1ELb0ELb0ELi128EEEEEEEEEvNT_6ParamsE,@function
        .size           _ZN7cutlass13device_kernelIN5flash11enable_sm90INS1_16FlashAttnBwdSm90INS1_25CollectiveMainloopBwdSm90ILi2ELi2ELi2EN4cute5tupleIJNS5_1CILi1EEES8_S8_EEENS6_IJNS7_ILi64EEENS7_ILi128EEENS7_ILi96EEEEEENS_6half_tEfNS_4arch4Sm90ELb0ELb1ELb0ELb1ELb0ELb1ELb0ELb0ELi2ELi1ELi2ELi1ELb1EEENS1_21CollectiveEpilogueBwdISD_SE_SG_Li256ELb1ELb0ELi1EEENS1_19SingleTileSchedulerILb1ELb0ELb0ELi128EEEEEEEEEvNT_6ParamsE,(.L_x_78 - _ZN7cutlass13device_kernelIN5flash11enable_sm90INS1_16FlashAttnBwdSm90INS1_25CollectiveMainloopBwdSm90ILi2ELi2ELi2EN4cute5tupleIJNS5_1CILi1EEES8_S8_EEENS6_IJNS7_ILi64EEENS7_ILi128EEENS7_ILi96EEEEEENS_6half_tEfNS_4arch4Sm90ELb0ELb1ELb0ELb1ELb0ELb1ELb0ELb0ELi2ELi1ELi2ELi1ELb1EEENS1_21CollectiveEpilogueBwdISD_SE_SG_Li256ELb1ELb0ELi1EEENS1_19SingleTileSchedulerILb1ELb0ELb0ELi128EEEEEEEEEvNT_6ParamsE)
        .other          _ZN7cutlass13device_kernelIN5flash11enable_sm90INS1_16FlashAttnBwdSm90INS1_25CollectiveMainloopBwdSm90ILi2ELi2ELi2EN4cute5tupleIJNS5_1CILi1EEES8_S8_EEENS6_IJNS7_ILi64EEENS7_ILi128EEENS7_ILi96EEEEEENS_6half_tEfNS_4arch4Sm90ELb0ELb1ELb0ELb1ELb0ELb1ELb0ELb0ELi2ELi1ELi2ELi1ELb1EEENS1_21CollectiveEpilogueBwdISD_SE_SG_Li256ELb1ELb0ELi1EEENS1_19SingleTileSchedulerILb1ELb0ELb0ELi128EEEEEEEEEvNT_6ParamsE,@"STO_CUDA_ENTRY STV_DEFAULT"
_ZN7cutlass13device_kernelIN5flash11enable_sm90INS1_16FlashAttnBwdSm90INS1_25CollectiveMainloopBwdSm90ILi2ELi2ELi2EN4cute5tupleIJNS5_1CILi1EEES8_S8_EEENS6_IJNS7_ILi64EEENS7_ILi128EEENS7_ILi96EEEEEENS_6half_tEfNS_4arch4Sm90ELb0ELb1ELb0ELb1ELb0ELb1ELb0ELb0ELi2ELi1ELi2ELi1ELb1EEENS1_21CollectiveEpilogueBwdISD_SE_SG_Li256ELb1ELb0ELi1EEENS1_19SingleTileSchedulerILb1ELb0ELb0ELi128EEEEEEEEEvNT_6ParamsE:
[----:B------:R-:W-:Y:S01]  /*0000*/  LDC R1, c[0x0][0x37c] ;  /* 0x0000df00ff017b82 */ /* 0x000fe20000000800 */
[----:B------:R-:W-:Y:S05]  /*0010*/  EXIT ;  /* 0x000000000000794d */ /* 0x000fea0003800000 */
.L_x_12:
        /* <DEDUP_REMOVED lines=14> */
.L_x_78:


//--------------------- .text._ZN7cutlass13device_kernelIN5flash11enable_sm90INS1_16FlashAttnBwdSm90INS1_25CollectiveMainloopBwdSm90ILi2ELi2ELi2EN4cute5tupleIJNS5_1CILi1EEES8_S8_EEENS6_IJNS7_ILi64EEENS7_ILi128EEENS7_ILi96EEEEEENS_6half_tEfNS_4arch4Sm90ELb0ELb1ELb0ELb1ELb1ELb1ELb0ELb0ELi2ELi1ELi2ELi1ELb1EEENS1_21CollectiveEpilogueBwdISD_SE_SG_Li256ELb1ELb0ELi1EEENS1_19SingleTileSchedulerILb1ELb0ELb0ELi128EEEEEEEEEvNT_6ParamsE --------------------------
	.section	.text._ZN7cutlass13device_kernelIN5flash11enable_sm90INS1_16FlashAttnBwdSm90INS1_25CollectiveMainloopBwdSm90ILi2ELi2ELi2EN4cute5tupleIJNS5_1CILi1EEES8_S8_EEENS6_IJNS7_ILi64EEENS7_ILi128EEENS7_ILi96EEEEEENS_6half_tEfNS_4arch4Sm90ELb0ELb1ELb0ELb1ELb1ELb1ELb0ELb0ELi2ELi1ELi2ELi1ELb1EEENS1_21CollectiveEpilogueBwdISD_SE_SG_Li256ELb1ELb0ELi1EEENS1_19SingleTileSchedulerILb1ELb0ELb0ELi128EEEEEEEEEvNT_6ParamsE,"ax",@progbits
	.align	128
.text._ZN7cutlass13device_kernelIN5flash11enable_sm90INS1_16FlashAttnBwdSm90INS1_25CollectiveMainloopBwdSm90ILi2ELi2ELi2EN4cute5tupleIJNS5_1CILi1EEES8_S8_EEENS6_IJNS7_ILi64EEENS7_ILi128EEENS7_ILi96EEEEEENS_6half_tEfNS_4arch4Sm90ELb0ELb1ELb0ELb1ELb1ELb1ELb0ELb0ELi2ELi1ELi2ELi1ELb1EEENS1_21CollectiveEpilogueBwdISD_SE_SG_Li256ELb1ELb0ELi1EEENS1_19SingleTileSchedulerILb1ELb0ELb0ELi128EEEEEEEEEvNT_6ParamsE:
        .type           _ZN7cutlass13device_kernelIN5flash11enable_sm90INS1_16FlashAttnBwdSm90INS1_25CollectiveMainloopBwdSm90ILi2ELi2ELi2EN4cute5tupleIJNS5_1CILi1EEES8_S8_EEENS6_IJNS7_ILi64EEENS7_ILi128EEENS7_ILi96EEEEEENS_6half_tEfNS_4arch4Sm90ELb0ELb1ELb0ELb1ELb1ELb1ELb0ELb0ELi2ELi1ELi2ELi1ELb1EEENS1_21CollectiveEpilogueBwdISD_SE_SG_Li256ELb1ELb0ELi1EEENS1_19SingleTileSchedulerILb1ELb0ELb0ELi128EEEEEEEEEvNT_6ParamsE,@function
        .size           _ZN7cutlass13device_kernelIN5flash11enable_sm90INS1_16FlashAttnBwdSm90INS1_25CollectiveMainloopBwdSm90ILi2ELi2ELi2EN4cute5tupleIJNS5_1CILi1EEES8_S8_EEENS6_IJNS7_ILi64EEENS7_ILi128EEENS7_ILi96EEEEEENS_6half_tEfNS_4arch4Sm90ELb0ELb1ELb0ELb1ELb1ELb1ELb0ELb0ELi2ELi1ELi2ELi1ELb1EEENS1_21CollectiveEpilogueBwdISD_SE_SG_Li256ELb1ELb0ELi1EEENS1_19SingleTileSchedulerILb1ELb0ELb0ELi128EEEEEEEEEvNT_6ParamsE,(.L_x_79 - _ZN7cutlass13device_kernelIN5flash11enable_sm90INS1_16FlashAttnBwdSm90INS1_25CollectiveMainloopBwdSm90ILi2ELi2ELi2EN4cute5tupleIJNS5_1CILi1EEES8_S8_EEENS6_IJNS7_ILi64EEENS7_ILi128EEENS7_ILi96EEEEEENS_6half_tEfNS_4arch4Sm90ELb0ELb1ELb0ELb1ELb1ELb1ELb0ELb0ELi2ELi1ELi2ELi1ELb1EEENS1_21CollectiveEpilogueBwdISD_SE_SG_Li256ELb1ELb0ELi1EEENS1_19SingleTileSchedulerILb1ELb0ELb0ELi128EEEEEEEEEvNT_6ParamsE)
        .other          _ZN7cutlass13device_kernelIN5flash11enable_sm90INS1_16FlashAttnBwdSm90INS1_25CollectiveMainloopBwdSm90ILi2ELi2ELi2EN4cute5tupleIJNS5_1CILi1EEES8_S8_EEENS6_IJNS7_ILi64EEENS7_ILi128EEENS7_ILi96EEEEEENS_6half_tEfNS_4arch4Sm90ELb0ELb1ELb0ELb1ELb1ELb1ELb0ELb0ELi2ELi1ELi2ELi1ELb1EEENS1_21CollectiveEpilogueBwdISD_SE_SG_Li256ELb1ELb0ELi1EEENS1_19SingleTileSchedulerILb1ELb0ELb0ELi128EEEEEEEEEvNT_6ParamsE,@"STO_CUDA_ENTRY STV_DEFAULT"
_ZN7cutlass13device_kernelIN5flash11enable_sm90INS1_16FlashAttnBwdSm90INS1_25CollectiveMainloopBwdSm90ILi2ELi2ELi2EN4cute5tupleIJNS5_1CILi1EEES8_S8_EEENS6_IJNS7_ILi64EEENS7_ILi128EEENS7_ILi96EEEEEENS_6half_tEfNS_4arch4Sm90ELb0ELb1ELb0ELb1ELb1ELb1ELb0ELb0ELi2ELi1ELi2ELi1ELb1EEENS1_21CollectiveEpilogueBwdISD_SE_SG_Li256ELb1ELb0ELi1EEENS1_19SingleTileSchedulerILb1ELb0ELb0ELi128EEEEEEEEEvNT_6ParamsE:
[----:B------:R-:W-:Y:S01]  /*0000*/  LDC R1, c[0x0][0x37c] ;  /* 0x0000df00ff017b82 */ /* 0x000fe20000000800 */
[----:B------:R-:W-:Y:S05]  /*0010*/  EXIT ;  /* 0x000000000000794d */ /* 0x000fea0003800000 */
.L_x_13:
        /* <DEDUP_REMOVED lines=14> */
.L_x_79:


//--------------------- .text._ZN7cutlass13device_kernelIN5flash11enable_sm90INS1_16FlashAttnBwdSm90INS1_25CollectiveMainloopBwdSm90ILi2ELi2ELi2EN4cute5tupleIJNS5_1CILi1EEES8_S8_EEENS6_IJNS7_ILi64EEENS7_ILi128EEENS7_ILi96EEEEEENS_6half_tEfNS_4arch4Sm90ELb0ELb1ELb0ELb1ELb0ELb1ELb0ELb0ELi2ELi1ELi2ELi1ELb1EEENS1_24CollectiveEpilogueBwdGQAISD_fSG_Li256ELb1ELb0EEENS1_19SingleTileSchedulerILb1ELb0ELb0ELi128EEEEEEEEEvNT_6ParamsE --------------------------
	.section	.text._ZN7cutlass13device_kernelIN5flash11enable_sm90INS1_16FlashAttnBwdSm90INS1_25CollectiveMainloopBwdSm90ILi2ELi2ELi2EN4cute5tupleIJNS5_1CILi1EEES8_S8_EEENS6_IJNS7_ILi64EEENS7_ILi128EEENS7_ILi96EEEEEENS_6half_tEfNS_4arch4Sm90ELb0ELb1ELb0ELb1ELb0ELb1ELb0ELb0ELi2ELi1ELi2ELi1ELb1EEENS1_24CollectiveEpilogueBwdGQAISD_fSG_Li256ELb1ELb0EEENS1_19SingleTileSchedulerILb1ELb0ELb0ELi128EEEEEEEEEvNT_6ParamsE,"ax",@progbits
	.align	128
.text._ZN7cutlass13device_kernelIN5flash11enable_sm90INS1_16FlashAttnBwdSm90INS1_25CollectiveMainloopBwdSm90ILi2ELi2ELi2EN4cute5tupleIJNS5_1CILi1EEES8_S8_EEENS6_IJNS7_ILi64EEENS7_ILi128EEENS7_ILi96EEEEEENS_6half_tEfNS_4arch4Sm90ELb0ELb1ELb0ELb1ELb0ELb1ELb0ELb0ELi2ELi1ELi2ELi1ELb1EEENS1_24CollectiveEpilogueBwdGQAISD_fSG_Li256ELb1ELb0EEENS1_19SingleTileSchedulerILb1ELb0ELb0ELi128EEEEEEEEEvNT_6ParamsE:
        .type           _ZN7cutlass13device_kernelIN5flash11enable_sm90INS1_16FlashAttnBwdSm90INS1_25CollectiveMainloopBwdSm90ILi2ELi2ELi2EN4cute5tupleIJNS5_1CILi1EEES8_S8_EEENS6_IJNS7_ILi64EEENS7_ILi128EEENS7_ILi96EEEEEENS_6half_tEfNS_4arch4Sm90ELb0ELb1ELb0ELb1ELb0ELb1ELb0ELb0ELi2ELi1ELi2ELi1ELb1EEENS1_24CollectiveEpilogueBwdGQAISD_fSG_Li256ELb1ELb0EEENS1_19SingleTileSchedulerILb1ELb0ELb0ELi128EEEEEEEEEvNT_6ParamsE,@function
        .size           _ZN7cutlass13device_kernelIN5flash11enable_sm90INS1_16FlashAttnBwdSm90INS1_25CollectiveMainloopBwdSm90ILi2ELi2ELi2EN4cute5tupleIJNS5_1CILi1EEES8_S8_EEENS6_IJNS7_ILi64EEENS7_ILi128EEENS7_ILi96EEEEEENS_6half_tEfNS_4arch4Sm90ELb0ELb1ELb0ELb1ELb0ELb1ELb0ELb0ELi2ELi1ELi2ELi1ELb1EEENS1_24CollectiveEpilogueBwdGQAISD_fSG_Li256ELb1ELb0EEENS1_19SingleTileSchedulerILb1ELb0ELb0ELi128EEEEEEEEEvNT_6ParamsE,(.L_x_80 - _ZN7cutlass13device_kernelIN5flash11enable_sm90INS1_16FlashAttnBwdSm90INS1_25CollectiveMainloopBwdSm90ILi2ELi2ELi2EN4cute5tupleIJNS5_1CILi1EEES8_S8_EEENS6_IJNS7_ILi64EEENS7_ILi128EEENS7_ILi96EEEEEENS_6half_tEfNS_4arch4Sm90ELb0ELb1ELb0ELb1ELb0ELb1ELb0ELb0ELi2ELi1ELi2ELi1ELb1EEENS1_24CollectiveEpilogueBwdGQAISD_fSG_Li256ELb1ELb0EEENS1_19SingleTileSchedulerILb1ELb0ELb0ELi128EEEEEEEEEvNT_6ParamsE)
        .other          _ZN7cutlass13device_kernelIN5flash11enable_sm90INS1_16FlashAttnBwdSm90INS1_25CollectiveMainloopBwdSm90ILi2ELi2ELi2EN4cute5tupleIJNS5_1CILi1EEES8_S8_EEENS6_IJNS7_ILi64EEENS7_ILi128EEENS7_ILi96EEEEEENS_6half_tEfNS_4arch4Sm90ELb0ELb1ELb0ELb1ELb0ELb1ELb0ELb0ELi2ELi1ELi2ELi1ELb1EEENS1_24CollectiveEpilogueBwdGQAISD_fSG_Li256ELb1ELb0EEENS1_19SingleTileSchedulerILb1ELb0ELb0ELi128EEEEEEEEEvNT_6ParamsE,@"STO_CUDA_ENTRY STV_DEFAULT"
_ZN7cutlass13device_kernelIN5flash11enable_sm90INS1_16FlashAttnBwdSm90INS1_25CollectiveMainloopBwdSm90ILi2ELi2ELi2EN4cute5tupleIJNS5_1CILi1EEES8_S8_EEENS6_IJNS7_ILi64EEENS7_ILi128EEENS7_ILi96EEEEEENS_6half_tEfNS_4arch4Sm90ELb0ELb1ELb0ELb1ELb0ELb1ELb0ELb0ELi2ELi1ELi2ELi1ELb1EEENS1_24CollectiveEpilogueBwdGQAISD_fSG_Li256ELb1ELb0EEENS1_19SingleTileSchedulerILb1ELb0ELb0ELi128EEEEEEEEEvNT_6ParamsE:
[----:B------:R-:W-:Y:S01]  /*0000*/  LDC R1, c[0x0][0x37c] ;  /* 0x0000df00ff017b82 */ /* 0x000fe20000000800 */
[----:B------:R-:W-:Y:S05]  /*0010*/  EXIT ;  /* 0x000000000000794d */ /* 0x000fea0003800000 */
.L_x_14:
        /* <DEDUP_REMOVED lines=14> */
.L_x_80:


//--------------------- .text._ZN7cutlass13device_kernelIN5flash11enable_sm90INS1_16FlashAttnBwdSm90INS1_25CollectiveMainloopBwdSm90ILi2ELi2ELi2EN4cute5tupleIJNS5_1CILi1EEES8_S8_EEENS6_IJNS7_ILi64EEENS7_ILi128EEENS7_ILi96EEEEEENS_6half_tEfNS_4arch4Sm90ELb0ELb1ELb0ELb1ELb1ELb1ELb0ELb0ELi2ELi1ELi2ELi1ELb1EEENS1_24CollectiveEpilogueBwdGQAISD_fSG_Li256ELb1ELb1EEENS1_19SingleTileSchedulerILb1ELb0ELb0ELi128EEEEEEEEEvNT_6ParamsE --------------------------
	.section	.text._ZN7cutlass13device_kernelIN5flash11enable_sm90INS1_16FlashAttnBwdSm90INS1_25CollectiveMainloopBwdSm90ILi2ELi2ELi2EN4cute5tupleIJNS5_1CILi1EEES8_S8_EEENS6_IJNS7_ILi64EEENS7_ILi128EEENS7_ILi96EEEEEENS_6half_tEfNS_4arch4Sm90ELb0ELb1ELb0ELb1ELb1ELb1ELb0ELb0ELi2ELi1ELi2ELi1ELb1EEENS1_24CollectiveEpilogueBwdGQAISD_fSG_Li256ELb1ELb1EEENS1_19SingleTileSchedulerILb1ELb0ELb0ELi128EEEEEEEEEvNT_6ParamsE,"ax",@progbits
	.align	128
.text._ZN7cutlass13device_kernelIN5flash11enable_sm90INS1_16FlashAttnBwdSm90INS1_25CollectiveMainloopBwdSm90ILi2ELi2ELi2EN4cute5tupleIJNS5_1CILi1EEES8_S8_EEENS6_IJNS7_ILi64EEENS7_ILi128EEENS7_ILi96EEEEEENS_6half_tEfNS_4arch4Sm90ELb0ELb1ELb0ELb1ELb1ELb1ELb0ELb0ELi2ELi1ELi2ELi1ELb1EEENS1_24CollectiveEpilogueBwdGQAISD_fSG_Li256ELb1ELb1EEENS1_19SingleTileSchedulerILb1ELb0ELb0ELi128EEEEEEEEEvNT_6ParamsE:
        .type           _ZN7cutlass13device_kernelIN5flash11enable_sm90INS1_16FlashAttnBwdSm90INS1_25CollectiveMainloopBwdSm90ILi2ELi2ELi2EN4cute5tupleIJNS5_1CILi1EEES8_S8_EEENS6_IJNS7_ILi64EEENS7_ILi128EEENS7_ILi96EEEEEENS_6half_tEfNS_4arch4Sm90ELb0ELb1ELb0ELb1ELb1ELb1ELb0ELb0ELi2ELi1ELi2ELi1ELb1EEENS1_24CollectiveEpilogueBwdGQAISD_fSG_Li256ELb1ELb1EEENS1_19SingleTileSchedulerILb1ELb0ELb0ELi128EEEEEEEEEvNT_6ParamsE,@function
        .size           _ZN7cutlass13device_kernelIN5flash11enable_sm90INS1_16FlashAttnBwdSm90INS1_25CollectiveMainloopBwdSm90ILi2ELi2ELi2EN4cute5tupleIJNS5_1CILi1EEES8_S8_EEENS6_IJNS7_ILi64EEENS7_ILi128EEENS7_ILi96EEEEEENS_6half_tEfNS_4arch4Sm90ELb0ELb1ELb0ELb1ELb1ELb1ELb0ELb0ELi2ELi1ELi2ELi1ELb1EEENS1_24CollectiveEpilogueBwdGQAISD_fSG_Li256ELb1ELb1EEENS1_19SingleTileSchedulerILb1ELb0ELb0ELi128EEEEEEEEEvNT_6ParamsE,(.L_x_81 - _ZN7cutlass13device_kernelIN5flash11enable_sm90INS1_16FlashAttnBwdSm90INS1_25CollectiveMainloopBwdSm90ILi2ELi2ELi2EN4cute5tupleIJNS5_1CILi1EEES8_S8_EEENS6_IJNS7_ILi64EEENS7_ILi128EEENS7_ILi96EEEEEENS_6half_tEfNS_4arch4Sm90ELb0ELb1ELb0ELb1ELb1ELb1ELb0ELb0ELi2ELi1ELi2ELi1ELb1EEENS1_24CollectiveEpilogueBwdGQAISD_fSG_Li256ELb1ELb1EEENS1_19SingleTileSchedulerILb1ELb0ELb0ELi128EEEEEEEEEvNT_6ParamsE)
        .other          _ZN7cutlass13device_kernelIN5flash11enable_sm90INS1_16FlashAttnBwdSm90INS1_25CollectiveMainloopBwdSm90ILi2ELi2ELi2EN4cute5tupleIJNS5_1CILi1EEES8_S8_EEENS6_IJNS7_ILi64EEENS7_ILi128EEENS7_ILi96EEEEEENS_6half_tEfNS_4arch4Sm90ELb0ELb1ELb0ELb1ELb1ELb1ELb0ELb0ELi2ELi1ELi2ELi1ELb1EEENS1_24CollectiveEpilogueBwdGQAISD_fSG_Li256ELb1ELb1EEENS1_19SingleTileSchedulerILb1ELb0ELb0ELi128EEEEEEEEEvNT_6ParamsE,@"STO_CUDA_ENTRY STV_DEFAULT"
_ZN7cutlass13device_kernelIN5flash11enable_sm90INS1_16FlashAttnBwdSm90INS1_25CollectiveMainloopBwdSm90ILi2ELi2ELi2EN4cute5tupleIJNS5_1CILi1EEES8_S8_EEENS6_IJNS7_ILi64EEENS7_ILi128EEENS7_ILi96EEEEEENS_6half_tEfNS_4arch4Sm90ELb0ELb1ELb0ELb1ELb1ELb1ELb0ELb0ELi2ELi1ELi2ELi1ELb1EEENS1_24CollectiveEpilogueBwdGQAISD_fSG_Li256ELb1ELb1EEENS1_19SingleTileSchedulerILb1ELb0ELb0ELi128EEEEEEEEEvNT_6ParamsE:
[----:B------:R-:W-:Y:S01]  /*0000*/  LDC R1, c[0x0][0x37c] ;  /* 0x0000df00ff017b82 */ /* 0x000fe20000000800 */
[----:B------:R-:W-:Y:S05]  /*0010*/  EXIT ;  /* 0x000000000000794d */ /* 0x000fea0003800000 */
.L_x_15:
        /* <DEDUP_REMOVED lines=14> */
.L_x_81:


//--------------------- .text._ZN7cutlass13device_kernelIN5flash11enable_sm90INS1_16FlashAttnBwdSm90INS1_25CollectiveMainloopBwdSm90ILi2ELi2ELi2EN4cute5tupleIJNS5_1CILi1EEES8_S8_EEENS6_IJNS7_ILi64EEENS7_ILi128EEENS7_ILi96EEEEEENS_6half_tEfNS_4arch4Sm90ELb1ELb0ELb0ELb0ELb0ELb1ELb0ELb0ELi2ELi1ELi2ELi1ELb1EEENS1_21CollectiveEpilogueBwdISD_SE_SG_Li256ELb0ELb0ELi1EEENS1_25SingleTileBwdLPTSchedulerILb0ELi128ELb0EEEEEEEEEvNT_6ParamsE --------------------------
	.section	.text._ZN7cutlass13device_kernelIN5flash11enable_sm90INS1_16FlashAttnBwdSm90INS1_25CollectiveMainloopBwdSm90ILi2ELi2ELi2EN4cute5tupleIJNS5_1CILi1EEES8_S8_EEENS6_IJNS7_ILi64EEENS7_ILi128EEENS7_ILi96EEEEEENS_6half_tEfNS_4arch4Sm90ELb1ELb0ELb0ELb0ELb0ELb1ELb0ELb0ELi2ELi1ELi2ELi1ELb1EEENS1_21CollectiveEpilogueBwdISD_SE_SG_Li256ELb0ELb0ELi1EEENS1_25SingleTileBwdLPTSchedulerILb0ELi128ELb0EEEEEEEEEvNT_6ParamsE,"ax",@progbits
	.align	128
.text._ZN7cutlass13device_kernelIN5flash11enable_sm90INS1_16FlashAttnBwdSm90INS1_25CollectiveMainloopBwdSm90ILi2ELi2ELi2EN4cute5tupleIJNS5_1CILi1EEES8_S8_EEENS6_IJNS7_ILi64EEENS7_ILi128EEENS7_ILi96EEEEEENS_6half_tEfNS_4arch4Sm90ELb1ELb0ELb0ELb0ELb0ELb1ELb0ELb0ELi2ELi1ELi2ELi1ELb1EEENS1_21CollectiveEpilogueBwdISD_SE_SG_Li256ELb0ELb0ELi1EEENS1_25SingleTileBwdLPTSchedulerILb0ELi128ELb0EEEEEEEEEvNT_6ParamsE:
        .type           _ZN7cutlass13device_kernelIN5flash11enable_sm90INS1_16FlashAttnBwdSm90INS1_25CollectiveMainloopBwdSm90ILi2ELi2ELi2EN4cute5tupleIJNS5_1CILi1EEES8_S8_EEENS6_IJNS7_ILi64EEENS7_ILi128EEENS7_ILi96EEEEEENS_6half_tEfNS_4arch4Sm90ELb1ELb0ELb0ELb0ELb0ELb1ELb0ELb0ELi2ELi1ELi2ELi1ELb1EEENS1_21CollectiveEpilogueBwdISD_SE_SG_Li256ELb0ELb0ELi1EEENS1_25SingleTileBwdLPTSchedulerILb0ELi128ELb0EEEEEEEEEvNT_6ParamsE,@function
        .size           _ZN7cutlass13device_kernelIN5flash11enable_sm90INS1_16FlashAttnBwdSm90INS1_25CollectiveMainloopBwdSm90ILi2ELi2ELi2EN4cute5tupleIJNS5_1CILi1EEES8_S8_EEENS6_IJNS7_ILi64EEENS7_ILi128EEENS7_ILi96EEEEEENS_6half_tEfNS_4arch4Sm90ELb1ELb0ELb0ELb0ELb0ELb1ELb0ELb0ELi2ELi1ELi2ELi1ELb1EEENS1_21CollectiveEpilogueBwdISD_SE_SG_Li256ELb0ELb0ELi1EEENS1_25SingleTileBwdLPTSchedulerILb0ELi128ELb0EEEEEEEEEvNT_6ParamsE,(.L_x_82 - _ZN7cutlass13device_kernelIN5flash11enable_sm90INS1_16FlashAttnBwdSm90INS1_25CollectiveMainloopBwdSm90ILi2ELi2ELi2EN4cute5tupleIJNS5_1CILi1EEES8_S8_EEENS6_IJNS7_ILi64EEENS7_ILi128EEENS7_ILi96EEEEEENS_6half_tEfNS_4arch4Sm90ELb1ELb0ELb0ELb0ELb0ELb1ELb0ELb0ELi2ELi1ELi2ELi1ELb1EEENS1_21CollectiveEpilogueBwdISD_SE_SG_Li256ELb0ELb0ELi1EEENS1_25SingleTileBwdLPTSchedulerILb0ELi128ELb0EEEEEEEEEvNT_6ParamsE)
        .other          _ZN7cutlass13device_kernelIN5flash11enable_sm90INS1_16FlashAttnBwdSm90INS1_25CollectiveMainloopBwdSm90ILi2ELi2ELi2EN4cute5tupleIJNS5_1CILi1EEES8_S8_EEENS6_IJNS7_ILi64EEENS7_ILi128EEENS7_ILi96EEEEEENS_6half_tEfNS_4arch4Sm90ELb1ELb0ELb0ELb0ELb0ELb1ELb0ELb0ELi2ELi1ELi2ELi1ELb1EEENS1_21CollectiveEpilogueBwdISD_SE_SG_Li256ELb0ELb0ELi1EEENS1_25SingleTileBwdLPTSchedulerILb0ELi128ELb0EEEEEEEEEvNT_6ParamsE,@"STO_CUDA_ENTRY STV_DEFAULT"
_ZN7cutlass13device_kernelIN5flash11enable_sm90INS1_16FlashAttnBwdSm90INS1_25CollectiveMainloopBwdSm90ILi2ELi2ELi2EN4cute5tupleIJNS5_1CILi1EEES8_S8_EEENS6_IJNS7_ILi64EEENS7_ILi128EEENS7_ILi96EEEEEENS_6half_tEfNS_4arch4Sm90ELb1ELb0ELb0ELb0ELb0ELb1ELb0ELb0ELi2ELi1ELi2ELi1ELb1EEENS1_21CollectiveEpilogueBwdISD_SE_SG_Li256ELb0ELb0ELi1EEENS1_25SingleTileBwdLPTSchedulerILb0ELi128ELb0EEEEEEEEEvNT_6ParamsE:
[----:B------:R-:W-:Y:S01]  /*0000*/  LDC R1, c[0x0][0x37c] ;  /* 0x0000df00ff017b82 */ /* 0x000fe20000000800 */
[----:B------:R-:W-:Y:S05]  /*0010*/  EXIT ;  /* 0x000000000000794d */ /* 0x000fea0003800000 */
.L_x_16:
        /* <DEDUP_REMOVED lines=14> */
.L_x_82:


//--------------------- .text._ZN7cutlass13device_kernelIN5flash11enable_sm90INS1_16FlashAttnBwdSm90INS1_25CollectiveMainloopBwdSm90ILi2ELi2ELi2EN4cute5tupleIJNS5_1CILi1EEES8_S8_EEENS6_IJNS7_ILi64EEENS7_ILi128EEENS7_ILi96EEEEEENS_6half_tEfNS_4arch4Sm90ELb1ELb0ELb0ELb0ELb1ELb1ELb0ELb0ELi2ELi1ELi2ELi1ELb1EEENS1_21CollectiveEpilogueBwdISD_SE_SG_Li256ELb0ELb0ELi1EEENS1_25SingleTileBwdLPTSchedulerILb0ELi128ELb1EEEEEEEEEvNT_6ParamsE --------------------------
	.section	.text._ZN7cutlass13device_kernelIN5flash11enable_sm90INS1_16FlashAttnBwdSm90INS1_25CollectiveMainloopBwdSm90ILi2ELi2ELi2EN4cute5tupleIJNS5_1CILi1EEES8_S8_EEENS6_IJNS7_ILi64EEENS7_ILi128EEENS7_ILi96EEEEEENS_6half_tEfNS_4arch4Sm90ELb1ELb0ELb0ELb0ELb1ELb1ELb0ELb0ELi2ELi1ELi2ELi1ELb1EEENS1_21CollectiveEpilogueBwdISD_SE_SG_Li256ELb0ELb0ELi1EEENS1_25SingleTileBwdLPTSchedulerILb0ELi128ELb1EEEEEEEEEvNT_6ParamsE,"ax",@progbits
	.align	128
.text._ZN7cutlass13device_kernelIN5flash11enable_sm90INS1_16FlashAttnBwdSm90INS1_25CollectiveMainloopBwdSm90ILi2ELi2ELi2EN4cute5tupleIJNS5_1CILi1EEES8_S8_EEENS6_IJNS7_ILi64EEENS7_ILi128EEENS7_ILi96EEEEEENS_6half_tEfNS_4arch4Sm90ELb1ELb0ELb0ELb0ELb1ELb1ELb0ELb0ELi2ELi1ELi2ELi1ELb1EEENS1_21CollectiveEpilogueBwdISD_SE_SG_Li256ELb0ELb0ELi1EEENS1_25SingleTileBwdLPTSchedulerILb0ELi128ELb1EEEEEEEEEvNT_6ParamsE:
        .type           _ZN7cutlass13device_kernelIN5flash11enable_sm90INS1_16FlashAttnBwdSm90INS1_25CollectiveMainloopBwdSm90ILi2ELi2ELi2EN4cute5tupleIJNS5_1CILi1EEES8_S8_EEENS6_IJNS7_ILi64EEENS7_ILi128EEENS7_ILi96EEEEEENS_6half_tEfNS_4arch4Sm90ELb1ELb0ELb0ELb0ELb1ELb1ELb0ELb0ELi2ELi1ELi2ELi1ELb1EEENS1_21CollectiveEpilogueBwdISD_SE_SG_Li256ELb0ELb0ELi1EEENS1_25SingleTileBwdLPTSchedulerILb0ELi128ELb1EEEEEEEEEvNT_6ParamsE,@function
        .size           _ZN7cutlass13device_kernelIN5flash11enable_sm90INS1_16FlashAttnBwdSm90INS1_25CollectiveMainloopBwdSm90ILi2ELi2ELi2EN4cute5tupleIJNS5_1CILi1EEES8_S8_EEENS6_IJNS7_ILi64EEENS7_ILi128EEENS7_ILi96EEEEEENS_6half_tEfNS_4arch4Sm90ELb1ELb0ELb0ELb0ELb1ELb1ELb0ELb0ELi2ELi1ELi2ELi1ELb1EEENS1_21CollectiveEpilogueBwdISD_SE_SG_Li256ELb0ELb0ELi1EEENS1_25SingleTileBwdLPTSchedulerILb0ELi128ELb1EEEEEEEEEvNT_6ParamsE,(.L_x_83 - _ZN7cutlass13device_kernelIN5flash11enable_sm90INS1_16FlashAttnBwdSm90INS1_25CollectiveMainloopBwdSm90ILi2ELi2ELi2EN4cute5tupleIJNS5_1CILi1EEES8_S8_EEENS6_IJNS7_ILi64EEENS7_ILi128EEENS7_ILi96EEEEEENS_6half_tEfNS_4arch4Sm90ELb1ELb0ELb0ELb0ELb1ELb1ELb0ELb0ELi2ELi1ELi2ELi1ELb1EEENS1_21CollectiveEpilogueBwdISD_SE_SG_Li256ELb0ELb0ELi1EEENS1_25SingleTileBwdLPTSchedulerILb0ELi128ELb1EEEEEEEEEvNT_6ParamsE)
        .other          _ZN7cutlass13device_kernelIN5flash11enable_sm90INS1_16FlashAttnBwdSm90INS1_25CollectiveMainloopBwdSm90ILi2ELi2ELi2EN4cute5tupleIJNS5_1CILi1EEES8_S8_EEENS6_IJNS7_ILi64EEENS7_ILi128EEENS7_ILi96EEEEEENS_6half_tEfNS_4arch4Sm90ELb1ELb0ELb0ELb0ELb1ELb1ELb0ELb0ELi2ELi1ELi2ELi1ELb1EEENS1_21CollectiveEpilogueBwdISD_SE_SG_Li256ELb0ELb0ELi1EEENS1_25SingleTileBwdLPTSchedulerILb0ELi128ELb1EEEEEEEEEvNT_6ParamsE,@"STO_CUDA_ENTRY STV_DEFAULT"
_ZN7cutlass13device_kernelIN5flash11enable_sm90INS1_16FlashAttnBwdSm90INS1_25CollectiveMainloopBwdSm90ILi2ELi2ELi2EN4cute5tupleIJNS5_1CILi1EEES8_S8_EEENS6_IJNS7_ILi64EEENS7_ILi128EEENS7_ILi96EEEEEENS_6half_tEfNS_4arch4Sm90ELb1ELb0ELb0ELb0ELb1ELb1ELb0ELb0ELi2ELi1ELi2ELi1ELb1EEENS1_21CollectiveEpilogueBwdISD_SE_SG_Li256ELb0ELb0ELi1EEENS1_25SingleTileBwdLPTSchedulerILb0ELi128ELb1EEEEEEEEEvNT_6ParamsE:
[----:B------:R-:W-:Y:S01]  /*0000*/  LDC R1, c[0x0][0x37c] ;  /* 0x0000df00ff017b82 */ /* 0x000fe20000000800 */
[----:B------:R-:W-:Y:S05]  /*0010*/  EXIT ;  /* 0x000000000000794d */ /* 0x000fea0003800000 */
.L_x_17:
        /* <DEDUP_REMOVED lines=14> */
.L_x_83:


//--------------------- .text._ZN7cutlass13device_kernelIN5flash11enable_sm90INS1_16FlashAttnBwdSm90INS1_25CollectiveMainloopBwdSm90ILi2ELi2ELi2EN4cute5tupleIJNS5_1CILi1EEES8_S8_EEENS6_IJNS7_ILi64EEENS7_ILi128EEENS7_ILi96EEEEEENS_6half_tEfNS_4arch4Sm90ELb1ELb0ELb0ELb0ELb0ELb1ELb0ELb0ELi2ELi1ELi2ELi1ELb1EEENS1_24CollectiveEpilogueBwdGQAISD_fSG_Li256ELb0ELb0EEENS1_25SingleTileBwdLPTSchedulerILb0ELi128ELb0EEEEEEEEEvNT_6ParamsE --------------------------
	.section	.text._ZN7cutlass13device_kernelIN5flash11enable_sm90INS1_16FlashAttnBwdSm90INS1_25CollectiveMainloopBwdSm90ILi2ELi2ELi2EN4cute5tupleIJNS5_1CILi1EEES8_S8_EEENS6_IJNS7_ILi64EEENS7_ILi128EEENS7_ILi96EEEEEENS_6half_tEfNS_4arch4Sm90ELb1ELb0ELb0ELb0ELb0ELb1ELb0ELb0ELi2ELi1ELi2ELi1ELb1EEENS1_24CollectiveEpilogueBwdGQAISD_fSG_Li256ELb0ELb0EEENS1_25SingleTileBwdLPTSchedulerILb0ELi128ELb0EEEEEEEEEvNT_6ParamsE,"ax",@progbits
	.align	128
.text._ZN7cutlass13device_kernelIN5flash11enable_sm90INS1_16FlashAttnBwdSm90INS1_25CollectiveMainloopBwdSm90ILi2ELi2ELi2EN4cute5tupleIJNS5_1CILi1EEES8_S8_EEENS6_IJNS7_ILi64EEENS7_ILi128EEENS7_ILi96EEEEEENS_6half_tEfNS_4arch4Sm90ELb1ELb0ELb0ELb0ELb0ELb1ELb0ELb0ELi2ELi1ELi2ELi1ELb1EEENS1_24CollectiveEpilogueBwdGQAISD_fSG_Li256ELb0ELb0EEENS1_25SingleTileBwdLPTSchedulerILb0ELi128ELb0EEEEEEEEEvNT_6ParamsE:
        .type           _ZN7cutlass13device_kernelIN5flash11enable_sm90INS1_16FlashAttnBwdSm90INS1_25CollectiveMainloopBwdSm90ILi2ELi2ELi2EN4cute5tupleIJNS5_1CILi1EEES8_S8_EEENS6_IJNS7_ILi64EEENS7_ILi128EEENS7_ILi96EEEEEENS_6half_tEfNS_4arch4Sm90ELb1ELb0ELb0ELb0ELb0ELb1ELb0ELb0ELi2ELi1ELi2ELi1ELb1EEENS1_24CollectiveEpilogueBwdGQAISD_fSG_Li256ELb0ELb0EEENS1_25SingleTileBwdLPTSchedulerILb0ELi128ELb0EEEEEEEEEvNT_6ParamsE,@function
        .size           _ZN7cutlass13device_kernelIN5flash11enable_sm90INS1_16FlashAttnBwdSm90INS1_25CollectiveMainloopBwdSm90ILi2ELi2ELi2EN4cute5tupleIJNS5_1CILi1EEES8_S8_EEENS6_IJNS7_ILi64EEENS7_ILi128EEENS7_ILi96EEEEEENS_6half_tEfNS_4arch4Sm90ELb1ELb0ELb0ELb0ELb0ELb1ELb0ELb0ELi2ELi1ELi2ELi1ELb1EEENS1_24CollectiveEpilogueBwdGQAISD_fSG_Li256ELb0ELb0EEENS1_25SingleTileBwdLPTSchedulerILb0ELi128ELb0EEEEEEEEEvNT_6ParamsE,(.L_x_84 - _ZN7cutlass13device_kernelIN5flash11enable_sm90INS1_16FlashAttnBwdSm90INS1_25CollectiveMainloopBwdSm90ILi2ELi2ELi2EN4cute5tupleIJNS5_1CILi1EEES8_S8_EEENS6_IJNS7_ILi64EEENS7_ILi128EEENS7_ILi96EEEEEENS_6half_tEfNS_4arch4Sm90ELb1ELb0ELb0ELb0ELb0ELb1ELb0ELb0ELi2ELi1ELi2ELi1ELb1EEENS1_24CollectiveEpilogueBwdGQAISD_fSG_Li256ELb0ELb0EEENS1_25SingleTileBwdLPTSchedulerILb0ELi128ELb0EEEEEEEEEvNT_6ParamsE)
        .other          _ZN7cutlass13device_kernelIN5flash11enable_sm90INS1_16FlashAttnBwdSm90INS1_25CollectiveMainloopBwdSm90ILi2ELi2ELi2EN4cute5tupleIJNS5_1CILi1EEES8_S8_EEENS6_IJNS7_ILi64EEENS7_ILi128EEENS7_ILi96EEEEEENS_6half_tEfNS_4arch4Sm90ELb1ELb0ELb0ELb0ELb0ELb1ELb0ELb0ELi2ELi1ELi2ELi1ELb1EEENS1_24CollectiveEpilogueBwdGQAISD_fSG_Li256ELb0ELb0EEENS1_25SingleTileBwdLPTSchedulerILb0ELi128ELb0EEEEEEEEEvNT_6ParamsE,@"STO_CUDA_ENTRY STV_DEFAULT"
_ZN7cutlass13device_kernelIN5flash11enable_sm90INS1_16FlashAttnBwdSm90INS1_25CollectiveMainloopBwdSm90ILi2ELi2ELi2EN4cute5tupleIJNS5_1CILi1EEES8_S8_EEENS6_IJNS7_ILi64EEENS7_ILi128EEENS7_ILi96EEEEEENS_6half_tEfNS_4arch4Sm90ELb1ELb0ELb0ELb0ELb0ELb1ELb0ELb0ELi2ELi1ELi2ELi1ELb1EEENS1_24CollectiveEpilogueBwdGQAISD_fSG_Li256ELb0ELb0EEENS1_25SingleTileBwdLPTSchedulerILb0ELi128ELb0EEEEEEEEEvNT_6ParamsE:
[----:B------:R-:W-:Y:S01]  /*0000*/  LDC R1, c[0x0][0x37c] ;  /* 0x0000df00ff017b82 */ /* 0x000fe20000000800 */
[----:B------:R-:W-:Y:S05]  /*0010*/  EXIT ;  /* 0x000000000000794d */ /* 0x000fea0003800000 */
.L_x_18:
        /* <DEDUP_REMOVED lines=14> */
.L_x_84:


//--------------------- .text._ZN7cutlass13device_kernelIN5flash11enable_sm90INS1_16FlashAttnBwdSm90INS1_25CollectiveMainloopBwdSm90ILi2ELi2ELi2EN4cute5tupleIJNS5_1CILi1EEES8_S8_EEENS6_IJNS7_ILi64EEENS7_ILi128EEENS7_ILi96EEEEEENS_6half_tEfNS_4arch4Sm90ELb1ELb0ELb0ELb0ELb1ELb1ELb0ELb0ELi2ELi1ELi2ELi1ELb1EEENS1_24CollectiveEpilogueBwdGQAISD_fSG_Li256ELb0ELb1EEENS1_25SingleTileBwdLPTSchedulerILb0ELi128ELb1EEEEEEEEEvNT_6ParamsE --------------------------
	.section	.text._ZN7cutlass13device_kernelIN5flash11enable_sm90INS1_16FlashAttnBwdSm90INS1_25CollectiveMainloopBwdSm90ILi2ELi2ELi2EN4cute5tupleIJNS5_1CILi1EEES8_S8_EEENS6_IJNS7_ILi64EEENS7_ILi128EEENS7_ILi96EEEEEENS_6half_tEfNS_4arch4Sm90ELb1ELb0ELb0ELb0ELb1ELb1ELb0ELb0ELi2ELi1ELi2ELi1ELb1EEENS1_24CollectiveEpilogueBwdGQAISD_fSG_Li256ELb0ELb1EEENS1_25SingleTileBwdLPTSchedulerILb0ELi128ELb1EEEEEEEEEvNT_6ParamsE,"ax",@progbits
	.align	128
.text._ZN7cutlass13device_kernelIN5flash11enable_sm90INS1_16FlashAttnBwdSm90INS1_25CollectiveMainloopBwdSm90ILi2ELi2ELi2EN4cute5tupleIJNS5_1CILi1EEES8_S8_EEENS6_IJNS7_ILi64EEENS7_ILi128EEENS7_ILi96EEEEEENS_6half_tEfNS_4arch4Sm90ELb1ELb0ELb0ELb0ELb1ELb1ELb0ELb0ELi2ELi1ELi2ELi1ELb1EEENS1_24CollectiveEpilogueBwdGQAISD_fSG_Li256ELb0ELb1EEENS1_25SingleTileBwdLPTSchedulerILb0ELi128ELb1EEEEEEEEEvNT_6ParamsE:
        .type           _ZN7cutlass13device_kernelIN5flash11enable_sm90INS1_16FlashAttnBwdSm90INS1_25CollectiveMainloopBwdSm90ILi2ELi2ELi2EN4cute5tupleIJNS5_1CILi1EEES8_S8_EEENS6_IJNS7_ILi64EEENS7_ILi128EEENS7_ILi96EEEEEENS_6half_tEfNS_4arch4Sm90ELb1ELb0ELb0ELb0ELb1ELb1ELb0ELb0ELi2ELi1ELi2ELi1ELb1EEENS1_24CollectiveEpilogueBwdGQAISD_fSG_Li256ELb0ELb1EEENS1_25SingleTileBwdLPTSchedulerILb0ELi128ELb1EEEEEEEEEvNT_6ParamsE,@function
        .size           _ZN7cutlass13device_kernelIN5flash11enable_sm90INS1_16FlashAttnBwdSm90INS1_25CollectiveMainloopBwdSm90ILi2ELi2ELi2EN4cute5tupleIJNS5_1CILi1EEES8_S8_EEENS6_IJNS7_ILi64EEENS7_ILi128EEENS7_ILi96EEEEEENS_6half_tEfNS_4arch4Sm90ELb1ELb0ELb0ELb0ELb1ELb1ELb0ELb0ELi2ELi1ELi2ELi1ELb1EEENS1_24CollectiveEpilogueBwdGQAISD_fSG_Li256ELb0ELb1EEENS1_25SingleTileBwdLPTSchedulerILb0ELi128ELb1EEEEEEEEEvNT_6ParamsE,(.L_x_85 - _ZN7cutlass13device_kernelIN5flash11enable_sm90INS1_16FlashAttnBwdSm90INS1_25CollectiveMainloopBwdSm90ILi2ELi2ELi2EN4cute5tupleIJNS5_1CILi1EEES8_S8_EEENS6_IJNS7_ILi64EEENS7_ILi128EEENS7_ILi96EEEEEENS_6half_tEfNS_4arch4Sm90ELb1ELb0ELb0ELb0ELb1ELb1ELb0ELb0ELi2ELi1ELi2ELi1ELb1EEENS1_24CollectiveEpilogueBwdGQAISD_fSG_Li256ELb0ELb1EEENS1_25SingleTileBwdLPTSchedulerILb0ELi128ELb1EEEEEEEEEvNT_6ParamsE)
        .other          _ZN7cutlass13device_kernelIN5flash11enable_sm90INS1_16FlashAttnBwdSm90INS1_25CollectiveMainloopBwdSm90ILi2ELi2ELi2EN4cute5tupleIJNS5_1CILi1EEES8_S8_EEENS6_IJNS7_ILi64EEENS7_ILi128EEENS7_ILi96EEEEEENS_6half_tEfNS_4arch4Sm90ELb1ELb0ELb0ELb0ELb1ELb1ELb0ELb0ELi2ELi1ELi2ELi1ELb1EEENS1_24CollectiveEpilogueBwdGQAISD_fSG_Li256ELb0ELb1EEENS1_25SingleTileBwdLPTSchedulerILb0ELi128ELb1EEEEEEEEEvNT_6ParamsE,@"STO_CUDA_ENTRY STV_DEFAULT"
_ZN7cutlass13device_kernelIN5flash11enable_sm90INS1_16FlashAttnBwdSm90INS1_25CollectiveMainloopBwdSm90ILi2ELi2ELi2EN4cute5tupleIJNS5_1CILi1EEES8_S8_EEENS6_IJNS7_ILi64EEENS7_ILi128EEENS7_ILi96EEEEEENS_6half_tEfNS_4arch4Sm90ELb1ELb0ELb0ELb0ELb1ELb1ELb0ELb0ELi2ELi1ELi2ELi1ELb1EEENS1_24CollectiveEpilogueBwdGQAISD_fSG_Li256ELb0ELb1EEENS1_25SingleTileBwdLPTSchedulerILb0ELi128ELb1EEEEEEEEEvNT_6ParamsE:
[----:B------:R-:W-:Y:S01]  /*0000*/  LDC R1, c[0x0][0x37c] ;  /* 0x0000df00ff017b82 */ /* 0x000fe20000000800 */
[----:B------:R-:W-:Y:S05]  /*0010*/  EXIT ;  /* 0x000000000000794d */ /* 0x000fea0003800000 */
.L_x_19:
        /* <DEDUP_REMOVED lines=14> */
.L_x_85:


//--------------------- .text._ZN7cutlass13device_kernelIN5flash22FlashAttnBwdPreprocessIN4cute5tupleIJNS3_1CILi64EEENS5_ILi96EEEEEENS_6half_tEfNS_4arch4Sm90ELb1ELb0EEEEEvNT_6ParamsE --------------------------
	.section	.text._ZN7cutlass13device_kernelIN5flash22FlashAttnBwdPreprocessIN4cute5tupleIJNS3_1CILi64EEENS5_ILi96EEEEEENS_6half_tEfNS_4arch4Sm90ELb1ELb0EEEEEvNT_6ParamsE,"ax",@progbits
	.align	128
.text._ZN7cutlass13device_kernelIN5flash22FlashAttnBwdPreprocessIN4cute5tupleIJNS3_1CILi64EEENS5_ILi96EEEEEENS_6half_tEfNS_4arch4Sm90ELb1ELb0EEEEEvNT_6ParamsE:
        .type           _ZN7cutlass13device_kernelIN5flash22FlashAttnBwdPreprocessIN4cute5tupleIJNS3_1CILi64EEENS5_ILi96EEEEEENS_6half_tEfNS_4arch4Sm90ELb1ELb0EEEEEvNT_6ParamsE,@function
        .size           _ZN7cutlass13device_kernelIN5flash22FlashAttnBwdPreprocessIN4cute5tupleIJNS3_1CILi64EEENS5_ILi96EEEEEENS_6half_tEfNS_4arch4Sm90ELb1ELb0EEEEEvNT_6ParamsE,(.L_x_86 - _ZN7cutlass13device_kernelIN5flash22FlashAttnBwdPreprocessIN4cute5tupleIJNS3_1CILi64EEENS5_ILi96EEEEEENS_6half_tEfNS_4arch4Sm90ELb1ELb0EEEEEvNT_6ParamsE)
        .other          _ZN7cutlass13device_kernelIN5flash22FlashAttnBwdPreprocessIN4cute5tupleIJNS3_1CILi64EEENS5_ILi96EEEEEENS_6half_tEfNS_4arch4Sm90ELb1ELb0EEEEEvNT_6ParamsE,@"STO_CUDA_ENTRY STV_DEFAULT"
_ZN7cutlass13device_kernelIN5flash22FlashAttnBwdPreprocessIN4cute5tupleIJNS3_1CILi64EEENS5_ILi96EEEEEENS_6half_tEfNS_4arch4Sm90ELb1ELb0EEEEEvNT_6ParamsE:
[----:B------:R-:W-:Y:S01]  /*0000*/  LDC R1, c[0x0][0x37c] ;  /* 0x0000df00ff017b82 */ /* 0x000fe20000000800 */
[----:B------:R-:W0:Y:S07]  /*0010*/  S2R R0, SR_CTAID.X ;  /* 0x0000000000007919 */ /* 0x000e2e0000002500 */
[----:B------:R-:W0:Y:S01]  /*0020*/  LDC R5, c[0x0][0x388] ;  /* 0x0000e200ff057b82 */ /* 0x000e220000000800 */
[----:B------:R-:W1:Y:S01]  /*0030*/  LDCU.64 UR4, c[0x0][0x358] ;  /* 0x00006b00ff0477ac */ /* 0x000e620008000a00 */
[----:B------:R-:W2:Y:S06]  /*0040*/  S2R R3, SR_TID.X ;  /* 0x0000000000037919 */ /* 0x000eac0000002100 */
[----:B------:R-:W3:Y:S08]  /*0050*/  S2UR UR6, SR_CTAID.Y ;  /* 0x00000000000679c3 */ /* 0x000ef00000002600 */
[----:B------:R-:W3:Y:S08]  /*0060*/  LDC.64 R8, c[0x0][0x400] ;  /* 0x00010000ff087b82 */ /* 0x000ef00000000a00 */
[----:B------:R-:W4:Y:S01]  /*0070*/  S2UR UR7, SR_CTAID.Z ;  /* 0x00000000000779c3 */ /* 0x000f220000002700 */
[----:B0-----:R-:W-:-:S07]  /*0080*/  IMAD R2, R0, -0x40, R5 ;  /* 0xffffffc000027824 */ /* 0x001fce00078e0205 */
[----:B------:R-:W4:Y:S01]  /*0090*/  LDC.64 R10, c[0x0][0x408] ;  /* 0x00010200ff0a7b82 */ /* 0x000f220000000a00 */
[----:B--2---:R-:W-:-:S04]  /*00a0*/  ISETP.GE.AND P0, PT, R3, R2, PT ;  /* 0x000000020300720c */ /* 0x004fc80003f06270 */
[----:B------:R-:W-:-:S13]  /*00b0*/  ISETP.GT.U32.OR P0, PT, R3, 0x3f, P0 ;  /* 0x0000003f0300780c */ /* 0x000fda0000704470 */
[----:B------:R-:W0:Y:S01]  /*00c0*/  @!P0 LDC.64 R18, c[0x0][0x3f8] ;  /* 0x0000fe00ff128b82 */ /* 0x000e220000000a00 */
[----:B------:R-:W-:Y:S02]  /*00d0*/  @!P0 LEA R6, R0, R3, 0x6 ;  /* 0x0000000300068211 */ /* 0x000fe400078e30ff */
[----:B------:R-:W-:-:S03]  /*00e0*/  @!P0 MOV R7, RZ ;  /* 0x000000ff00078202 */ /* 0x000fc60000000f00 */
[----:B---3--:R-:W-:-:S04]  /*00f0*/  @!P0 IMAD.WIDE.U32 R6, R8, UR6, R6 ;  /* 0x0000000608068c25 */ /* 0x008fc8000f8e0006 */
[----:B------:R-:W-:Y:S02]  /*0100*/  @!P0 IMAD R7, R9, UR6, R7 ;  /* 0x0000000609078c24 */ /* 0x000fe4000f8e0207 */
[----:B----4-:R-:W-:-:S04]  /*0110*/  @!P0 IMAD.WIDE.U32 R6, R10, UR7, R6 ;  /* 0x000000070a068c25 */ /* 0x010fc8000f8e0006 */
[----:B------:R-:W-:Y:S01]  /*0120*/  @!P0 IMAD R4, R11, UR7, R7 ;  /* 0x000000070b048c24 */ /* 0x000fe2000f8e0207 */
[----:B0-----:R-:W-:-:S04]  /*0130*/  @!P0 LEA R18, P1, R6, R18, 0x2 ;  /* 0x0000001206128211 */ /* 0x001fc800078210ff */
[----:B------:R-:W-:Y:S02]  /*0140*/  @!P0 LEA.HI.X R19, R6, R19, R4, 0x2, P1 ;  /* 0x0000001306138211 */ /* 0x000fe400008f1404 */
[----:B------:R-:W-:Y:S02]  /*0150*/  MOV R4, 0x7f800000 ;  /* 0x7f80000000047802 */ /* 0x000fe40000000f00 */
[----:B------:R-:W-:-:S04]  /*0160*/  SHF.R.U32.HI R32, RZ, 0x2, R3 ;  /* 0x00000002ff207819 */ /* 0x000fc80000011603 */
[----:B-1----:R0:W5:Y:S01]  /*0170*/  @!P0 LDG.E R4, desc[UR4][R18.64] ;  /* 0x0000000412048981 */ /* 0x002162000c1e1900 */
[----:B------:R-:W-:Y:S01]  /*0180*/  ISETP.GE.AND P0, PT, R32, R2, PT ;  /* 0x000000022000720c */ /* 0x000fe20003f06270 */
[----:B------:R-:W-:Y:S01]  /*0190*/  BSSY.RECONVERGENT B0, `(.L_x_20) ;  /* 0x000002a000007945 */ /* 0x000fe20003800200 */
[----:B------:R-:W-:Y:S01]  /*01a0*/  SHF.L.U32 R6, R3, 0x3, RZ ;  /* 0x0000000303067819 */ /* 0x000fe200000006ff */
[----:B------:R-:W-:Y:S01]  /*01b0*/  HFMA2 R33, -RZ, RZ, 0, 0 ;  /* 0x00000000ff217431 */ /* 0x000fe200000001ff */
[----:B------:R-:W-:Y:S02]  /*01c0*/  CS2R R8, SRZ ;  /* 0x0000000000087805 */ /* 0x000fe4000001ff00 */
[----:B------:R-:W-:Y:S02]  /*01d0*/  CS2R R10, SRZ ;  /* 0x00000000000a7805 */ /* 0x000fe4000001ff00 */
[----:B------:R-:W-:Y:S02]  /*01e0*/  LOP3.LUT R6, R6, 0x18, RZ, 0xc0, !PT ;  /* 0x0000001806067812 */ /* 0x000fe400078ec0ff */
[----:B------:R-:W-:-:S02]  /*01f0*/  CS2R R12, SRZ ;  /* 0x00000000000c7805 */ /* 0x000fc4000001ff00 */
[----:B------:R-:W-:Y:S02]  /*0200*/  CS2R R14, SRZ ;  /* 0x00000000000e7805 */ /* 0x000fe4000001ff00 */
[----:B------:R-:W-:Y:S02]  /*0210*/  CS2R R16, SRZ ;  /* 0x0000000000107805 */ /* 0x000fe4000001ff00 */
[----:B0-----:R-:W-:Y:S02]  /*0220*/  CS2R R18, SRZ ;  /* 0x0000000000127805 */ /* 0x001fe4000001ff00 */
[----:B------:R-:W-:Y:S02]  /*0230*/  CS2R R20, SRZ ;  /* 0x0000000000147805 */ /* 0x000fe4000001ff00 */
[----:B------:R-:W-:Y:S02]  /*0240*/  CS2R R22, SRZ ;  /* 0x0000000000167805 */ /* 0x000fe4000001ff00 */
[----:B------:R-:W-:-:S02]  /*0250*/  CS2R R24, SRZ ;  /* 0x0000000000187805 */ /* 0x000fc4000001ff00 */
[----:B------:R-:W-:Y:S02]  /*0260*/  CS2R R26, SRZ ;  /* 0x00000000001a7805 */ /* 0x000fe4000001ff00 */
[----:B------:R-:W-:Y:S02]  /*0270*/  CS2R R28, SRZ ;  /* 0x00000000001c7805 */ /* 0x000fe4000001ff00 */
[----:B------:R-:W-:Y:S02]  /*0280*/  CS2R R30, SRZ ;  /* 0x00000000001e7805 */ /* 0x000fe4000001ff00 */
[C---:B------:R-:W-:Y:S02]  /*0290*/  LOP3.LUT R40, R6.reuse, 0x20, RZ, 0xfc, !PT ;  /* 0x0000002006287812 */ /* 0x040fe400078efcff */
[----:B------:R-:W-:Y:S01]  /*02a0*/  LOP3.LUT R41, R6, 0x40, RZ, 0xfc, !PT ;  /* 0x0000004006297812 */ /* 0x000fe200078efcff */
[----:B------:R-:W-:Y:S06]  /*02b0*/  @P0 BRA `(.L_x_21) ;  /* 0x00000000005c0947 */ /* 0x000fec0003800000 */
[----:B------:R-:W0:Y:S01]  /*02c0*/  LDC.64 R34, c[0x0][0x3a0] ;  /* 0x0000e800ff227b82 */ /* 0x000e220000000a00 */
[----:B------:R-:W-:Y:S01]  /*02d0*/  MOV R7, RZ ;  /* 0x000000ff00077202 */ /* 0x000fe20000000f00 */
[----:B------:R-:W1:Y:S01]  /*02e0*/  LDCU.64 UR10, c[0x0][0x398] ;  /* 0x00007300ff0a77ac */ /* 0x000e620008000a00 */
[----:B------:R-:W2:Y:S05]  /*02f0*/  LDCU UR8, c[0x0][0x38c] ;  /* 0x00007180ff0877ac */ /* 0x000eaa0008000800 */
[----:B------:R-:W3:Y:S01]  /*0300*/  LDC.64 R36, c[0x0][0x3a8] ;  /* 0x0000ea00ff247b82 */ /* 0x000ee20000000a00 */
[----:B------:R-:W4:Y:S01]  /*0310*/  LDCU.64 UR12, c[0x0][0x380] ;  /* 0x00007000ff0c77ac */ /* 0x000f220008000a00 */
[----:B0-----:R-:W-:Y:S01]  /*0320*/  IMAD.WIDE.U32 R38, R34, UR6, R6 ;  /* 0x0000000622267c25 */ /* 0x001fe2000f8e0006 */
[----:B--2---:R-:W-:-:S02]  /*0330*/  ISETP.GE.AND P1, PT, R6, UR8, PT ;  /* 0x0000000806007c0c */ /* 0x004fc4000bf26270 */
[----:B------:R-:W-:Y:S01]  /*0340*/  ISETP.GE.AND P2, PT, R40, UR8, PT ;  /* 0x0000000828007c0c */ /* 0x000fe2000bf46270 */
[----:B------:R-:W-:Y:S01]  /*0350*/  IMAD R39, R35, UR6, R39 ;  /* 0x0000000623277c24 */ /* 0x000fe2000f8e0227 */
[----:B------:R-:W-:Y:S01]  /*0360*/  ISETP.GE.AND P3, PT, R41, UR8, PT ;  /* 0x0000000829007c0c */ /* 0x000fe2000bf66270 */
[----:B---3--:R-:W-:-:S04]  /*0370*/  IMAD.WIDE.U32 R34, R36, UR7, R38 ;  /* 0x0000000724227c25 */ /* 0x008fc8000f8e0026 */
[----:B------:R-:W-:-:S04]  /*0380*/  IMAD.WIDE.U32 R38, R0, 0x40, R32 ;  /* 0x0000004000267825 */ /* 0x000fc800078e0020 */
[----:B------:R-:W-:Y:S02]  /*0390*/  IMAD R35, R37, UR7, R35 ;  /* 0x0000000725237c24 */ /* 0x000fe4000f8e0223 */
[----:B-1----:R-:W-:Y:S02]  /*03a0*/  IMAD R37, R39, UR10, RZ ;  /* 0x0000000a27257c24 */ /* 0x002fe4000f8e02ff */
[----:B------:R-:W-:-:S04]  /*03b0*/  IMAD.WIDE.U32 R34, R38, UR10, R34 ;  /* 0x0000000a26227c25 */ /* 0x000fc8000f8e0022 */
[----:B------:R-:W-:Y:S01]  /*03c0*/  IMAD R37, R38, UR11, R37 ;  /* 0x0000000b26257c24 */ /* 0x000fe2000f8e0225 */
[----:B----4-:R-:W-:-:S04]  /*03d0*/  LEA R36, P4, R34, UR12, 0x1 ;  /* 0x0000000c22247c11 */ /* 0x010fc8000f8808ff */
[----:B------:R-:W-:-:S04]  /*03e0*/  IADD3 R35, PT, PT, R35, R37, RZ ;  /* 0x0000002523237210 */ /* 0x000fc80007ffe0ff */
[----:B------:R-:W-:-:S05]  /*03f0*/  LEA.HI.X R37, R34, UR13, R35, 0x1, P4 ;  /* 0x0000000d22257c11 */ /* 0x000fca000a0f0c23 */
[----:B------:R0:W5:Y:S04]  /*0400*/  @!P1 LDG.E.128 R8, desc[UR4][R36.64] ;  /* 0x0000000424089981 */ /* 0x000168000c1e1d00 */
[----:B------:R0:W5:Y:S04]  /*0410*/  @!P2 LDG.E.128 R12, desc[UR4][R36.64+0x40] ;  /* 0x00004004240ca981 */ /* 0x000168000c1e1d00 */
[----:B------:R0:W5:Y:S02]  /*0420*/  @!P3 LDG.E.128 R16, desc[UR4][R36.64+0x80] ;  /* 0x000080042410b981 */ /* 0x000164000c1e1d00 */
.L_x_21:
[----:B------:R-:W-:Y:S05]  /*0430*/  BSYNC.RECONVERGENT B0 ;  /* 0x0000000000007941 */ /* 0x000fea0003800200 */
.L_x_20:
[----:B------:R-:W-:Y:S04]  /*0440*/  BSSY.RECONVERGENT B0, `(.L_x_22) ;  /* 0x0000019000007945 */ /* 0x000fe80003800200 */
[----:B------:R-:W-:Y:S05]  /*0450*/  @P0 BRA `(.L_x_23) ;  /* 0x00000000005c0947 */ /* 0x000fea0003800000 */
[----:B------:R-:W1:Y:S01]  /*0460*/  LDC.64 R34, c[0x0][0x3c0] ;  /* 0x0000f000ff227b82 */ /* 0x000e620000000a00 */
[----:B------:R-:W2:Y:S01]  /*0470*/  LDCU.128 UR8, c[0x0][0x3b0] ;  /* 0x00007600ff0877ac */ /* 0x000ea20008000c00 */
[----:B------:R-:W-:Y:S01]  /*0480*/  MOV R38, R6 ;  /* 0x0000000600267202 */ /* 0x000fe20000000f00 */
[----:B------:R-:W-:Y:S01]  /*0490*/  HFMA2 R39, -RZ, RZ, 0, 0 ;  /* 0x00000000ff277431 */ /* 0x000fe200000001ff */
[----:B------:R-:W3:Y:S04]  /*04a0*/  LDCU UR12, c[0x0][0x38c] ;  /* 0x00007180ff0c77ac */ /* 0x000ee80008000800 */
[----:B0-----:R-:W0:Y:S01]  /*04b0*/  LDC.64 R36, c[0x0][0x3c8] ;  /* 0x0000f200ff247b82 */ /* 0x001e220000000a00 */
[----:B---3--:R-:W-:Y:S01]  /*04c0*/  ISETP.GE.AND P2, PT, R40, UR12, PT ;  /* 0x0000000c28007c0c */ /* 0x008fe2000bf46270 */
[----:B-1----:R-:W-:Y:S01]  /*04d0*/  IMAD.WIDE.U32 R38, R34, UR6, R38 ;  /* 0x0000000622267c25 */ /* 0x002fe2000f8e0026 */
[----:B------:R-:W-:-:S02]  /*04e0*/  ISETP.GE.AND P1, PT, R6, UR12, PT ;  /* 0x0000000c06007c0c */ /* 0x000fc4000bf26270 */
[----:B------:R-:W-:Y:S01]  /*04f0*/  ISETP.GE.AND P3, PT, R41, UR12, PT ;  /* 0x0000000c29007c0c */ /* 0x000fe2000bf66270 */
[----:B------:R-:W-:Y:S02]  /*0500*/  IMAD R39, R35, UR6, R39 ;  /* 0x0000000623277c24 */ /* 0x000fe4000f8e0227 */
[----:B------:R-:W-:-:S04]  /*0510*/  IMAD.WIDE.U32 R34, R0, 0x40, R32 ;  /* 0x0000004000227825 */ /* 0x000fc800078e0020 */
[----:B0-----:R-:W-:-:S04]  /*0520*/  IMAD.WIDE.U32 R38, R36, UR7, R38 ;  /* 0x0000000724267c25 */ /* 0x001fc8000f8e0026 */
[----:B------:R-:W-:Y:S02]  /*0530*/  IMAD R39, R37, UR7, R39 ;  /* 0x0000000725277c24 */ /* 0x000fe4000f8e0227 */
[----:B--2---:R-:W-:Y:S02]  /*0540*/  IMAD R35, R35, UR10, RZ ;  /* 0x0000000a23237c24 */ /* 0x004fe4000f8e02ff */
[----:B------:R-:W-:-:S04]  /*0550*/  IMAD.WIDE.U32 R38, R34, UR10, R38 ;  /* 0x0000000a22267c25 */ /* 0x000fc8000f8e0026 */
[----:B------:R-:W-:Y:S01]  /*0560*/  IMAD R35, R34, UR11, R35 ;  /* 0x0000000b22237c24 */ /* 0x000fe2000f8e0223 */
[----:B------:R-:W-:-:S04]  /*0570*/  LEA R34, P0, R38, UR8, 0x1 ;  /* 0x0000000826227c11 */ /* 0x000fc8000f8008ff */
[----:B------:R-:W-:-:S04]  /*0580*/  IADD3 R35, PT, PT, R39, R35, RZ ;  /* 0x0000002327237210 */ /* 0x000fc80007ffe0ff */
[----:B------:R-:W-:-:S05]  /*0590*/  LEA.HI.X R35, R38, UR9, R35, 0x1, P0 ;  /* 0x0000000926237c11 */ /* 0x000fca00080f0c23 */
[----:B------:R1:W5:Y:S04]  /*05a0*/  @!P1 LDG.E.128 R20, desc[UR4][R34.64] ;  /* 0x0000000422149981 */ /* 0x000368000c1e1d00 */
[----:B------:R1:W5:Y:S04]  /*05b0*/  @!P2 LDG.E.128 R24, desc[UR4][R34.64+0x40] ;  /* 0x000040042218a981 */ /* 0x000368000c1e1d00 */
[----:B------:R1:W5:Y:S02]  /*05c0*/  @!P3 LDG.E.128 R28, desc[UR4][R34.64+0x80] ;  /* 0x00008004221cb981 */ /* 0x000364000c1e1d00 */
.L_x_23:
[----:B------:R-:W-:Y:S05]  /*05d0*/  BSYNC.RECONVERGENT B0 ;  /* 0x0000000000007941 */ /* 0x000fea0003800200 */
.L_x_22:
[----:B-----5:R-:W-:Y:S01]  /*05e0*/  HADD2.F32 R7, -RZ, R8.H1_H1 ;  /* 0x30000008ff077230 */ /* 0x020fe20000004100 */
[----:B------:R-:W-:Y:S01]  /*05f0*/  ISETP.NE.AND P1, PT, R6, RZ, PT ;  /* 0x000000ff0600720c */ /* 0x000fe20003f25270 */
[----:B-1----:R-:W-:Y:S01]  /*0600*/  HADD2.F32 R34, -RZ, R20.H1_H1 ;  /* 0x30000014ff227230 */ /* 0x002fe20000004100 */
[----:B------:R-:W-:Y:S01]  /*0610*/  BSSY.RECONVERGENT B0, `(.L_x_24) ;  /* 0x0000067000007945 */ /* 0x000fe20003800200 */
[----:B------:R-:W-:Y:S02]  /*0620*/  HADD2.F32 R8, -RZ, R8.H0_H0 ;  /* 0x20000008ff087230 */ /* 0x000fe40000004100 */
[----:B------:R-:W-:Y:S02]  /*0630*/  HADD2.F32 R35, -RZ, R20.H0_H0 ;  /* 0x20000014ff237230 */ /* 0x000fe40000004100 */
[----:B0-----:R-:W-:Y:S01]  /*0640*/  FMUL.FTZ R37, R7, R34 ;  /* 0x0000002207257220 */ /* 0x001fe20000410000 */
[----:B------:R-:W-:Y:S02]  /*0650*/  HADD2.F32 R7, -RZ, R9.H0_H0 ;  /* 0x20000009ff077230 */ /* 0x000fe40000004100 */
[----:B------:R-:W-:-:S02]  /*0660*/  HADD2.F32 R20, -RZ, R21.H0_H0 ;  /* 0x20000015ff147230 */ /* 0x000fc40000004100 */
[----:B------:R-:W-:Y:S01]  /*0670*/  FFMA.FTZ R34, R8, R35, R37 ;  /* 0x0000002308227223 */ /* 0x000fe20000010025 */
[----:B------:R-:W-:Y:S02]  /*0680*/  HADD2.F32 R9, -RZ, R9.H1_H1 ;  /* 0x30000009ff097230 */ /* 0x000fe40000004100 */
[----:B------:R-:W-:Y:S02]  /*0690*/  HADD2.F32 R8, -RZ, R21.H1_H1 ;  /* 0x30000015ff087230 */ /* 0x000fe40000004100 */
[----:B------:R-:W-:Y:S01]  /*06a0*/  FFMA.FTZ R34, R7, R20, R34 ;  /* 0x0000001407227223 */ /* 0x000fe20000010022 */
[----:B------:R-:W-:Y:S02]  /*06b0*/  HADD2.F32 R7, -RZ, R10.H0_H0 ;  /* 0x2000000aff077230 */ /* 0x000fe40000004100 */
[----:B------:R-:W-:Y:S02]  /*06c0*/  HADD2.F32 R20, -RZ, R22.H0_H0 ;  /* 0x20000016ff147230 */ /* 0x000fe40000004100 */
[----:B------:R-:W-:Y:S01]  /*06d0*/  FFMA.FTZ R8, R9, R8, R34 ;  /* 0x0000000809087223 */ /* 0x000fe20000010022 */
[----:B------:R-:W-:-:S02]  /*06e0*/  HADD2.F32 R10, -RZ, R10.H1_H1 ;  /* 0x3000000aff0a7230 */ /* 0x000fc40000004100 */
[----:B------:R-:W-:Y:S02]  /*06f0*/  HADD2.F32 R9, -RZ, R22.H1_H1 ;  /* 0x30000016ff097230 */ /* 0x000fe40000004100 */
[----:B------:R-:W-:Y:S01]  /*0700*/  FFMA.FTZ R21, R7, R20, R8 ;  /* 0x0000001407157223 */ /* 0x000fe20000010008 */
[----:B------:R-:W-:Y:S02]  /*0710*/  HADD2.F32 R7, -RZ, R11.H0_H0 ;  /* 0x2000000bff077230 */ /* 0x000fe40000004100 */
[----:B------:R-:W-:Y:S02]  /*0720*/  HADD2.F32 R8, -RZ, R23.H0_H0 ;  /* 0x20000017ff087230 */ /* 0x000fe40000004100 */
[----:B------:R-:W-:Y:S01]  /*0730*/  FFMA.FTZ R20, R10, R9, R21 ;  /* 0x000000090a147223 */ /* 0x000fe20000010015 */
[----:B------:R-:W-:Y:S02]  /*0740*/  HADD2.F32 R11, -RZ, R11.H1_H1 ;  /* 0x3000000bff0b7230 */ /* 0x000fe40000004100 */
[----:B------:R-:W-:-:S02]  /*0750*/  HADD2.F32 R10, -RZ, R23.H1_H1 ;  /* 0x30000017ff0a7230 */ /* 0x000fc40000004100 */
[----:B------:R-:W-:Y:S01]  /*0760*/  FFMA.FTZ R20, R7, R8, R20 ;  /* 0x0000000807147223 */ /* 0x000fe20000010014 */
[----:B------:R-:W-:Y:S02]  /*0770*/  HADD2.F32 R7, -RZ, R12.H0_H0 ;  /* 0x2000000cff077230 */ /* 0x000fe40000004100 */
[----:B------:R-:W-:Y:S02]  /*0780*/  HADD2.F32 R8, -RZ, R24.H0_H0 ;  /* 0x20000018ff087230 */ /* 0x000fe40000004100 */
[----:B------:R-:W-:Y:S01]  /*0790*/  FFMA.FTZ R10, R11, R10, R20 ;  /* 0x0000000a0b0a7223 */ /* 0x000fe20000010014 */
[----:B------:R-:W-:Y:S02]  /*07a0*/  HADD2.F32 R12, -RZ, R12.H1_H1 ;  /* 0x3000000cff0c7230 */ /* 0x000fe40000004100 */
[----:B------:R-:W-:Y:S02]  /*07b0*/  HADD2.F32 R9, -RZ, R24.H1_H1 ;  /* 0x30000018ff097230 */ /* 0x000fe40000004100 */
[----:B------:R-:W-:Y:S01]  /*07c0*/  FFMA.FTZ R11, R7, R8, R10 ;  /* 0x00000008070b7223 */ /* 0x000fe2000001000a */
[----:B------:R-:W-:-:S02]  /*07d0*/  HADD2.F32 R7, -RZ, R13.H0_H0 ;  /* 0x2000000dff077230 */ /* 0x000fc40000004100 */
[----:B------:R-:W-:Y:S02]  /*07e0*/  HADD2.F32 R8, -RZ, R25.H0_H0 ;  /* 0x20000019ff087230 */ /* 0x000fe40000004100 */
[----:B------:R-:W-:Y:S01]  /*07f0*/  FFMA.FTZ R12, R12, R9, R11 ;  /* 0x000000090c0c7223 */ /* 0x000fe2000001000b */
[----:B------:R-:W-:Y:S02]  /*0800*/  HADD2.F32 R13, -RZ, R13.H1_H1 ;  /* 0x3000000dff0d7230 */ /* 0x000fe40000004100 */
[----:B------:R-:W-:Y:S02]  /*0810*/  HADD2.F32 R10, -RZ, R25.H1_H1 ;  /* 0x30000019ff0a7230 */ /* 0x000fe40000004100 */
[----:B------:R-:W-:Y:S01]  /*0820*/  FFMA.FTZ R12, R7, R8, R12 ;  /* 0x00000008070c7223 */ /* 0x000fe2000001000c */
        /* <DEDUP_REMOVED lines=36> */
[----:B------:R-:W-:Y:S01]  /*0a70*/  IADD3 R7, PT, PT, R5, 0x3f, RZ ;  /* 0x0000003f05077810 */ /* 0x000fe20007ffe0ff */
[----:B------:R-:W-:Y:S02]  /*0a80*/  IMAD R6, R0, 0x600, R3 ;  /* 0x0000060000067824 */ /* 0x000fe400078e0203 */
[----:B------:R-:W-:Y:S01]  /*0a90*/  FFMA.FTZ R19, R19, R10, R8 ;  /* 0x0000000a13137223 */ /* 0x000fe20000010008 */
[----:B------:R-:W-:-:S02]  /*0aa0*/  SHF.R.S32.HI R10, RZ, 0x1f, R7 ;  /* 0x0000001fff0a7819 */ /* 0x000fc40000011407 */
[----:B------:R-:W-:Y:S02]  /*0ab0*/  SHF.L.U32 R6, R6, 0x2, RZ ;  /* 0x0000000206067819 */ /* 0x000fe400000006ff */
[----:B------:R-:W0:Y:S01]  /*0ac0*/  SHFL.BFLY PT, R8, R19, 0x2, 0x1f ;  /* 0x0c401f0013087f89 */ /* 0x000e2200000e0000 */
[----:B------:R-:W-:-:S04]  /*0ad0*/  LEA.HI R10, R10, R7, RZ, 0x6 ;  /* 0x000000070a0a7211 */ /* 0x000fc800078f30ff */
[----:B------:R-:W-:-:S04]  /*0ae0*/  LOP3.LUT R10, R10, 0xffffffc0, RZ, 0xc0, !PT ;  /* 0xffffffc00a0a7812 */ /* 0x000fc800078ec0ff */
[----:B------:R-:W-:Y:S02]  /*0af0*/  IADD3 R9, PT, PT, R7, -R10, RZ ;  /* 0x8000000a07097210 */ /* 0x000fe40007ffe0ff */
[----:B------:R-:W1:Y:S02]  /*0b00*/  LDC.64 R10, c[0x0][0x440] ;  /* 0x00011000ff0a7b82 */ /* 0x000e640000000a00 */
[----:B------:R-:W-:-:S04]  /*0b10*/  LEA R14, R0, R9, 0x6 ;  /* 0x00000009000e7211 */ /* 0x000fc800078e30ff */
[----:B------:R-:W-:-:S04]  /*0b20*/  IADD3 R14, PT, PT, R7, -R14, RZ ;  /* 0x8000000e070e7210 */ /* 0x000fc80007ffe0ff */
[----:B------:R-:W-:Y:S01]  /*0b30*/  ISETP.GE.AND P0, PT, R3, R14, PT ;  /* 0x0000000e0300720c */ /* 0x000fe20003f06270 */
[----:B0-----:R-:W-:-:S03]  /*0b40*/  FADD.FTZ R5, R19, R8 ;  /* 0x0000000813057221 */ /* 0x001fc60000010000 */
[----:B------:R-:W-:Y:S01]  /*0b50*/  ISETP.GT.U32.OR P0, PT, R3, 0x3f, P0 ;  /* 0x0000003f0300780c */ /* 0x000fe20000704470 */
[----:B------:R-:W0:Y:S01]  /*0b60*/  LDC.64 R8, c[0x0][0x448] ;  /* 0x00011200ff087b82 */ /* 0x000e220000000a00 */
[----:B------:R-:W2:Y:S02]  /*0b70*/  SHFL.BFLY PT, R12, R5, 0x1, 0x1f ;  /* 0x0c201f00050c7f89 */ /* 0x000ea400000e0000 */
[----:B--2---:R-:W-:Y:S01]  /*0b80*/  FADD.FTZ R18, R5, R12 ;  /* 0x0000000c05127221 */ /* 0x004fe20000010000 */
[----:B------:R-:W-:Y:S08]  /*0b90*/  @P1 BRA `(.L_x_25) ;  /* 0x0000000000381947 */ /* 0x000ff00003800000 */
[----:B------:R-:W2:Y:S01]  /*0ba0*/  LDC.64 R14, c[0x0][0x3e8] ;  /* 0x0000fa00ff0e7b82 */ /* 0x000ea20000000a00 */
[----:B------:R-:W-:Y:S01]  /*0bb0*/  LEA R12, R0, R32, 0x6 ;  /* 0x00000020000c7211 */ /* 0x000fe200078e30ff */
[----:B------:R-:W3:Y:S01]  /*0bc0*/  LDCU.64 UR8, c[0x0][0x3d0] ;  /* 0x00007a00ff0877ac */ /* 0x000ee20008000a00 */
[----:B------:R-:W-:Y:S02]  /*0bd0*/  MOV R13, RZ ;  /* 0x000000ff000d7202 */ /* 0x000fe40000000f00 */
[----:B------:R-:W-:-:S03]  /*0be0*/  ISETP.GE.AND P1, PT, R32, R2, PT ;  /* 0x000000022000720c */ /* 0x000fc60003f26270 */
[----:B------:R-:W4:Y:S01]  /*0bf0*/  LDC.64 R16, c[0x0][0x3f0] ;  /* 0x0000fc00ff107b82 */ /* 0x000f220000000a00 */
[----:B--2---:R-:W-:-:S04]  /*0c00*/  IMAD.WIDE.U32 R12, R14, UR6, R12 ;  /* 0x000000060e0c7c25 */ /* 0x004fc8000f8e000c */
[----:B------:R-:W-:Y:S02]  /*0c10*/  IMAD R13, R15, UR6, R13 ;  /* 0x000000060f0d7c24 */ /* 0x000fe4000f8e020d */
[----:B----4-:R-:W-:-:S04]  /*0c20*/  IMAD.WIDE.U32 R12, R16, UR7, R12 ;  /* 0x00000007100c7c25 */ /* 0x010fc8000f8e000c */
[----:B------:R-:W-:Y:S01]  /*0c30*/  IMAD R5, R17, UR7, R13 ;  /* 0x0000000711057c24 */ /* 0x000fe2000f8e020d */
[----:B---3--:R-:W-:-:S04]  /*0c40*/  LEA R14, P2, R12, UR8, 0x2 ;  /* 0x000000080c0e7c11 */ /* 0x008fc8000f8410ff */
[----:B------:R-:W-:Y:S02]  /*0c50*/  LEA.HI.X R15, R12, UR9, R5, 0x2, P2 ;  /* 0x000000090c0f7c11 */ /* 0x000fe400090f1405 */
[----:B------:R-:W-:-:S05]  /*0c60*/  FSEL R5, R18, RZ, !P1 ;  /* 0x000000ff12057208 */ /* 0x000fca0004800000 */
[----:B------:R2:W-:Y:S02]  /*0c70*/  STG.E desc[UR4][R14.64], R5 ;  /* 0x000000050e007986 */ /* 0x0005e4000c101904 */
.L_x_25:
[----:B------:R-:W-:Y:S05]  /*0c80*/  BSYNC.RECONVERGENT B0 ;  /* 0x0000000000007941 */ /* 0x000fea0003800200 */
.L_x_24:
[----:B------:R-:W-:Y:S04]  /*0c90*/  BSSY.RECONVERGENT B0, `(.L_x_26) ;  /* 0x0000011000007945 */ /* 0x000fe80003800200 */
[----:B------:R-:W-:Y:S05]  /*0ca0*/  @P0 BRA `(.L_x_27) ;  /* 0x00000000003c0947 */ /* 0x000fea0003800000 */
[----:B--2---:R-:W2:Y:S01]  /*0cb0*/  LDC.64 R14, c[0x0][0x418] ;  /* 0x00010600ff0e7b82 */ /* 0x004ea20000000a00 */
[----:B------:R-:W-:Y:S01]  /*0cc0*/  LEA R12, R0, R3, 0x6 ;  /* 0x00000003000c7211 */ /* 0x000fe200078e30ff */
[----:B------:R-:W-:Y:S02]  /*0cd0*/  HFMA2 R13, -RZ, RZ, 0, 0 ;  /* 0x00000000ff0d7431 */ /* 0x000fe400000001ff */
[C---:B------:R-:W-:Y:S01]  /*0ce0*/  FMUL.FTZ R2, R4.reuse, 1.4426950216293334961 ;  /* 0x3fb8aa3b04027820 */ /* 0x040fe20000410000 */
[----:B------:R-:W-:-:S03]  /*0cf0*/  FSETP.NEU.FTZ.AND P0, PT, R4, -INF , PT ;  /* 0xff8000000400780b */ /* 0x000fc60003f1d000 */
[----:B------:R-:W3:Y:S08]  /*0d00*/  LDC.64 R16, c[0x0][0x420] ;  /* 0x00010800ff107b82 */ /* 0x000ef00000000a00 */
[----:B------:R-:W4:Y:S01]  /*0d10*/  LDC.64 R18, c[0x0][0x410] ;  /* 0x00010400ff127b82 */ /* 0x000f220000000a00 */
[----:B--2---:R-:W-:-:S04]  /*0d20*/  IMAD.WIDE.U32 R12, R14, UR6, R12 ;  /* 0x000000060e0c7c25 */ /* 0x004fc8000f8e000c */
[----:B------:R-:W-:Y:S02]  /*0d30*/  IMAD R13, R15, UR6, R13 ;  /* 0x000000060f0d7c24 */ /* 0x000fe4000f8e020d */
[----:B---3--:R-:W-:-:S04]  /*0d40*/  IMAD.WIDE.U32 R12, R16, UR7, R12 ;  /* 0x00000007100c7c25 */ /* 0x008fc8000f8e000c */
[----:B------:R-:W-:Y:S01]  /*0d50*/  IMAD R5, R17, UR7, R13 ;  /* 0x0000000711057c24 */ /* 0x000fe2000f8e020d */
[----:B----4-:R-:W-:-:S04]  /*0d60*/  LEA R14, P1, R12, R18, 0x2 ;  /* 0x000000120c0e7211 */ /* 0x010fc800078210ff */
[----:B------:R-:W-:Y:S02]  /*0d70*/  LEA.HI.X R15, R12, R19, R5, 0x2, P1 ;  /* 0x000000130c0f7211 */ /* 0x000fe400008f1405 */
[----:B------:R-:W-:-:S05]  /*0d80*/  FSEL R5, R2, RZ, P0 ;  /* 0x000000ff02057208 */ /* 0x000fca0000000000 */
[----:B------:R3:W-:Y:S02]  /*0d90*/  STG.E desc[UR4][R14.64], R5 ;  /* 0x000000050e007986 */ /* 0x0007e4000c101904 */
.L_x_27:
[----:B------:R-:W-:Y:S05]  /*0da0*/  BSYNC.RECONVERGENT B0 ;  /* 0x0000000000007941 */ /* 0x000fea0003800200 */
.L_x_26:
[----:B------:R-:W4:Y:S01]  /*0db0*/  LDCU.64 UR10, c[0x0][0x458] ;  /* 0x00008b00ff0a77ac */ /* 0x000f220008000a00 */
[----:B------:R-:W-:Y:S01]  /*0dc0*/  MOV R7, RZ ;  /* 0x000000ff00077202 */ /* 0x000fe20000000f00 */
[----:B------:R-:W5:Y:S02]  /*0dd0*/  LDCU.64 UR8, c[0x0][0x428] ;  /* 0x00008500ff0877ac */ /* 0x000f640008000a00 */
[----:B-1----:R-:W-:-:S04]  /*0de0*/  IMAD.WIDE.U32 R6, R10, UR6, R6 ;  /* 0x000000060a067c25 */ /* 0x002fc8000f8e0006 */
[----:B------:R-:W-:Y:S02]  /*0df0*/  IMAD R7, R11, UR6, R7 ;  /* 0x000000060b077c24 */ /* 0x000fe4000f8e0207 */
[----:B0-23--:R-:W-:Y:S01]  /*0e00*/  IMAD.WIDE.U32 R4, R8, UR7, R6 ;  /* 0x0000000708047c25 */ /* 0x00dfe2000f8e0006 */
[----:B----4-:R-:W-:-:S03]  /*0e10*/  ISETP.NE.U32.AND P0, PT, RZ, UR10, PT ;  /* 0x0000000aff007c0c */ /* 0x010fc6000bf05070 */
[----:B------:R-:W-:Y:S01]  /*0e20*/  IMAD R9, R9, UR7, R5 ;  /* 0x0000000709097c24 */ /* 0x000fe2000f8e0205 */
[----:B------:R-:W-:Y:S02]  /*0e30*/  ISETP.NE.AND.EX P0, PT, RZ, UR11, PT, P0 ;  /* 0x0000000bff007c0c */ /* 0x000fe4000bf05300 */
[C---:B-----5:R-:W-:Y:S02]  /*0e40*/  LEA R6, P1, R4.reuse, UR8, 0x2 ;  /* 0x0000000804067c11 */ /* 0x060fe4000f8210ff */
[----:B------:R-:W-:Y:S02]  /*0e50*/  ISETP.NE.OR P0, PT, R3, RZ, !P0 ;  /* 0x000000ff0300720c */ /* 0x000fe40004705670 */
[----:B------:R-:W-:-:S05]  /*0e60*/  LEA.HI.X R7, R4, UR9, R9, 0x2, P1 ;  /* 0x0000000904077c11 */ /* 0x000fca00088f1409 */
[----:B------:R0:W-:Y:S04]  /*0e70*/  STG.E.128 desc[UR4][R6.64], RZ ;  /* 0x000000ff06007986 */ /* 0x0001e8000c101d04 */
[----:B------:R0:W-:Y:S04]  /*0e80*/  STG.E.128 desc[UR4][R6.64+0x1000], RZ ;  /* 0x001000ff06007986 */ /* 0x0001e8000c101d04 */
[----:B------:R0:W-:Y:S04]  /*0e90*/  STG.E.128 desc[UR4][R6.64+0x2000], RZ ;  /* 0x002000ff06007986 */ /* 0x0001e8000c101d04 */
[----:B------:R0:W-:Y:S04]  /*0ea0*/  STG.E.128 desc[UR4][R6.64+0x3000], RZ ;  /* 0x003000ff06007986 */ /* 0x0001e8000c101d04 */
[----:B------:R0:W-:Y:S04]  /*0eb0*/  STG.E.128 desc[UR4][R6.64+0x4000], RZ ;  /* 0x004000ff06007986 */ /* 0x0001e8000c101d04 */
[----:B------:R0:W-:Y:S01]  /*0ec0*/  STG.E.128 desc[UR4][R6.64+0x5000], RZ ;  /* 0x005000ff06007986 */ /* 0x0001e2000c101d04 */
[----:B------:R-:W-:Y:S05]  /*0ed0*/  @P0 EXIT ;  /* 0x000000000000094d */ /* 0x000fea0003800000 */
[----:B------:R-:W1:Y:S08]  /*0ee0*/  LDC R5, c[0x0][0x450] ;  /* 0x00011400ff057b82 */ /* 0x000e700000000800 */
[----:B0-----:R-:W0:Y:S08]  /*0ef0*/  LDC R7, c[0x0][0x390] ;  /* 0x0000e400ff077b82 */ /* 0x001e300000000800 */
[----:B------:R-:W2:Y:S01]  /*0f00*/  LDC.64 R2, c[0x0][0x458] ;  /* 0x00011600ff027b82 */ /* 0x000ea20000000a00 */
[----:B-1----:R-:W-:-:S04]  /*0f10*/  IMAD R0, R0, R5, UR7 ;  /* 0x0000000700007e24 */ /* 0x002fc8000f8e0205 */
[----:B0-----:R-:W-:-:S04]  /*0f20*/  IMAD R5, R0, R7, UR6 ;  /* 0x0000000600057e24 */ /* 0x001fc8000f8e0207 */
[----:B--2---:R-:W-:-:S05]  /*0f30*/  IMAD.WIDE R2, R5, 0x4, R2 ;  /* 0x0000000405027825 */ /* 0x004fca00078e0202 */
[----:B------:R-:W-:Y:S01]  /*0f40*/  STG.E desc[UR4][R2.64], RZ ;  /* 0x000000ff02007986 */ /* 0x000fe2000c101904 */
[----:B------:R-:W-:Y:S05]  /*0f50*/  EXIT ;  /* 0x000000000000794d */ /* 0x000fea0003800000 */
.L_x_28:
        /* <DEDUP_REMOVED lines=10> */
.L_x_86:


//--------------------- .text._ZN7cutlass13device_kernelIN5flash11enable_sm90INS1_16FlashAttnBwdSm90INS1_25CollectiveMainloopBwdSm90ILi2ELi2ELi2EN4cute5tupleIJNS5_1CILi1EEES8_S8_EEENS6_IJNS7_ILi64EEENS7_ILi128EEENS7_ILi96EEEEEENS_6half_tEfNS_4arch4Sm90ELb1ELb0ELb0ELb1ELb0ELb1ELb0ELb0ELi2ELi1ELi2ELi1ELb1EEENS1_21CollectiveEpilogueBwdISD_SE_SG_Li256ELb1ELb0ELi1EEENS1_25SingleTileBwdLPTSchedulerILb1ELi128ELb0EEEEEEEEEvNT_6ParamsE --------------------------
	.section	.text._ZN7cutlass13device_kernelIN5flash11enable_sm90INS1_16FlashAttnBwdSm90INS1_25CollectiveMainloopBwdSm90ILi2ELi2ELi2EN4cute5tupleIJNS5_1CILi1EEES8_S8_EEENS6_IJNS7_ILi64EEENS7_ILi128EEENS7_ILi96EEEEEENS_6half_tEfNS_4arch4Sm90ELb1ELb0ELb0ELb1ELb0ELb1ELb0ELb0ELi2ELi1ELi2ELi1ELb1EEENS1_21CollectiveEpilogueBwdISD_SE_SG_Li256ELb1ELb0ELi1EEENS1_25SingleTileBwdLPTSchedulerILb1ELi128ELb0EEEEEEEEEvNT_6ParamsE,"ax",@progbits
	.align	128
.text._ZN7cutlass13device_kernelIN5flash11enable_sm90INS1_16FlashAttnBwdSm90INS1_25CollectiveMainloopBwdSm90ILi2ELi2ELi2EN4cute5tupleIJNS5_1CILi1EEES8_S8_EEENS6_IJNS7_ILi64EEENS7_ILi128EEENS7_ILi96EEEEEENS_6half_tEfNS_4arch4Sm90ELb1ELb0ELb0ELb1ELb0ELb1ELb0ELb0ELi2ELi1ELi2ELi1ELb1EEENS1_21CollectiveEpilogueBwdISD_SE_SG_Li256ELb1ELb0ELi1EEENS1_25SingleTileBwdLPTSchedulerILb1ELi128ELb0EEEEEEEEEvNT_6ParamsE:
        .type           _ZN7cutlass13device_kernelIN5flash11enable_sm90INS1_16FlashAttnBwdSm90INS1_25CollectiveMainloopBwdSm90ILi2ELi2ELi2EN4cute5tupleIJNS5_1CILi1EEES8_S8_EEENS6_IJNS7_ILi64EEENS7_ILi128EEENS7_ILi96EEEEEENS_6half_tEfNS_4arch4Sm90ELb1ELb0ELb0ELb1ELb0ELb1ELb0ELb0ELi2ELi1ELi2ELi1ELb1EEENS1_21CollectiveEpilogueBwdISD_SE_SG_Li256ELb1ELb0ELi1EEENS1_25SingleTileBwdLPTSchedulerILb1ELi128ELb0EEEEEEEEEvNT_6ParamsE,@function
        .size           _ZN7cutlass13device_kernelIN5flash11enable_sm90INS1_16FlashAttnBwdSm90INS1_25CollectiveMainloopBwdSm90ILi2ELi2ELi2EN4cute5tupleIJNS5_1CILi1EEES8_S8_EEENS6_IJNS7_ILi64EEENS7_ILi128EEENS7_ILi96EEEEEENS_6half_tEfNS_4arch4Sm90ELb1ELb0ELb0ELb1ELb0ELb1ELb0ELb0ELi2ELi1ELi2ELi1ELb1EEENS1_21CollectiveEpilogueBwdISD_SE_SG_Li256ELb1ELb0ELi1EEENS1_25SingleTileBwdLPTSchedulerILb1ELi128ELb0EEEEEEEEEvNT_6ParamsE,(.L_x_87 - _ZN7cutlass13device_kernelIN5flash11enable_sm90INS1_16FlashAttnBwdSm90INS1_25CollectiveMainloopBwdSm90ILi2ELi2ELi2EN4cute5tupleIJNS5_1CILi1EEES8_S8_EEENS6_IJNS7_ILi64EEENS7_ILi128EEENS7_ILi96EEEEEENS_6half_tEfNS_4arch4Sm90ELb1ELb0ELb0ELb1ELb0ELb1ELb0ELb0ELi2ELi1ELi2ELi1ELb1EEENS1_21CollectiveEpilogueBwdISD_SE_SG_Li256ELb1ELb0ELi1EEENS1_25SingleTileBwdLPTSchedulerILb1ELi128ELb0EEEEEEEEEvNT_6ParamsE)
        .other          _ZN7cutlass13device_kernelIN5flash11enable_sm90INS1_16FlashAttnBwdSm90INS1_25CollectiveMainloopBwdSm90ILi2ELi2ELi2EN4cute5tupleIJNS5_1CILi1EEES8_S8_EEENS6_IJNS7_ILi64EEENS7_ILi128EEENS7_ILi96EEEEEENS_6half_tEfNS_4arch4Sm90ELb1ELb0ELb0ELb1ELb0ELb1ELb0ELb0ELi2ELi1ELi2ELi1ELb1EEENS1_21CollectiveEpilogueBwdISD_SE_SG_Li256ELb1ELb0ELi1EEENS1_25SingleTileBwdLPTSchedulerILb1ELi128ELb0EEEEEEEEEvNT_6ParamsE,@"STO_CUDA_ENTRY STV_DEFAULT"
_ZN7cutlass13device_kernelIN5flash11enable_sm90INS1_16FlashAttnBwdSm90INS1_25CollectiveMainloopBwdSm90ILi2ELi2ELi2EN4cute5tupleIJNS5_1CILi1EEES8_S8_EEENS6_IJNS7_ILi64EEENS7_ILi128EEENS7_ILi96EEEEEENS_6half_tEfNS_4arch4Sm90ELb1ELb0ELb0ELb1ELb0ELb1ELb0ELb0ELi2ELi1ELi2ELi1ELb1EEENS1_21CollectiveEpilogueBwdISD_SE_SG_Li256ELb1ELb0ELi1EEENS1_25SingleTileBwdLPTSchedulerILb1ELi128ELb0EEEEEEEEEvNT_6ParamsE:
[----:B------:R-:W-:Y:S01]  /*0000*/  LDC R1, c[0x0][0x37c] ;  /* 0x0000df00ff017b82 */ /* 0x000fe20000000800 */
[----:B------:R-:W-:Y:S05]  /*0010*/  EXIT ;  /* 0x000000000000794d */ /* 0x000fea0003800000 */
.L_x_29:
        /* <DEDUP_REMOVED lines=14> */
.L_x_87:


//--------------------- .text._ZN7cutlass13device_kernelIN5flash11enable_sm90INS1_16FlashAttnBwdSm90INS1_25CollectiveMainloopBwdSm90ILi2ELi2ELi2EN4cute5tupleIJNS5_1CILi1EEES8_S8_EEENS6_IJNS7_ILi64EEENS7_ILi128EEENS7_ILi96EEEEEENS_6half_tEfNS_4arch4Sm90ELb1ELb0ELb0ELb1ELb1ELb1ELb0ELb0ELi2ELi1ELi2ELi1ELb1EEENS1_21CollectiveEpilogueBwdISD_SE_SG_Li256ELb1ELb0ELi1EEENS1_25SingleTileBwdLPTSchedulerILb1ELi128ELb1EEEEEEEEEvNT_6ParamsE --------------------------
	.section	.text._ZN7cutlass13device_kernelIN5flash11enable_sm90INS1_16FlashAttnBwdSm90INS1_25CollectiveMainloopBwdSm90ILi2ELi2ELi2EN4cute5tupleIJNS5_1CILi1EEES8_S8_EEENS6_IJNS7_ILi64EEENS7_ILi128EEENS7_ILi96EEEEEENS_6half_tEfNS_4arch4Sm90ELb1ELb0ELb0ELb1ELb1ELb1ELb0ELb0ELi2ELi1ELi2ELi1ELb1EEENS1_21CollectiveEpilogueBwdISD_SE_SG_Li256ELb1ELb0ELi1EEENS1_25SingleTileBwdLPTSchedulerILb1ELi128ELb1EEEEEEEEEvNT_6ParamsE,"ax",@progbits
	.align	128
.text._ZN7cutlass13device_kernelIN5flash11enable_sm90INS1_16FlashAttnBwdSm90INS1_25CollectiveMainloopBwdSm90ILi2ELi2ELi2EN4cute5tupleIJNS5_1CILi1EEES8_S8_EEENS6_IJNS7_ILi64EEENS7_ILi128EEENS7_ILi96EEEEEENS_6half_tEfNS_4arch4Sm90ELb1ELb0ELb0ELb1ELb1ELb1ELb0ELb0ELi2ELi1ELi2ELi1ELb1EEENS1_21CollectiveEpilogueBwdISD_SE_SG_Li256ELb1ELb0ELi1EEENS1_25SingleTileBwdLPTSchedulerILb1ELi128ELb1EEEEEEEEEvNT_6ParamsE:
        .type           _ZN7cutlass13device_kernelIN5flash11enable_sm90INS1_16FlashAttnBwdSm90INS1_25CollectiveMainloopBwdSm90ILi2ELi2ELi2EN4cute5tupleIJNS5_1CILi1EEES8_S8_EEENS6_IJNS7_ILi64EEENS7_ILi128EEENS7_ILi96EEEEEENS_6half_tEfNS_4arch4Sm90ELb1ELb0ELb0ELb1ELb1ELb1ELb0ELb0ELi2ELi1ELi2ELi1ELb1EEENS1_21CollectiveEpilogueBwdISD_SE_SG_Li256ELb1ELb0ELi1EEENS1_25SingleTileBwdLPTSchedulerILb1ELi128ELb1EEEEEEEEEvNT_6ParamsE,@function
        .size           _ZN7cutlass13device_kernelIN5flash11enable_sm90INS1_16FlashAttnBwdSm90INS1_25CollectiveMainloopBwdSm90ILi2ELi2ELi2EN4cute5tupleIJNS5_1CILi1EEES8_S8_EEENS6_IJNS7_ILi64EEENS7_ILi128EEENS7_ILi96EEEEEENS_6half_tEfNS_4arch4Sm90ELb1ELb0ELb0ELb1ELb1ELb1ELb0ELb0ELi2ELi1ELi2ELi1ELb1EEENS1_21CollectiveEpilogueBwdISD_SE_SG_Li256ELb1ELb0ELi1EEENS1_25SingleTileBwdLPTSchedulerILb1ELi128ELb1EEEEEEEEEvNT_6ParamsE,(.L_x_88 - _ZN7cutlass13device_kernelIN5flash11enable_sm90INS1_16FlashAttnBwdSm90INS1_25CollectiveMainloopBwdSm90ILi2ELi2ELi2EN4cute5tupleIJNS5_1CILi1EEES8_S8_EEENS6_IJNS7_ILi64EEENS7_ILi128EEENS7_ILi96EEEEEENS_6half_tEfNS_4arch4Sm90ELb1ELb0ELb0ELb1ELb1ELb1ELb0ELb0ELi2ELi1ELi2ELi1ELb1EEENS1_21CollectiveEpilogueBwdISD_SE_SG_Li256ELb1ELb0ELi1EEENS1_25SingleTileBwdLPTSchedulerILb1ELi128ELb1EEEEEEEEEvNT_6ParamsE)
        .other          _ZN7cutlass13device_kernelIN5flash11enable_sm90INS1_16FlashAttnBwdSm90INS1_25CollectiveMainloopBwdSm90ILi2ELi2ELi2EN4cute5tupleIJNS5_1CILi1EEES8_S8_EEENS6_IJNS7_ILi64EEENS7_ILi128EEENS7_ILi96EEEEEENS_6half_tEfNS_4arch4Sm90ELb1ELb0ELb0ELb1ELb1ELb1ELb0ELb0ELi2ELi1ELi2ELi1ELb1EEENS1_21CollectiveEpilogueBwdISD_SE_SG_Li256ELb1ELb0ELi1EEENS1_25SingleTileBwdLPTSchedulerILb1ELi128ELb1EEEEEEEEEvNT_6ParamsE,@"STO_CUDA_ENTRY STV_DEFAULT"
_ZN7cutlass13device_kernelIN5flash11enable_sm90INS1_16FlashAttnBwdSm90INS1_25CollectiveMainloopBwdSm90ILi2ELi2ELi2EN4cute5tupleIJNS5_1CILi1EEES8_S8_EEENS6_IJNS7_ILi64EEENS7_ILi128EEENS7_ILi96EEEEEENS_6half_tEfNS_4arch4Sm90ELb1ELb0ELb0ELb1ELb1ELb1ELb0ELb0ELi2ELi1ELi2ELi1ELb1EEENS1_21CollectiveEpilogueBwdISD_SE_SG_Li256ELb1ELb0ELi1EEENS1_25SingleTileBwdLPTSchedulerILb1ELi128ELb1EEEEEEEEEvNT_6ParamsE:
[----:B------:R-:W-:Y:S01]  /*0000*/  LDC R1, c[0x0][0x37c] ;  /* 0x0000df00ff017b82 */ /* 0x000fe20000000800 */
[----:B------:R-:W-:Y:S05]  /*0010*/  EXIT ;  /* 0x000000000000794d */ /* 0x000fea0003800000 */
.L_x_30:
        /* <DEDUP_REMOVED lines=14> */
.L_x_88:


//--------------------- .text._ZN7cutlass13device_kernelIN5flash11enable_sm90INS1_16FlashAttnBwdSm90INS1_25CollectiveMainloopBwdSm90ILi2ELi2ELi2EN4cute5tupleIJNS5_1CILi1EEES8_S8_EEENS6_IJNS7_ILi64EEENS7_ILi128EEENS7_ILi96EEEEEENS_6half_tEfNS_4arch4Sm90ELb1ELb0ELb0ELb1ELb0ELb1ELb0ELb0ELi2ELi1ELi2ELi1ELb1EEENS1_24CollectiveEpilogueBwdGQAISD_fSG_Li256ELb1ELb0EEENS1_25SingleTileBwdLPTSchedulerILb1ELi128ELb0EEEEEEEEEvNT_6ParamsE --------------------------
	.section	.text._ZN7cutlass13device_kernelIN5flash11enable_sm90INS1_16FlashAttnBwdSm90INS1_25CollectiveMainloopBwdSm90ILi2ELi2ELi2EN4cute5tupleIJNS5_1CILi1EEES8_S8_EEENS6_IJNS7_ILi64EEENS7_ILi128EEENS7_ILi96EEEEEENS_6half_tEfNS_4arch4Sm90ELb1ELb0ELb0ELb1ELb0ELb1ELb0ELb0ELi2ELi1ELi2ELi1ELb1EEENS1_24CollectiveEpilogueBwdGQAISD_fSG_Li256ELb1ELb0EEENS1_25SingleTileBwdLPTSchedulerILb1ELi128ELb0EEEEEEEEEvNT_6ParamsE,"ax",@progbits
	.align	128
.text._ZN7cutlass13device_kernelIN5flash11enable_sm90INS1_16FlashAttnBwdSm90INS1_25CollectiveMainloopBwdSm90ILi2ELi2ELi2EN4cute5tupleIJNS5_1CILi1EEES8_S8_EEENS6_IJNS7_ILi64EEENS7_ILi128EEENS7_ILi96EEEEEENS_6half_tEfNS_4arch4Sm90ELb1ELb0ELb0ELb1ELb0ELb1ELb0ELb0ELi2ELi1ELi2ELi1ELb1EEENS1_24CollectiveEpilogueBwdGQAISD_fSG_Li256ELb1ELb0EEENS1_25SingleTileBwdLPTSchedulerILb1ELi128ELb0EEEEEEEEEvNT_6ParamsE:
        .type           _ZN7cutlass13device_kernelIN5flash11enable_sm90INS1_16FlashAttnBwdSm90INS1_25CollectiveMainloopBwdSm90ILi2ELi2ELi2EN4cute5tupleIJNS5_1CILi1EEES8_S8_EEENS6_IJNS7_ILi64EEENS7_ILi128EEENS7_ILi96EEEEEENS_6half_tEfNS_4arch4Sm90ELb1ELb0ELb0ELb1ELb0ELb1ELb0ELb0ELi2ELi1ELi2ELi1ELb1EEENS1_24CollectiveEpilogueBwdGQAISD_fSG_Li256ELb1ELb0EEENS1_25SingleTileBwdLPTSchedulerILb1ELi128ELb0EEEEEEEEEvNT_6ParamsE,@function
        .size           _ZN7cutlass13device_kernelIN5flash11enable_sm90INS1_16FlashAttnBwdSm90INS1_25CollectiveMainloopBwdSm90ILi2ELi2ELi2EN4cute5tupleIJNS5_1CILi1EEES8_S8_EEENS6_IJNS7_ILi64EEENS7_ILi128EEENS7_ILi96EEEEEENS_6half_tEfNS_4arch4Sm90ELb1ELb0ELb0ELb1ELb0ELb1ELb0ELb0ELi2ELi1ELi2ELi1ELb1EEENS1_24CollectiveEpilogueBwdGQAISD_fSG_Li256ELb1ELb0EEENS1_25SingleTileBwdLPTSchedulerILb1ELi128ELb0EEEEEEEEEvNT_6ParamsE,(.L_x_89 - _ZN7cutlass13device_kernelIN5flash11enable_sm90INS1_16FlashAttnBwdSm90INS1_25CollectiveMainloopBwdSm90ILi2ELi2ELi2EN4cute5tupleIJNS5_1CILi1EEES8_S8_EEENS6_IJNS7_ILi64EEENS7_ILi128EEENS7_ILi96EEEEEENS_6half_tEfNS_4arch4Sm90ELb1ELb0ELb0ELb1ELb0ELb1ELb0ELb0ELi2ELi1ELi2ELi1ELb1EEENS1_24CollectiveEpilogueBwdGQAISD_fSG_Li256ELb1ELb0EEENS1_25SingleTileBwdLPTSchedulerILb1ELi128ELb0EEEEEEEEEvNT_6ParamsE)
        .other          _ZN7cutlass13device_kernelIN5flash11enable_sm90INS1_16FlashAttnBwdSm90INS1_25CollectiveMainloopBwdSm90ILi2ELi2ELi2EN4cute5tupleIJNS5_1CILi1EEES8_S8_EEENS6_IJNS7_ILi64EEENS7_ILi128EEENS7_ILi96EEEEEENS_6half_tEfNS_4arch4Sm90ELb1ELb0ELb0ELb1ELb0ELb1ELb0ELb0ELi2ELi1ELi2ELi1ELb1EEENS1_24CollectiveEpilogueBwdGQAISD_fSG_Li256ELb1ELb0EEENS1_25SingleTileBwdLPTSchedulerILb1ELi128ELb0EEEEEEEEEvNT_6ParamsE,@"STO_CUDA_ENTRY STV_DEFAULT"
_ZN7cutlass13device_kernelIN5flash11enable_sm90INS1_16FlashAttnBwdSm90INS1_25CollectiveMainloopBwdSm90ILi2ELi2ELi2EN4cute5tupleIJNS5_1CILi1EEES8_S8_EEENS6_IJNS7_ILi64EEENS7_ILi128EEENS7_ILi96EEEEEENS_6half_tEfNS_4arch4Sm90ELb1ELb0ELb0ELb1ELb0ELb1ELb0ELb0ELi2ELi1ELi2ELi1ELb1EEENS1_24CollectiveEpilogueBwdGQAISD_fSG_Li256ELb1ELb0EEENS1_25SingleTileBwdLPTSchedulerILb1ELi128ELb0EEEEEEEEEvNT_6ParamsE:
[----:B------:R-:W-:Y:S01]  /*0000*/  LDC R1, c[0x0][0x37c] ;  /* 0x0000df00ff017b82 */ /* 0x000fe20000000800 */
[----:B------:R-:W-:Y:S05]  /*0010*/  EXIT ;  /* 0x000000000000794d */ /* 0x000fea0003800000 */
.L_x_31:
        /* <DEDUP_REMOVED lines=14> */
.L_x_89:


//--------------------- .text._ZN7cutlass13device_kernelIN5flash32FlashAttnBwdPostprocessConvertdQIN4cute5tupleIJNS3_1CILi128EEENS5_ILi96EEEEEENS_6half_tEfNS_4arch4Sm90ELi256ENS3_8TiledMMAINS3_8MMA_AtomIJNS3_4SM904GMMA25MMA_64x96x16_F32F16F16_RSILNSF_5MajorE0ELSH_1ELNSF_7ScaleInE1ELSI_1EEEEEENS3_6LayoutINS4_IJNS5_ILi2EEENS5_ILi1EEESN_EEENS4_IJSN_NS5_ILi0EEESP_EEEEENS4_IJNS3_10UnderscoreESS_SS_EEEEELb0EEEEEvNT_6ParamsE --------------------------
	.section	.text._ZN7cutlass13device_kernelIN5flash32FlashAttnBwdPostprocessConvertdQIN4cute5tupleIJNS3_1CILi128EEENS5_ILi96EEEEEENS_6half_tEfNS_4arch4Sm90ELi256ENS3_8TiledMMAINS3_8MMA_AtomIJNS3_4SM904GMMA25MMA_64x96x16_F32F16F16_RSILNSF_5MajorE0ELSH_1ELNSF_7ScaleInE1ELSI_1EEEEEENS3_6LayoutINS4_IJNS5_ILi2EEENS5_ILi1EEESN_EEENS4_IJSN_NS5_ILi0EEESP_EEEEENS4_IJNS3_10UnderscoreESS_SS_EEEEELb0EEEEEvNT_6ParamsE,"ax",@progbits
	.align	128
.text._ZN7cutlass13device_kernelIN5flash32FlashAttnBwdPostprocessConvertdQIN4cute5tupleIJNS3_1CILi128EEENS5_ILi96EEEEEENS_6half_tEfNS_4arch4Sm90ELi256ENS3_8TiledMMAINS3_8MMA_AtomIJNS3_4SM904GMMA25MMA_64x96x16_F32F16F16_RSILNSF_5MajorE0ELSH_1ELNSF_7ScaleInE1ELSI_1EEEEEENS3_6LayoutINS4_IJNS5_ILi2EEENS5_ILi1EEESN_EEENS4_IJSN_NS5_ILi0EEESP_EEEEENS4_IJNS3_10UnderscoreESS_SS_EEEEELb0EEEEEvNT_6ParamsE:
        .type           _ZN7cutlass13device_kernelIN5flash32FlashAttnBwdPostprocessConvertdQIN4cute5tupleIJNS3_1CILi128EEENS5_ILi96EEEEEENS_6half_tEfNS_4arch4Sm90ELi256ENS3_8TiledMMAINS3_8MMA_AtomIJNS3_4SM904GMMA25MMA_64x96x16_F32F16F16_RSILNSF_5MajorE0ELSH_1ELNSF_7ScaleInE1ELSI_1EEEEEENS3_6LayoutINS4_IJNS5_ILi2EEENS5_ILi1EEESN_EEENS4_IJSN_NS5_ILi0EEESP_EEEEENS4_IJNS3_10UnderscoreESS_SS_EEEEELb0EEEEEvNT_6ParamsE,@function
        .size           _ZN7cutlass13device_kernelIN5flash32FlashAttnBwdPostprocessConvertdQIN4cute5tupleIJNS3_1CILi128EEENS5_ILi96EEEEEENS_6half_tEfNS_4arch4Sm90ELi256ENS3_8TiledMMAINS3_8MMA_AtomIJNS3_4SM904GMMA25MMA_64x96x16_F32F16F16_RSILNSF_5MajorE0ELSH_1ELNSF_7ScaleInE1ELSI_1EEEEEENS3_6LayoutINS4_IJNS5_ILi2EEENS5_ILi1EEESN_EEENS4_IJSN_NS5_ILi0EEESP_EEEEENS4_IJNS3_10UnderscoreESS_SS_EEEEELb0EEEEEvNT_6ParamsE,(.L_x_90 - _ZN7cutlass13device_kernelIN5flash32FlashAttnBwdPostprocessConvertdQIN4cute5tupleIJNS3_1CILi128EEENS5_ILi96EEEEEENS_6half_tEfNS_4arch4Sm90ELi256ENS3_8TiledMMAINS3_8MMA_AtomIJNS3_4SM904GMMA25MMA_64x96x16_F32F16F16_RSILNSF_5MajorE0ELSH_1ELNSF_7ScaleInE1ELSI_1EEEEEENS3_6LayoutINS4_IJNS5_ILi2EEENS5_ILi1EEESN_EEENS4_IJSN_NS5_ILi0EEESP_EEEEENS4_IJNS3_10UnderscoreESS_SS_EEEEELb0EEEEEvNT_6ParamsE)
        .other          _ZN7cutlass13device_kernelIN5flash32FlashAttnBwdPostprocessConvertdQIN4cute5tupleIJNS3_1CILi128EEENS5_ILi96EEEEEENS_6half_tEfNS_4arch4Sm90ELi256ENS3_8TiledMMAINS3_8MMA_AtomIJNS3_4SM904GMMA25MMA_64x96x16_F32F16F16_RSILNSF_5MajorE0ELSH_1ELNSF_7ScaleInE1ELSI_1EEEEEENS3_6LayoutINS4_IJNS5_ILi2EEENS5_ILi1EEESN_EEENS4_IJSN_NS5_ILi0EEESP_EEEEENS4_IJNS3_10UnderscoreESS_SS_EEEEELb0EEEEEvNT_6ParamsE,@"STO_CUDA_ENTRY STV_DEFAULT"
_ZN7cutlass13device_kernelIN5flash32FlashAttnBwdPostprocessConvertdQIN4cute5tupleIJNS3_1CILi128EEENS5_ILi96EEEEEENS_6half_tEfNS_4arch4Sm90ELi256ENS3_8TiledMMAINS3_8MMA_AtomIJNS3_4SM904GMMA25MMA_64x96x16_F32F16F16_RSILNSF_5MajorE0ELSH_1ELNSF_7ScaleInE1ELSI_1EEEEEENS3_6LayoutINS4_IJNS5_ILi2EEENS5_ILi1EEESN_EEENS4_IJSN_NS5_ILi0EEESP_EEEEENS4_IJNS3_10UnderscoreESS_SS_EEEEELb0EEEEEvNT_6ParamsE:
[----:B------:R-:W-:Y:S08]  /*0000*/  LDC R1, c[0x0][0x37c] ;  /* 0x0000df00ff017b82 */ /* 0x000ff00000000800 */
[----:B------:R-:W0:Y:S01]  /*0010*/  LDC.64 R10, c[0x0][0x3e0] ;  /* 0x0000f800ff0a7b82 */ /* 0x000e220000000a00 */
[----:B------:R-:W1:Y:S01]  /*0020*/  S2R R3, SR_CTAID.X ;  /* 0x0000000000037919 */ /* 0x000e620000002500 */
[----:B------:R-:W2:Y:S01]  /*0030*/  LDCU.64 UR8, c[0x0][0x358] ;  /* 0x00006b00ff0877ac */ /* 0x000ea20008000a00 */
[----:B------:R-:W3:Y:S01]  /*0040*/  S2R R9, SR_CTAID.Z ;  /* 0x0000000000097919 */ /* 0x000ee20000002700 */
[----:B0-----:R-:W-:-:S04]  /*0050*/  ISETP.NE.U32.AND P0, PT, R10, RZ, PT ;  /* 0x000000ff0a00720c */ /* 0x001fc80003f05070 */
[----:B------:R-:W-:-:S13]  /*0060*/  ISETP.NE.AND.EX P1, PT, R11, RZ, PT, P0 ;  /* 0x000000ff0b00720c */ /* 0x000fda0003f25300 */
[----:B-123--:R-:W-:Y:S05]  /*0070*/  @P1 BRA `(.L_x_32) ;  /* 0x0000000000241947 */ /* 0x00efea0003800000 */
[----:B------:R-:W0:Y:S01]  /*0080*/  LDCU.64 UR4, c[0x0][0x3e8] ;  /* 0x00007d00ff0477ac */ /* 0x000e220008000a00 */
[----:B------:R-:W-:Y:S02]  /*0090*/  CS2R R6, SRZ ;  /* 0x0000000000067805 */ /* 0x000fe4000001ff00 */
[----:B------:R-:W-:Y:S01]  /*00a0*/  CS2R R64, SRZ ;  /* 0x0000000000407805 */ /* 0x000fe2000001ff00 */
[----:B------:R-:W1:Y:S01]  /*00b0*/  LDCU UR6, c[0x0][0x3b0] ;  /* 0x00007600ff0677ac */ /* 0x000e620008000800 */
[----:B0-----:R-:W-:-:S04]  /*00c0*/  UISETP.NE.U32.AND UP0, UPT, UR4, URZ, UPT ;  /* 0x000000ff0400728c */ /* 0x001fc8000bf05070 */
[----:B------:R-:W-:Y:S01]  /*00d0*/  UISETP.NE.AND.EX UP0, UPT, UR5, URZ, UPT, UP0 ;  /* 0x000000ff0500728c */ /* 0x000fe2000bf05300 */
[----:B-1----:R-:W-:-:S08]  /*00e0*/  IMAD.U32 R45, RZ, RZ, UR6 ;  /* 0x00000006ff2d7e24 */ /* 0x002fd0000f8e00ff */
[----:B------:R-:W-:Y:S05]  /*00f0*/  BRA.U !UP0, `(.L_x_33) ;  /* 0x0000000108547547 */ /* 0x000fea000b800000 */
[----:B------:R-:W-:Y:S05]  /*0100*/  BRA `(.L_x_34) ;  /* 0x0000000000387947 */ /* 0x000fea0003800000 */
.L_x_32:
[----:B------:R-:W0:Y:S01]  /*0110*/  LDC.64 R4, c[0x0][0x3e0] ;  /* 0x0000f800ff047b82 */ /* 0x000e220000000a00 */
[----:B------:R-:W1:Y:S01]  /*0120*/  LDCU.64 UR4, c[0x0][0x3e8] ;  /* 0x00007d00ff0477ac */ /* 0x000e620008000a00 */
[----:B0-----:R-:W-:-:S05]  /*0130*/  IMAD.WIDE.U32 R4, R9, 0x4, R4 ;  /* 0x0000000409047825 */ /* 0x001fca00078e0004 */
[----:B------:R-:W2:Y:S01]  /*0140*/  LDG.E R64, desc[UR8][R4.64] ;  /* 0x0000000804407981 */ /* 0x000ea2000c1e1900 */
[----:B-1----:R-:W-:-:S04]  /*0150*/  UISETP.NE.U32.AND UP0, UPT, UR4, URZ, UPT ;  /* 0x000000ff0400728c */ /* 0x002fc8000bf05070 */
[----:B------:R-:W-:Y:S01]  /*0160*/  UISETP.NE.AND.EX UP0, UPT, UR5, URZ, UPT, UP0 ;  /* 0x000000ff0500728c */ /* 0x000fe2000bf05300 */
[--C-:B--2---:R-:W-:Y:S01]  /*0170*/  IMAD R0, R9, 0x80, R64.reuse ;  /* 0x0000008009007824 */ /* 0x104fe200078e0240 */
[----:B------:R-:W-:-:S04]  /*0180*/  SHF.R.S32.HI R65, RZ, 0x1f, R64 ;  /* 0x0000001fff417819 */ /* 0x000fc80000011440 */
[----:B------:R-:W-:-:S04]  /*0190*/  SHF.R.S32.HI R7, RZ, 0x1f, R0 ;  /* 0x0000001fff077819 */ /* 0x000fc80000011400 */
[----:B------:R-:W-:-:S04]  /*01a0*/  LEA.HI R7, R7, R0, RZ, 0x7 ;  /* 0x0000000007077211 */ /* 0x000fc800078f38ff */
[----:B------:R-:W-:-:S05]  /*01b0*/  SHF.R.U32.HI R7, RZ, 0x7, R7 ;  /* 0x00000007ff077819 */ /* 0x000fca0000011607 */
[----:B------:R-:W-:-:S05]  /*01c0*/  IMAD R6, R7, 0x3000, RZ ;  /* 0x0000300007067824 */ /* 0x000fca00078e02ff */
[----:B------:R-:W-:Y:S01]  /*01d0*/  SHF.R.S32.HI R7, RZ, 0x1f, R6 ;  /* 0x0000001fff077819 */ /* 0x000fe20000011406 */
[----:B------:R-:W-:Y:S06]  /*01e0*/  BRA.U !UP0, `(.L_x_35) ;  /* 0x0000000108107547 */ /* 0x000fec000b800000 */
.L_x_34:
[----:B------:R-:W0:Y:S02]  /*01f0*/  LDC.64 R4, c[0x0][0x3e8] ;  /* 0x0000fa00ff047b82 */ /* 0x000e240000000a00 */
[----:B0-----:R-:W-:-:S05]  /*0200*/  IMAD.WIDE.U32 R4, R9, 0x4, R4 ;  /* 0x0000000409047825 */ /* 0x001fca00078e0004 */
[----:B------:R0:W5:Y:S01]  /*0210*/  LDG.E R45, desc[UR8][R4.64] ;  /* 0x00000008042d7981 */ /* 0x000162000c1e1900 */
[----:B------:R-:W-:Y:S05]  /*0220*/  BRA `(.L_x_33) ;  /* 0x0000000000087947 */ /* 0x000fea0003800000 */
.L_x_35:
[----:B------:R-:W2:Y:S02]  /*0230*/  LDG.E R5, desc[UR8][R4.64+0x4] ;  /* 0x0000040804057981 */ /* 0x000ea4000c1e1900 */
[----:B--2---:R-:W-:-:S07]  /*0240*/  IMAD.IADD R45, R5, 0x1, -R64 ;  /* 0x00000001052d7824 */ /* 0x004fce00078e0a40 */
.L_x_33:
[----:B0-----:R-:W-:Y:S02]  /*0250*/  SHF.L.U32 R4, R3, 0x7, RZ ;  /* 0x0000000703047819 */ /* 0x001fe400000006ff */
[----:B------:R-:W-:Y:S02]  /*0260*/  ISETP.NE.AND.EX P0, PT, R11, RZ, PT, P0 ;  /* 0x000000ff0b00720c */ /* 0x000fe40003f05300 */
[----:B-----5:R-:W-:-:S13]  /*0270*/  ISETP.GT.AND P2, PT, R45, R4, PT ;  /* 0x000000042d00720c */ /* 0x020fda0003f44270 */
[----:B------:R-:W-:Y:S05]  /*0280*/  @!P2 EXIT P0 ;  /* 0x000000000000a94d */ /* 0x000fea0000000000 */
[----:B------:R-:W0:Y:S01]  /*0290*/  S2R R0, SR_CTAID.Y ;  /* 0x0000000000007919 */ /* 0x000e220000002600 */
[----:B------:R-:W0:Y:S01]  /*02a0*/  LDC.64 R10, c[0x0][0x398] ;  /* 0x0000e600ff0a7b82 */ /* 0x000e220000000a00 */
[----:B------:R-:W-:Y:S01]  /*02b0*/  IMAD R15, R3, 0x3000, RZ ;  /* 0x00003000030f7824 */ /* 0x000fe200078e02ff */
[----:B------:R-:W-:Y:S01]  /*02c0*/  SEL R2, R9, RZ, !P1 ;  /* 0x000000ff09027207 */ /* 0x000fe20004800000 */
[----:B------:R-:W1:Y:S01]  /*02d0*/  S2R R5, SR_TID.X ;  /* 0x0000000000057919 */ /* 0x000e620000002100 */
[----:B------:R-:W-:Y:S02]  /*02e0*/  BSSY.RECONVERGENT B0, `(.L_x_36) ;  /* 0x0000023000007945 */ /* 0x000fe40003800200 */
[----:B------:R-:W-:Y:S01]  /*02f0*/  IADD3 R6, P0, PT, R15, R6, RZ ;  /* 0x000000060f067210 */ /* 0x000fe20007f1e0ff */
[----:B------:R-:W2:Y:S01]  /*0300*/  S2R R17, SR_CgaCtaId ;  /* 0x0000000000117919 */ /* 0x000ea20000008800 */
[----:B------:R-:W3:Y:S03]  /*0310*/  LDC.64 R12, c[0x0][0x3a0] ;  /* 0x0000e800ff0c7b82 */ /* 0x000ee60000000a00 */
[----:B------:R-:W-:-:S05]  /*0320*/  IMAD.X R7, RZ, RZ, R7, P0 ;  /* 0x000000ffff077224 */ /* 0x000fca00000e0607 */
[----:B------:R-:W4:Y:S01]  /*0330*/  LDC.64 R14, c[0x0][0x380] ;  /* 0x0000e000ff0e7b82 */ /* 0x000f220000000a00 */
[----:B0-----:R-:W-:Y:S01]  /*0340*/  IMAD.WIDE.U32 R6, R0, R10, R6 ;  /* 0x0000000a00067225 */ /* 0x001fe200078e0006 */
[----:B-1----:R-:W-:-:S03]  /*0350*/  ISETP.NE.AND P0, PT, R5, RZ, PT ;  /* 0x000000ff0500720c */ /* 0x002fc60003f05270 */
[----:B------:R-:W-:Y:S02]  /*0360*/  IMAD R7, R0, R11, R7 ;  /* 0x0000000b00077224 */ /* 0x000fe400078e0207 */
[----:B---3--:R-:W-:-:S04]  /*0370*/  IMAD.WIDE.U32 R6, R2, R12, R6 ;  /* 0x0000000c02067225 */ /* 0x008fc800078e0006 */
[----:B------:R-:W-:Y:S01]  /*0380*/  IMAD R7, R2, R13, R7 ;  /* 0x0000000d02077224 */ /* 0x000fe200078e0207 */
[----:B----4-:R-:W-:-:S04]  /*0390*/  LEA R14, P1, R6, R14, 0x2 ;  /* 0x0000000e060e7211 */ /* 0x010fc800078210ff */
[----:B------:R-:W-:Y:S01]  /*03a0*/  LEA.HI.X R7, R6, R15, R7, 0x2, P1 ;  /* 0x0000000f06077211 */ /* 0x000fe200008f1407 */
[----:B--2---:R-:W-:Y:S08]  /*03b0*/  @P0 BRA `(.L_x_37) ;  /* 0x0000000000540947 */ /* 0x004ff00003800000 */
[----:B------:R-:W0:Y:S01]  /*03c0*/  S2UR UR7, SR_CgaCtaId ;  /* 0x00000000000779c3 */ /* 0x000e220000008800 */
[----:B------:R-:W-:Y:S01]  /*03d0*/  UMOV UR6, 0x400 ;  /* 0x0000040000067882 */ /* 0x000fe20000000000 */
[----:B------:R-:W-:Y:S01]  /*03e0*/  UMOV UR4, 0x1 ;  /* 0x0000000100047882 */ /* 0x000fe20000000000 */
[----:B------:R-:W-:Y:S01]  /*03f0*/  IMAD.MOV.U32 R6, RZ, RZ, 0xc000 ;  /* 0x0000c000ff067424 */ /* 0x000fe200078e00ff */
[----:B------:R-:W-:-:S04]  /*0400*/  UIADD3 UR4, UPT, UPT, -UR4, 0x100000, URZ ;  /* 0x0010000004047890 */ /* 0x000fc8000fffe1ff */
[----:B------:R-:W-:Y:S02]  /*0410*/  USHF.L.U32 UR5, UR4, 0xb, URZ ;  /* 0x0000000b04057899 */ /* 0x000fe400080006ff */
[----:B------:R-:W-:Y:S01]  /*0420*/  USHF.L.U32 UR4, UR4, 0x1, URZ ;  /* 0x0000000104047899 */ /* 0x000fe200080006ff */
[----:B------:R-:W-:Y:S01]  /*0430*/  PLOP3.LUT P0, PT, PT, PT, PT, 0x80, 0x8 ;  /* 0x000000000008781c */ /* 0x000fe20003f0f070 */
[----:B------:R-:W-:Y:S01]  /*0440*/  UMOV UR10, 0xc00 ;  /* 0x00000c00000a7882 */ /* 0x000fe20000000000 */
[----:B0-----:R-:W-:-:S04]  /*0450*/  ULEA UR6, UR7, UR6, 0x18 ;  /* 0x0000000607067291 */ /* 0x001fc8000f8ec0ff */
[----:B------:R-:W-:Y:S01]  /*0460*/  UIADD3 UR7, UPT, UPT, UR6, 0x12000, URZ ;  /* 0x0001200006077890 */ /* 0x000fe2000fffe0ff */
[----:B------:R-:W0:Y:S07]  /*0470*/  FENCE.VIEW.ASYNC.S ;  /* 0x00000000000073c6 */ /* 0x000e2e0000000000 */
[----:B0-----:R0:W1:Y:S02]  /*0480*/  SYNCS.EXCH.64 URZ, [UR6+0x12000], UR4 ;  /* 0x0120000406ff75b2 */ /* 0x0010640008000100 */
[----:B0-----:R-:W-:-:S02]  /*0490*/  R2UR UR4, R14 ;  /* 0x000000000e0472ca */ /* 0x001fc400000e0000 */
[----:B------:R-:W-:Y:S01]  /*04a0*/  R2UR UR5, R7 ;  /* 0x00000000070572ca */ /* 0x000fe200000e0000 */
[----:B-1----:R0:W-:-:S14]  /*04b0*/  SYNCS.ARRIVE.TRANS64 RZ, [UR6+0x12000], R6 ;  /* 0x01200006ffff79a7 */ /* 0x0021dc0008000006 */
.L_x_38:
[----:B------:R-:W-:Y:S01]  /*04c0*/  @P0 ELECT P1, URZ, PT ;  /* 0x0000000000ff082f */ /* 0x000fe20003820000 */
[----:B------:R1:W-:-:S12]  /*04d0*/  UBLKCP.S.G [UR6], [UR4], UR10 ;  /* 0x00000006040073ba */ /* 0x0003d8000800020a */
[----:B------:R-:W-:Y:S02]  /*04e0*/  @P1 PLOP3.LUT P0, PT, P1, PT, PT, 0x8, 0x80 ;  /* 0x000000000080181c */ /* 0x000fe40000f0e170 */
[----:B------:R-:W-:-:S11]  /*04f0*/  PLOP3.LUT P1, PT, PT, PT, PT, 0x8, 0x80 ;  /* 0x000000000080781c */ /* 0x000fd60003f2e170 */
[----:B-1----:R-:W-:Y:S05]  /*0500*/  @P0 BRA.U.ANY `(.L_x_38) ;  /* 0xfffffffd00ec0947 */ /* 0x002fea000393ffff */
.L_x_37:
[----:B------:R-:W-:Y:S05]  /*0510*/  BSYNC.RECONVERGENT B0 ;  /* 0x0000000000007941 */ /* 0x000fea0003800200 */
.L_x_36:
[----:B------:R-:W-:Y:S01]  /*0520*/  BAR.SYNC.DEFER_BLOCKING 0x0 ;  /* 0x0000000000007b1d */ /* 0x000fe20000010000 */
[----:B0-----:R-:W-:Y:S02]  /*0530*/  MOV R6, 0x400 ;  /* 0x0000040000067802 */ /* 0x001fe40000000f00 */
[----:B------:R-:W-:Y:S02]  /*0540*/  SHF.L.U32 R7, RZ, 0x1f, RZ ;  /* 0x0000001fff077819 */ /* 0x000fe400000006ff */
[----:B------:R-:W-:-:S07]  /*0550*/  LEA R6, R17, R6, 0x18 ;  /* 0x0000000611067211 */ /* 0x000fce00078ec0ff */
.L_x_39:
[----:B0-----:R0:W1:Y:S02]  /*0560*/  SYNCS.PHASECHK.TRANS64.TRYWAIT P0, [R6+URZ+0x12000], R7 ;  /* 0x01200007060075a7 */ /* 0x00106400080011ff */
[----:B-1----:R-:W-:Y:S05]  /*0570*/  @!P0 NANOSLEEP.SYNCS 0x989680 ;  /* 0x009896800000895d */ /* 0x002fea0003900000 */
[----:B------:R-:W1:Y:S02]  /*0580*/  @!P0 SYNCS.PHASECHK.TRANS64 P0, [R6+URZ+0x12000], R7 ;  /* 0x01200007060085a7 */ /* 0x000e6400080010ff */
[----:B-1----:R-:W-:Y:S05]  /*0590*/  @!P0 BRA `(.L_x_39) ;  /* 0xfffffffc00f08947 */ /* 0x002fea000383ffff */
[C---:B------:R-:W-:Y:S01]  /*05a0*/  IMAD.SHL.U32 R20, R5.reuse, 0x10, RZ ;  /* 0x0000001005147824 */ /* 0x040fe200078e00ff */
[--C-:B0-----:R-:W-:Y:S01]  /*05b0*/  SHF.R.U32.HI R7, RZ, 0x7, R5.reuse ;  /* 0x00000007ff077819 */ /* 0x101fe20000011605 */
[C---:B------:R-:W-:Y:S01]  /*05c0*/  IMAD.SHL.U32 R24, R5.reuse, 0x4, RZ ;  /* 0x0000000405187824 */ /* 0x040fe200078e00ff */
[----:B------:R-:W0:Y:S01]  /*05d0*/  LDCU UR4, c[0x0][0x3d8] ;  /* 0x00007b00ff0477ac */ /* 0x000e220008000800 */
[----:B------:R-:W-:Y:S01]  /*05e0*/  LOP3.LUT P0, RZ, R5, 0x4, RZ, 0xc0, !PT ;  /* 0x0000000405ff7812 */ /* 0x000fe2000780c0ff */
[----:B------:R-:W-:Y:S01]  /*05f0*/  BSSY.RECONVERGENT B0, `(.L_x_40) ;  /* 0x000009a000007945 */ /* 0x000fe20003800200 */
[C---:B------:R-:W-:Y:S01]  /*0600*/  LOP3.LUT R8, R20.reuse, 0x7f0, RZ, 0xc0, !PT ;  /* 0x000007f014087812 */ /* 0x040fe200078ec0ff */
[----:B------:R-:W1:Y:S01]  /*0610*/  LDCU.64 UR6, c[0x0][0x3d0] ;  /* 0x00007a00ff0677ac */ /* 0x000e620008000a00 */
[----:B------:R-:W-:Y:S02]  /*0620*/  LOP3.LUT R22, R20, 0x3e00, RZ, 0xc0, !PT ;  /* 0x00003e0014167812 */ /* 0x000fe400078ec0ff */
[----:B------:R-:W-:Y:S01]  /*0630*/  SHF.R.U32.HI R20, RZ, 0x1, R5 ;  /* 0x00000001ff147819 */ /* 0x000fe20000011605 */
[----:B------:R-:W-:Y:S01]  /*0640*/  IMAD R7, R7, 0x6000, R8 ;  /* 0x0000600007077824 */ /* 0x000fe200078e0208 */
[----:B------:R-:W-:-:S04]  /*0650*/  VIADDMNMX R4, R45, -R4, 0x80, PT ;  /* 0x000000802d047446 */ /* 0x000fc80003800904 */
[----:B------:R-:W-:Y:S01]  /*0660*/  IADD3 R46, PT, PT, R6, R7, RZ ;  /* 0x00000007062e7210 */ /* 0x000fe20007ffe0ff */
[----:B------:R-:W-:-:S04]  /*0670*/  IMAD.SHL.U32 R7, R5, 0x20, RZ ;  /* 0x0000002005077824 */ /* 0x000fc800078e00ff */
[----:B------:R-:W0:Y:S01]  /*0680*/  LDS.128 R12, [R46+0x800] ;  /* 0x000800002e0c7984 */ /* 0x000e220000000c00 */
[----:B------:R-:W-:Y:S02]  /*0690*/  LOP3.LUT R21, R7, 0xc0, RZ, 0xc0, !PT ;  /* 0x000000c007157812 */ /* 0x000fe400078ec0ff */
[--C-:B------:R-:W-:Y:S01]  /*06a0*/  LOP3.LUT R22, R22, 0x20, R7.reuse, 0xf8, !PT ;  /* 0x0000002016167812 */ /* 0x100fe200078ef807 */
[----:B------:R-:W2:Y:S01]  /*06b0*/  LDS.128 R8, [R46] ;  /* 0x000000002e087984 */ /* 0x000ea20000000c00 */
[----:B------:R-:W-:Y:S02]  /*06c0*/  LOP3.LUT R21, R21, 0x18, R24, 0xf8, !PT ;  /* 0x0000001815157812 */ /* 0x000fe400078ef818 */
[----:B------:R-:W-:Y:S01]  /*06d0*/  LOP3.LUT R7, R22, 0x100, R7, 0xf8, !PT ;  /* 0x0000010016077812 */ /* 0x000fe200078ef807 */
[----:B------:R-:W3:Y:S01]  /*06e0*/  LDS.128 R24, [R46+0x1800] ;  /* 0x001800002e187984 */ /* 0x000ee20000000c00 */
[----:B------:R-:W-:-:S03]  /*06f0*/  LOP3.LUT R20, R21, 0x8, R20, 0x78, !PT ;  /* 0x0000000815147812 */ /* 0x000fc600078e7814 */
[----:B------:R-:W4:Y:S01]  /*0700*/  LDS.128 R16, [R46+0x1000] ;  /* 0x001000002e107984 */ /* 0x000f220000000c00 */
[----:B------:R-:W-:Y:S02]  /*0710*/  LOP3.LUT R40, R7, R20, RZ, 0xfc, !PT ;  /* 0x0000001407287212 */ /* 0x000fe400078efcff */
[----:B------:R-:W-:Y:S01]  /*0720*/  IADD3 R7, PT, PT, R6, 0xc000, RZ ;  /* 0x0000c00006077810 */ /* 0x000fe20007ffe0ff */
[----:B------:R-:W5:Y:S04]  /*0730*/  LDS.128 R28, [R46+0x2000] ;  /* 0x002000002e1c7984 */ /* 0x000f680000000c00 */
[----:B------:R-:W1:Y:S01]  /*0740*/  LDS.128 R32, [R46+0x2800] ;  /* 0x002800002e207984 */ /* 0x000e620000000c00 */
[----:B------:R-:W-:-:S04]  /*0750*/  IMAD R20, R40, 0x2, R7 ;  /* 0x0000000228147824 */ /* 0x000fc800078e0207 */
[C---:B------:R-:W-:Y:S01]  /*0760*/  VIADD R44, R20.reuse, 0x20 ;  /* 0x00000020142c7836 */ /* 0x040fe20000000000 */
[----:B------:R-:W-:Y:S02]  /*0770*/  @P0 IADD3 R44, PT, PT, R20, -0x20, RZ ;  /* 0xffffffe0142c0810 */ /* 0x000fe40007ffe0ff */
[----:B------:R-:W1:Y:S01]  /*0780*/  LDS.128 R20, [R46+0x4800] ;  /* 0x004800002e147984 */ /* 0x000e620000000c00 */
[----:B0-----:R-:W-:Y:S01]  /*0790*/  FMUL.FTZ R41, R12, UR4 ;  /* 0x000000040c297c20 */ /* 0x001fe20008410000 */
[----:B------:R-:W-:Y:S01]  /*07a0*/  FMUL.FTZ R42, R13, UR4 ;  /* 0x000000040d2a7c20 */ /* 0x000fe20008410000 */
[----:B------:R-:W-:Y:S01]  /*07b0*/  FMUL.FTZ R43, R14, UR4 ;  /* 0x000000040e2b7c20 */ /* 0x000fe20008410000 */
[----:B------:R-:W-:Y:S01]  /*07c0*/  FMUL.FTZ R48, R15, UR4 ;  /* 0x000000040f307c20 */ /* 0x000fe20008410000 */
[----:B--2---:R-:W-:Y:S01]  /*07d0*/  FMUL.FTZ R36, R8, UR4 ;  /* 0x0000000408247c20 */ /* 0x004fe20008410000 */
[----:B------:R-:W0:Y:S01]  /*07e0*/  LDS.128 R12, [R46+0x3800] ;  /* 0x003800002e0c7984 */ /* 0x000e220000000c00 */
[----:B------:R-:W-:Y:S01]  /*07f0*/  FMUL.FTZ R39, R9, UR4 ;  /* 0x0000000409277c20 */ /* 0x000fe20008410000 */
[----:B------:R-:W-:Y:S01]  /*0800*/  FMUL.FTZ R37, R10, UR4 ;  /* 0x000000040a257c20 */ /* 0x000fe20008410000 */
[----:B---3--:R-:W-:Y:S01]  /*0810*/  FMUL.FTZ R51, R24, UR4 ;  /* 0x0000000418337c20 */ /* 0x008fe20008410000 */
[----:B------:R-:W-:Y:S01]  /*0820*/  FMUL.FTZ R54, R25, UR4 ;  /* 0x0000000419367c20 */ /* 0x000fe20008410000 */
[----:B------:R-:W-:Y:S01]  /*0830*/  FMUL.FTZ R53, R26, UR4 ;  /* 0x000000041a357c20 */ /* 0x000fe20008410000 */
[----:B------:R-:W-:Y:S01]  /*0840*/  FMUL.FTZ R56, R27, UR4 ;  /* 0x000000041b387c20 */ /* 0x000fe20008410000 */
[----:B------:R-:W-:Y:S01]  /*0850*/  FMUL.FTZ R38, R11, UR4 ;  /* 0x000000040b267c20 */ /* 0x000fe20008410000 */
[----:B------:R-:W2:Y:S01]  /*0860*/  LDS.128 R24, [R46+0x5000] ;  /* 0x005000002e187984 */ /* 0x000ea20000000c00 */
[----:B----4-:R-:W-:Y:S01]  /*0870*/  FMUL.FTZ R47, R16, UR4 ;  /* 0x00000004102f7c20 */ /* 0x010fe20008410000 */
[----:B------:R-:W-:Y:S01]  /*0880*/  FMUL.FTZ R50, R17, UR4 ;  /* 0x0000000411327c20 */ /* 0x000fe20008410000 */
[----:B------:R-:W-:Y:S01]  /*0890*/  FMUL.FTZ R49, R18, UR4 ;  /* 0x0000000412317c20 */ /* 0x000fe20008410000 */
[----:B------:R-:W3:Y:S01]  /*08a0*/  LDS.128 R8, [R46+0x3000] ;  /* 0x003000002e087984 */ /* 0x000ee20000000c00 */
[----:B------:R-:W-:Y:S01]  /*08b0*/  FMUL.FTZ R52, R19, UR4 ;  /* 0x0000000413347c20 */ /* 0x000fe20008410000 */
[----:B-----5:R-:W-:Y:S01]  /*08c0*/  FMUL.FTZ R55, R28, UR4 ;  /* 0x000000041c377c20 */ /* 0x020fe20008410000 */
[----:B------:R-:W-:Y:S01]  /*08d0*/  FMUL.FTZ R58, R29, UR4 ;  /* 0x000000041d3a7c20 */ /* 0x000fe20008410000 */
[----:B------:R-:W4:Y:S01]  /*08e0*/  LDS.128 R16, [R46+0x4000] ;  /* 0x004000002e107984 */ /* 0x000f220000000c00 */
[----:B------:R-:W-:Y:S01]  /*08f0*/  FMUL.FTZ R57, R30, UR4 ;  /* 0x000000041e397c20 */ /* 0x000fe20008410000 */
[----:B------:R-:W-:Y:S01]  /*0900*/  FMUL.FTZ R60, R31, UR4 ;  /* 0x000000041f3c7c20 */ /* 0x000fe20008410000 */
[----:B-1----:R-:W-:Y:S01]  /*0910*/  FMUL.FTZ R59, R32, UR4 ;  /* 0x00000004203b7c20 */ /* 0x002fe20008410000 */
[----:B------:R1:W5:Y:S01]  /*0920*/  LDS.128 R28, [R46+0x5800] ;  /* 0x005800002e1c7984 */ /* 0x0003620000000c00 */
[----:B------:R-:W-:Y:S01]  /*0930*/  F2FP.F16.F32.PACK_AB R32, R39, R36 ;  /* 0x000000242720723e */ /* 0x000fe200000000ff */
[----:B------:R-:W-:Y:S01]  /*0940*/  FMUL.FTZ R61, R34, UR4 ;  /* 0x00000004223d7c20 */ /* 0x000fe20008410000 */
[----:B------:R-:W-:Y:S01]  /*0950*/  FMUL.FTZ R62, R35, UR4 ;  /* 0x00000004233e7c20 */ /* 0x000fe20008410000 */
[----:B------:R-:W-:Y:S01]  /*0960*/  F2FP.F16.F32.PACK_AB R36, R50, R47 ;  /* 0x0000002f3224723e */ /* 0x000fe200000000ff */
[----:B------:R-:W-:Y:S01]  /*0970*/  IMAD R47, R40, 0x2, R6 ;  /* 0x00000002282f7824 */ /* 0x000fe200078e0206 */
[----:B------:R-:W-:Y:S01]  /*0980*/  F2FP.F16.F32.PACK_AB R34, R42, R41 ;  /* 0x000000292a22723e */ /* 0x000fe200000000ff */
[----:B------:R-:W-:Y:S01]  /*0990*/  FMUL.FTZ R20, R20, UR4 ;  /* 0x0000000414147c20 */ /* 0x000fe20008410000 */
[----:B-1----:R-:W-:Y:S01]  /*09a0*/  FMUL.FTZ R46, R33, UR4 ;  /* 0x00000004212e7c20 */ /* 0x002fe20008410000 */
[----:B------:R-:W-:Y:S01]  /*09b0*/  F2FP.F16.F32.PACK_AB R33, R38, R37 ;  /* 0x000000252621723e */ /* 0x000fe200000000ff */
[----:B------:R-:W-:Y:S01]  /*09c0*/  FMUL.FTZ R21, R21, UR4 ;  /* 0x0000000415157c20 */ /* 0x000fe20008410000 */
[----:B------:R-:W-:Y:S01]  /*09d0*/  F2FP.F16.F32.PACK_AB R35, R48, R43 ;  /* 0x0000002b3023723e */ /* 0x000fe200000000ff */
[----:B------:R-:W-:Y:S01]  /*09e0*/  FMUL.FTZ R22, R22, UR4 ;  /* 0x0000000416167c20 */ /* 0x000fe20008410000 */
[----:B------:R-:W-:Y:S01]  /*09f0*/  F2FP.F16.F32.PACK_AB R37, R52, R49 ;  /* 0x000000313425723e */ /* 0x000fe200000000ff */
[----:B------:R-:W-:Y:S01]  /*0a00*/  FMUL.FTZ R23, R23, UR4 ;  /* 0x0000000417177c20 */ /* 0x000fe20008410000 */
[----:B------:R-:W-:Y:S01]  /*0a10*/  F2FP.F16.F32.PACK_AB R38, R54, R51 ;  /* 0x000000333626723e */ /* 0x000fe200000000ff */
[----:B------:R2:W-:Y:S01]  /*0a20*/  STSM.16.M88.4 [R47+0xc000], R32 ;  /* 0x00c000202f007844 */ /* 0x0005e20000000200 */
[----:B------:R-:W-:-:S02]  /*0a30*/  F2FP.F16.F32.PACK_AB R39, R56, R53 ;  /* 0x000000353827723e */ /* 0x000fc400000000ff */
[----:B------:R-:W-:Y:S01]  /*0a40*/  F2FP.F16.F32.PACK_AB R40, R58, R55 ;  /* 0x000000373a28723e */ /* 0x000fe200000000ff */
[----:B0-----:R-:W-:Y:S01]  /*0a50*/  FMUL.FTZ R12, R12, UR4 ;  /* 0x000000040c0c7c20 */ /* 0x001fe20008410000 */
[----:B------:R-:W-:Y:S01]  /*0a60*/  FMUL.FTZ R13, R13, UR4 ;  /* 0x000000040d0d7c20 */ /* 0x000fe20008410000 */
[----:B------:R0:W-:Y:S01]  /*0a70*/  STSM.16.M88.4 [R44], R36 ;  /* 0x000000242c007844 */ /* 0x0001e20000000200 */
[----:B------:R-:W-:Y:S01]  /*0a80*/  FMUL.FTZ R14, R14, UR4 ;  /* 0x000000040e0e7c20 */ /* 0x000fe20008410000 */
[----:B------:R-:W-:Y:S01]  /*0a90*/  FMUL.FTZ R15, R15, UR4 ;  /* 0x000000040f0f7c20 */ /* 0x000fe20008410000 */
[----:B------:R-:W-:Y:S02]  /*0aa0*/  F2FP.F16.F32.PACK_AB R41, R60, R57 ;  /* 0x000000393c29723e */ /* 0x000fe400000000ff */
[----:B------:R-:W-:Y:S02]  /*0ab0*/  F2FP.F16.F32.PACK_AB R42, R46, R59 ;  /* 0x0000003b2e2a723e */ /* 0x000fe400000000ff */
[----:B------:R-:W-:Y:S01]  /*0ac0*/  F2FP.F16.F32.PACK_AB R43, R62, R61 ;  /* 0x0000003d3e2b723e */ /* 0x000fe200000000ff */
[----:B--2---:R-:W-:Y:S01]  /*0ad0*/  FMUL.FTZ R34, R26, UR4 ;  /* 0x000000041a227c20 */ /* 0x004fe20008410000 */
[----:B------:R-:W-:Y:S01]  /*0ae0*/  F2FP.F16.F32.PACK_AB R26, R13, R12 ;  /* 0x0000000c0d1a723e */ /* 0x000fe200000000ff */
[----:B---3--:R-:W-:Y:S01]  /*0af0*/  FMUL.FTZ R8, R8, UR4 ;  /* 0x0000000408087c20 */ /* 0x008fe20008410000 */
[----:B------:R-:W-:Y:S01]  /*0b00*/  FMUL.FTZ R9, R9, UR4 ;  /* 0x0000000409097c20 */ /* 0x000fe20008410000 */
[----:B------:R-:W-:Y:S01]  /*0b10*/  FMUL.FTZ R10, R10, UR4 ;  /* 0x000000040a0a7c20 */ /* 0x000fe20008410000 */
[----:B------:R-:W-:Y:S01]  /*0b20*/  FMUL.FTZ R11, R11, UR4 ;  /* 0x000000040b0b7c20 */ /* 0x000fe20008410000 */
[----:B0-----:R-:W-:-:S02]  /*0b30*/  IMAD.SHL.U32 R36, R5, 0x8, RZ ;  /* 0x0000000805247824 */ /* 0x001fc400078e00ff */
[----:B------:R-:W-:Y:S01]  /*0b40*/  FMUL.FTZ R32, R24, UR4 ;  /* 0x0000000418207c20 */ /* 0x000fe20008410000 */
[----:B------:R-:W-:Y:S01]  /*0b50*/  FMUL.FTZ R33, R25, UR4 ;  /* 0x0000000419217c20 */ /* 0x000fe20008410000 */
[----:B------:R-:W-:Y:S01]  /*0b60*/  FMUL.FTZ R35, R27, UR4 ;  /* 0x000000041b237c20 */ /* 0x000fe20008410000 */
[----:B----4-:R-:W-:Y:S01]  /*0b70*/  FMUL.FTZ R16, R16, UR4 ;  /* 0x0000000410107c20 */ /* 0x010fe20008410000 */
[----:B------:R-:W-:Y:S01]  /*0b80*/  LOP3.LUT R12, R36, 0xd8, RZ, 0xc0, !PT ;  /* 0x000000d8240c7812 */ /* 0x000fe200078ec0ff */
[----:B------:R-:W-:Y:S01]  /*0b90*/  FMUL.FTZ R17, R17, UR4 ;  /* 0x0000000411117c20 */ /* 0x000fe20008410000 */
[----:B------:R-:W-:Y:S01]  /*0ba0*/  FMUL.FTZ R18, R18, UR4 ;  /* 0x0000000412127c20 */ /* 0x000fe20008410000 */
[----:B------:R-:W-:Y:S01]  /*0bb0*/  FMUL.FTZ R19, R19, UR4 ;  /* 0x0000000413137c20 */ /* 0x000fe20008410000 */
[----:B------:R-:W-:Y:S01]  /*0bc0*/  F2FP.F16.F32.PACK_AB R27, R15, R14 ;  /* 0x0000000e0f1b723e */ /* 0x000fe200000000ff */
[----:B-----5:R-:W-:Y:S01]  /*0bd0*/  FMUL.FTZ R28, R28, UR4 ;  /* 0x000000041c1c7c20 */ /* 0x020fe20008410000 */
[----:B------:R-:W-:Y:S01]  /*0be0*/  FMUL.FTZ R29, R29, UR4 ;  /* 0x000000041d1d7c20 */ /* 0x000fe20008410000 */
[----:B------:R-:W-:Y:S01]  /*0bf0*/  FMUL.FTZ R30, R30, UR4 ;  /* 0x000000041e1e7c20 */ /* 0x000fe20008410000 */
[----:B------:R-:W-:Y:S01]  /*0c00*/  FMUL.FTZ R31, R31, UR4 ;  /* 0x000000041f1f7c20 */ /* 0x000fe20008410000 */
[----:B------:R-:W-:Y:S01]  /*0c10*/  LOP3.LUT R15, R12, 0x18, R5, 0x78, !PT ;  /* 0x000000180c0f7812 */ /* 0x000fe200078e7805 */
[----:B------:R-:W-:Y:S01]  /*0c20*/  STSM.16.M88.4 [R47+0xe000], R40 ;  /* 0x00e000282f007844 */ /* 0x000fe20000000200 */
[----:B------:R-:W-:Y:S01]  /*0c30*/  F2FP.F16.F32.PACK_AB R24, R9, R8 ;  /* 0x000000080918723e */ /* 0x000fe200000000ff */
[----:B------:R-:W0:Y:S01]  /*0c40*/  LDCU.64 UR4, c[0x0][0x3c8] ;  /* 0x00007900ff0477ac */ /* 0x000e220008000a00 */
[----:B------:R-:W-:-:S02]  /*0c50*/  F2FP.F16.F32.PACK_AB R25, R11, R10 ;  /* 0x0000000a0b19723e */ /* 0x000fc400000000ff */
[----:B------:R-:W-:Y:S02]  /*0c60*/  F2FP.F16.F32.PACK_AB R12, R33, R32 ;  /* 0x00000020210c723e */ /* 0x000fe400000000ff */
[----:B------:R-:W-:Y:S01]  /*0c70*/  F2FP.F16.F32.PACK_AB R8, R17, R16 ;  /* 0x000000101108723e */ /* 0x000fe200000000ff */
[----:B------:R-:W-:Y:S01]  /*0c80*/  STSM.16.M88.4 [R44+0x2000], R24 ;  /* 0x002000182c007844 */ /* 0x000fe20000000200 */
[----:B------:R-:W-:Y:S02]  /*0c90*/  F2FP.F16.F32.PACK_AB R9, R19, R18 ;  /* 0x000000121309723e */ /* 0x000fe400000000ff */
[----:B------:R-:W-:Y:S01]  /*0ca0*/  F2FP.F16.F32.PACK_AB R10, R21, R20 ;  /* 0x00000014150a723e */ /* 0x000fe200000000ff */
[----:B------:R-:W-:Y:S01]  /*0cb0*/  IMAD.MOV.U32 R21, RZ, RZ, RZ ;  /* 0x000000ffff157224 */ /* 0x000fe200078e00ff */
[----:B------:R-:W-:Y:S02]  /*0cc0*/  F2FP.F16.F32.PACK_AB R11, R23, R22 ;  /* 0x00000016170b723e */ /* 0x000fe400000000ff */
[----:B------:R-:W-:-:S02]  /*0cd0*/  LOP3.LUT R32, R15, 0x1f20, R36, 0xf8, !PT ;  /* 0x00001f200f207812 */ /* 0x000fc400078ef824 */
[----:B------:R-:W-:Y:S01]  /*0ce0*/  F2FP.F16.F32.PACK_AB R13, R35, R34 ;  /* 0x00000022230d723e */ /* 0x000fe200000000ff */
[----:B------:R1:W-:Y:S01]  /*0cf0*/  STSM.16.M88.4 [R47+0x10000], R8 ;  /* 0x010000082f007844 */ /* 0x0003e20000000200 */
[----:B------:R-:W-:Y:S01]  /*0d00*/  F2FP.F16.F32.PACK_AB R14, R29, R28 ;  /* 0x0000001c1d0e723e */ /* 0x000fe200000000ff */
[C---:B------:R-:W-:Y:S01]  /*0d10*/  IMAD R7, R32.reuse, 0x2, R7 ;  /* 0x0000000220077824 */ /* 0x040fe200078e0207 */
[----:B------:R-:W-:Y:S02]  /*0d20*/  F2FP.F16.F32.PACK_AB R15, R31, R30 ;  /* 0x0000001e1f0f723e */ /* 0x000fe400000000ff */
[----:B------:R-:W-:Y:S02]  /*0d30*/  LEA R6, R32, R6, 0x1 ;  /* 0x0000000620067211 */ /* 0x000fe400078e08ff */
[----:B------:R-:W-:Y:S01]  /*0d40*/  LOP3.LUT R20, R36, 0x18, RZ, 0xc0, !PT ;  /* 0x0000001824147812 */ /* 0x000fe200078ec0ff */
[----:B------:R2:W-:Y:S01]  /*0d50*/  STSM.16.M88.4 [R44+0x4000], R12 ;  /* 0x0040000c2c007844 */ /* 0x0005e20000000200 */
[----:B------:R-:W-:-:S02]  /*0d60*/  SHF.R.U32.HI R5, RZ, 0x2, R5 ;  /* 0x00000002ff057819 */ /* 0x000fc40000011605 */
[----:B------:R-:W-:Y:S01]  /*0d70*/  LOP3.LUT R32, R20, 0x40, RZ, 0xfc, !PT ;  /* 0x0000004014207812 */ /* 0x000fe200078efcff */
[----:B------:R-:W-:Y:S01]  /*0d80*/  BAR.SYNC.DEFER_BLOCKING 0x0 ;  /* 0x0000000000007b1d */ /* 0x000fe20000010000 */
[C---:B0-----:R-:W-:Y:S01]  /*0d90*/  IMAD.WIDE.U32 R22, R0.reuse, UR4, R20 ;  /* 0x0000000400167c25 */ /* 0x041fe2000f8e0014 */
[C---:B------:R-:W-:Y:S02]  /*0da0*/  ISETP.GE.AND P1, PT, R5.reuse, R4, PT ;  /* 0x000000040500720c */ /* 0x040fe40003f26270 */
[C---:B-1----:R-:W-:Y:S01]  /*0db0*/  IADD3 R8, P0, PT, R5.reuse, R64, RZ ;  /* 0x0000004005087210 */ /* 0x042fe20007f1e0ff */
[----:B------:R-:W-:Y:S02]  /*0dc0*/  IMAD R23, R0, UR5, R23 ;  /* 0x0000000500177c24 */ /* 0x000fe4000f8e0217 */
[----:B------:R-:W-:Y:S01]  /*0dd0*/  VIADD R0, R5, 0x40 ;  /* 0x0000004005007836 */ /* 0x000fe20000000000 */
[----:B------:R-:W-:-:S04]  /*0de0*/  IADD3.X R9, PT, PT, RZ, R65, RZ, P0, !PT ;  /* 0x00000041ff097210 */ /* 0x000fc800007fe4ff */
[----:B------:R-:W-:Y:S01]  /*0df0*/  ISETP.GE.AND P0, PT, R0, R4, PT ;  /* 0x000000040000720c */ /* 0x000fe20003f06270 */
[----:B------:R-:W-:Y:S01]  /*0e00*/  IMAD.WIDE.U32 R4, R2, UR6, R22 ;  /* 0x0000000602047c25 */ /* 0x000fe2000f8e0016 */
[----:B------:R-:W-:-:S03]  /*0e10*/  LOP3.LUT R0, R20, 0x20, RZ, 0xfc, !PT ;  /* 0x0000002014007812 */ /* 0x000fc600078efcff */
[----:B------:R-:W-:Y:S02]  /*0e20*/  IMAD R23, R2, UR7, R5 ;  /* 0x0000000702177c24 */ /* 0x000fe4000f8e0205 */
[----:B------:R-:W-:Y:S01]  /*0e30*/  IMAD.WIDE.U32 R28, R3, 0x80, R8 ;  /* 0x00000080031c7825 */ /* 0x000fe200078e0008 */
[----:B------:R2:W0:Y:S01]  /*0e40*/  LDS.128 R16, [R6+0xd000] ;  /* 0x00d0000006107984 */ /* 0x0004220000000c00 */
[----:B------:R-:W-:Y:S05]  /*0e50*/  @P1 BRA `(.L_x_41) ;  /* 0x00000000004c1947 */ /* 0x000fea0003800000 */
[----:B------:R-:W1:Y:S01]  /*0e60*/  LDCU UR4, c[0x0][0x3b4] ;  /* 0x00007680ff0477ac */ /* 0x000e620008000800 */
[----:B--2---:R-:W2:Y:S01]  /*0e70*/  LDS.128 R12, [R7+0x2000] ;  /* 0x00200000070c7984 */ /* 0x004ea20000000c00 */
[----:B------:R-:W-:Y:S01]  /*0e80*/  IMAD.MOV.U32 R22, RZ, RZ, R4 ;  /* 0x000000ffff167224 */ /* 0x000fe200078e0004 */
[----:B------:R-:W3:Y:S02]  /*0e90*/  LDCU.64 UR6, c[0x0][0x3c0] ;  /* 0x00007800ff0677ac */ /* 0x000ee40008000a00 */
[----:B------:R-:W4:Y:S01]  /*0ea0*/  LDS.128 R24, [R7+0x4000] ;  /* 0x0040000007187984 */ /* 0x000f220000000c00 */
[----:B------:R-:W5:Y:S01]  /*0eb0*/  LDCU.64 UR10, c[0x0][0x3a8] ;  /* 0x00007500ff0a77ac */ /* 0x000f620008000a00 */
[----:B-1----:R-:W-:Y:S02]  /*0ec0*/  ISETP.GE.AND P1, PT, R20, UR4, PT ;  /* 0x0000000414007c0c */ /* 0x002fe4000bf26270 */
[----:B------:R-:W-:Y:S01]  /*0ed0*/  ISETP.GE.AND P2, PT, R0, UR4, PT ;  /* 0x0000000400007c0c */ /* 0x000fe2000bf46270 */
[----:B---3--:R-:W-:Y:S01]  /*0ee0*/  IMAD R31, R29, UR6, RZ ;  /* 0x000000061d1f7c24 */ /* 0x008fe2000f8e02ff */
[----:B------:R-:W-:Y:S01]  /*0ef0*/  ISETP.GE.AND P3, PT, R32, UR4, PT ;  /* 0x0000000420007c0c */ /* 0x000fe2000bf66270 */
[----:B------:R-:W-:-:S04]  /*0f00*/  IMAD.WIDE.U32 R2, R28, UR6, R22 ;  /* 0x000000061c027c25 */ /* 0x000fc8000f8e0016 */
[----:B------:R-:W-:Y:S01]  /*0f10*/  IMAD R31, R28, UR7, R31 ;  /* 0x000000071c1f7c24 */ /* 0x000fe2000f8e021f */
[----:B-----5:R-:W-:-:S03]  /*0f20*/  LEA R30, P4, R2, UR10, 0x1 ;  /* 0x0000000a021e7c11 */ /* 0x020fc6000f8808ff */
[----:B------:R-:W1:Y:S01]  /*0f30*/  @!P1 LDS.128 R8, [R7] ;  /* 0x0000000007089984 */ /* 0x000e620000000c00 */
[----:B------:R-:W-:-:S04]  /*0f40*/  IADD3 R3, PT, PT, R3, R31, RZ ;  /* 0x0000001f03037210 */ /* 0x000fc80007ffe0ff */
[----:B------:R-:W-:-:S05]  /*0f50*/  LEA.HI.X R31, R2, UR11, R3, 0x1, P4 ;  /* 0x0000000b021f7c11 */ /* 0x000fca000a0f0c03 */
[----:B--2---:R3:W-:Y:S04]  /*0f60*/  @!P2 STG.E.128 desc[UR8][R30.64+0x40], R12 ;  /* 0x0000400c1e00a986 */ /* 0x0047e8000c101d08 */
[----:B----4-:R3:W-:Y:S04]  /*0f70*/  @!P3 STG.E.128 desc[UR8][R30.64+0x80], R24 ;  /* 0x000080181e00b986 */ /* 0x0107e8000c101d08 */
[----:B-1----:R3:W-:Y:S02]  /*0f80*/  @!P1 STG.E.128 desc[UR8][R30.64], R8 ;  /* 0x000000081e009986 */ /* 0x0027e4000c101d08 */
.L_x_41:
[----:B------:R-:W-:Y:S05]  /*0f90*/  BSYNC.RECONVERGENT B0 ;  /* 0x0000000000007941 */ /* 0x000fea0003800200 */
.L_x_40:
[----:B---3--:R1:W3:Y:S01]  /*0fa0*/  LDS.128 R8, [R6+0xf000] ;  /* 0x00f0000006087984 */ /* 0x0082e20000000c00 */
[----:B------:R-:W-:Y:S05]  /*0fb0*/  @P0 EXIT ;  /* 0x000000000000094d */ /* 0x000fea0003800000 */
[----:B------:R-:W4:Y:S01]  /*0fc0*/  LDCU.64 UR6, c[0x0][0x3c0] ;  /* 0x00007800ff0677ac */ /* 0x000f220008000a00 */
[----:B--2---:R2:W1:Y:S01]  /*0fd0*/  LDS.128 R12, [R6+0x11000] ;  /* 0x01100000060c7984 */ /* 0x0044620000000c00 */
[----:B------:R-:W-:Y:S01]  /*0fe0*/  IADD3 R5, P0, PT, R28, 0x40, RZ ;  /* 0x000000401c057810 */ /* 0x000fe20007f1e0ff */
[----:B------:R-:W-:Y:S01]  /*0ff0*/  IMAD.MOV.U32 R2, RZ, RZ, R4 ;  /* 0x000000ffff027224 */ /* 0x000fe200078e0004 */
[----:B------:R-:W5:Y:S01]  /*1000*/  LDCU UR4, c[0x0][0x3b4] ;  /* 0x00007680ff0477ac */ /* 0x000f620008000800 */
[----:B------:R-:W-:Y:S02]  /*1010*/  MOV R3, R23 ;  /* 0x0000001700037202 */ /* 0x000fe40000000f00 */
[----:B------:R-:W-:Y:S01]  /*1020*/  IMAD.X R28, RZ, RZ, R29, P0 ;  /* 0x000000ffff1c7224 */ /* 0x000fe200000e061d */
[----:B------:R-:W2:Y:S03]  /*1030*/  LDCU.64 UR10, c[0x0][0x3a8] ;  /* 0x00007500ff0a77ac */ /* 0x000ea60008000a00 */
[----:B----4-:R-:W-:-:S02]  /*1040*/  IMAD R28, R28, UR6, RZ ;  /* 0x000000061c1c7c24 */ /* 0x010fc4000f8e02ff */
[----:B------:R-:W-:Y:S01]  /*1050*/  IMAD.WIDE.U32 R2, R5, UR6, R2 ;  /* 0x0000000605027c25 */ /* 0x000fe2000f8e0002 */
[----:B-----5:R-:W-:-:S03]  /*1060*/  ISETP.GE.AND P1, PT, R20, UR4, PT ;  /* 0x0000000414007c0c */ /* 0x020fc6000bf26270 */
[----:B------:R-:W-:Y:S01]  /*1070*/  IMAD R5, R5, UR7, R28 ;  /* 0x0000000705057c24 */ /* 0x000fe2000f8e021c */
[----:B------:R-:W-:Y:S02]  /*1080*/  ISETP.GE.AND P2, PT, R0, UR4, PT ;  /* 0x0000000400007c0c */ /* 0x000fe4000bf46270 */
[----:B------:R-:W-:Y:S01]  /*1090*/  ISETP.GE.AND P3, PT, R32, UR4, PT ;  /* 0x0000000420007c0c */ /* 0x000fe2000bf66270 */
[----:B------:R-:W-:Y:S01]  /*10a0*/  IMAD.IADD R3, R3, 0x1, R5 ;  /* 0x0000000103037824 */ /* 0x000fe200078e0205 */
[----:B--2---:R-:W-:-:S04]  /*10b0*/  LEA R4, P0, R2, UR10, 0x1 ;  /* 0x0000000a02047c11 */ /* 0x004fc8000f8008ff */
[----:B------:R-:W-:-:S05]  /*10c0*/  LEA.HI.X R5, R2, UR11, R3, 0x1, P0 ;  /* 0x0000000b02057c11 */ /* 0x000fca00080f0c03 */
[----:B0-----:R0:W-:Y:S04]  /*10d0*/  @!P1 STG.E.128 desc[UR8][R4.64], R16 ;  /* 0x0000001004009986 */ /* 0x0011e8000c101d08 */
[----:B---3--:R0:W-:Y:S01]  /*10e0*/  @!P2 STG.E.128 desc[UR8][R4.64+0x40], R8 ;  /* 0x000040080400a986 */ /* 0x0081e2000c101d08 */
[----:B-1----:R-:W-:Y:S05]  /*10f0*/  @P3 EXIT ;  /* 0x000000000000394d */ /* 0x002fea0003800000 */
[----:B------:R-:W-:Y:S01]  /*1100*/  STG.E.128 desc[UR8][R4.64+0x80], R12 ;  /* 0x0000800c04007986 */ /* 0x000fe2000c101d08 */
[----:B------:R-:W-:Y:S05]  /*1110*/  EXIT ;  /* 0x000000000000794d */ /* 0x000fea0003800000 */
.L_x_42:
        /* <DEDUP_REMOVED lines=14> */
.L_x_90:


//--------------------- .text._ZN7cutlass13device_kernelIN5flash32FlashAttnBwdPostprocessConvertdQIN4cute5tupleIJNS3_1CILi64EEENS5_ILi96EEEEEENS_6half_tEfNS_4arch4Sm90ELi256ENS3_8TiledMMAINS3_8MMA_AtomIJNS3_4SM904GMMA25MMA_64x16x16_F32F16F16_SSILNSF_5MajorE0ELSH_1ELNSF_7ScaleInE1ELSI_1EEEEEENS3_6LayoutINS4_IJNS5_ILi1EEENS5_ILi2EEESM_EEENS4_IJNS5_ILi0EEESM_SP_EEEEENS4_IJNS3_10UnderscoreESS_SS_EEEEELb0EEEEEvNT_6ParamsE --------------------------
	.section	.text._ZN7cutlass13device_kernelIN5flash32FlashAttnBwdPostprocessConvertdQIN4cute5tupleIJNS3_1CILi64EEENS5_ILi96EEEEEENS_6half_tEfNS_4arch4Sm90ELi256ENS3_8TiledMMAINS3_8MMA_AtomIJNS3_4SM904GMMA25MMA_64x16x16_F32F16F16_SSILNSF_5MajorE0ELSH_1ELNSF_7ScaleInE1ELSI_1EEEEEENS3_6LayoutINS4_IJNS5_ILi1EEENS5_ILi2EEESM_EEENS4_IJNS5_ILi0EEESM_SP_EEEEENS4_IJNS3_10UnderscoreESS_SS_EEEEELb0EEEEEvNT_6ParamsE,"ax",@progbits
	.align	128
.text._ZN7cutlass13device_kernelIN5flash32FlashAttnBwdPostprocessConvertdQIN4cute5tupleIJNS3_1CILi64EEENS5_ILi96EEEEEENS_6half_tEfNS_4arch4Sm90ELi256ENS3_8TiledMMAINS3_8MMA_AtomIJNS3_4SM904GMMA25MMA_64x16x16_F32F16F16_SSILNSF_5MajorE0ELSH_1ELNSF_7ScaleInE1ELSI_1EEEEEENS3_6LayoutINS4_IJNS5_ILi1EEENS5_ILi2EEESM_EEENS4_IJNS5_ILi0EEESM_SP_EEEEENS4_IJNS3_10UnderscoreESS_SS_EEEEELb0EEEEEvNT_6ParamsE:
        .type           _ZN7cutlass13device_kernelIN5flash32FlashAttnBwdPostprocessConvertdQIN4cute5tupleIJNS3_1CILi64EEENS5_ILi96EEEEEENS_6half_tEfNS_4arch4Sm90ELi256ENS3_8TiledMMAINS3_8MMA_AtomIJNS3_4SM904GMMA25MMA_64x16x16_F32F16F16_SSILNSF_5MajorE0ELSH_1ELNSF_7ScaleInE1ELSI_1EEEEEENS3_6LayoutINS4_IJNS5_ILi1EEENS5_ILi2EEESM_EEENS4_IJNS5_ILi0EEESM_SP_EEEEENS4_IJNS3_10UnderscoreESS_SS_EEEEELb0EEEEEvNT_6ParamsE,@function
        .size           _ZN7cutlass13device_kernelIN5flash32FlashAttnBwdPostprocessConvertdQIN4cute5tupleIJNS3_1CILi64EEENS5_ILi96EEEEEENS_6half_tEfNS_4arch4Sm90ELi256ENS3_8TiledMMAINS3_8MMA_AtomIJNS3_4SM904GMMA25MMA_64x16x16_F32F16F16_SSILNSF_5MajorE0ELSH_1ELNSF_7ScaleInE1ELSI_1EEEEEENS3_6LayoutINS4_IJNS5_ILi1EEENS5_ILi2EEESM_EEENS4_IJNS5_ILi0EEESM_SP_EEEEENS4_IJNS3_10UnderscoreESS_SS_EEEEELb0EEEEEvNT_6ParamsE,(.L_x_91 - _ZN7cutlass13device_kernelIN5flash32FlashAttnBwdPostprocessConvertdQIN4cute5tupleIJNS3_1CILi64EEENS5_ILi96EEEEEENS_6half_tEfNS_4arch4Sm90ELi256ENS3_8TiledMMAINS3_8MMA_AtomIJNS3_4SM904GMMA25MMA_64x16x16_F32F16F16_SSILNSF_5MajorE0ELSH_1ELNSF_7ScaleInE1ELSI_1EEEEEENS3_6LayoutINS4_IJNS5_ILi1EEENS5_ILi2EEESM_EEENS4_IJNS5_ILi0EEESM_SP_EEEEENS4_IJNS3_10UnderscoreESS_SS_EEEEELb0EEEEEvNT_6ParamsE)
        .other          _ZN7cutlass13device_kernelIN5flash32FlashAttnBwdPostprocessConvertdQIN4cute5tupleIJNS3_1CILi64EEENS5_ILi96EEEEEENS_6half_tEfNS_4arch4Sm90ELi256ENS3_8TiledMMAINS3_8MMA_AtomIJNS3_4SM904GMMA25MMA_64x16x16_F32F16F16_SSILNSF_5MajorE0ELSH_1ELNSF_7ScaleInE1ELSI_1EEEEEENS3_6LayoutINS4_IJNS5_ILi1EEENS5_ILi2EEESM_EEENS4_IJNS5_ILi0EEESM_SP_EEEEENS4_IJNS3_10UnderscoreESS_SS_EEEEELb0EEEEEvNT_6ParamsE,@"STO_CUDA_ENTRY STV_DEFAULT"
_ZN7cutlass13device_kernelIN5flash32FlashAttnBwdPostprocessConvertdQIN4cute5tupleIJNS3_1CILi64EEENS5_ILi96EEEEEENS_6half_tEfNS_4arch4Sm90ELi256ENS3_8TiledMMAINS3_8MMA_AtomIJNS3_4SM904GMMA25MMA_64x16x16_F32F16F16_SSILNSF_5MajorE0ELSH_1ELNSF_7ScaleInE1ELSI_1EEEEEENS3_6LayoutINS4_IJNS5_ILi1EEENS5_ILi2EEESM_EEENS4_IJNS5_ILi0EEESM_SP_EEEEENS4_IJNS3_10UnderscoreESS_SS_EEEEELb0EEEEEvNT_6ParamsE:
        /* <DEDUP_REMOVED lines=17> */
.L_x_43:
        /* <DEDUP_REMOVED lines=14> */
.L_x_45:
[----:B------:R-:W0:Y:S02]  /*01f0*/  LDC.64 R2, c[0x0][0x3e8] ;  /* 0x0000fa00ff027b82 */ /* 0x000e240000000a00 */
[----:B0-----:R-:W-:-:S05]  /*0200*/  IMAD.WIDE.U32 R2, R11, 0x4, R2 ;  /* 0x000000040b027825 */ /* 0x001fca00078e0002 */
[----:B------:R0:W5:Y:S01]  /*0210*/  LDG.E R7, desc[UR8][R2.64] ;  /* 0x0000000802077981 */ /* 0x000162000c1e1900 */
[----:B------:R-:W-:Y:S05]  /*0220*/  BRA `(.L_x_44) ;  /* 0x0000000000087947 */ /* 0x000fea0003800000 */
.L_x_46:
[----:B------:R-:W2:Y:S02]  /*0230*/  LDG.E R3, desc[UR8][R2.64+0x4] ;  /* 0x0000040802037981 */ /* 0x000ea4000c1e1900 */
[----:B--2---:R-:W-:-:S07]  /*0240*/  IMAD.IADD R7, R3, 0x1, -R34 ;  /* 0x0000000103077824 */ /* 0x004fce00078e0a22 */
.L_x_44:
[----:B------:R-:W-:Y:S01]  /*0250*/  IMAD.SHL.U32 R32, R0, 0x40, RZ ;  /* 0x0000004000207824 */ /* 0x000fe200078e00ff */
[----:B------:R-:W-:-:S04]  /*0260*/  ISETP.NE.AND.EX P0, PT, R9, RZ, PT, P0 ;  /* 0x000000ff0900720c */ /* 0x000fc80003f05300 */
[----:B-----5:R-:W-:-:S13]  /*0270*/  ISETP.GT.AND P2, PT, R7, R32, PT ;  /* 0x000000200700720c */ /* 0x020fda0003f44270 */
[----:B------:R-:W-:Y:S05]  /*0280*/  @!P2 EXIT P0 ;  /* 0x000000000000a94d */ /* 0x000fea0000000000 */
[----:B0-----:R-:W0:Y:S01]  /*0290*/  S2R R2, SR_CTAID.Y ;  /* 0x0000000000027919 */ /* 0x001e220000002600 */
[----:B------:R-:W0:Y:S01]  /*02a0*/  LDC.64 R12, c[0x0][0x398] ;  /* 0x0000e600ff0c7b82 */ /* 0x000e220000000a00 */
[----:B------:R-:W-:Y:S01]  /*02b0*/  IMAD R9, R0, 0x1800, RZ ;  /* 0x0000180000097824 */ /* 0x000fe200078e02ff */
[----:B------:R-:W-:Y:S01]  /*02c0*/  BSSY.RECONVERGENT B0, `(.L_x_47) ;  /* 0x0000025000007945 */ /* 0x000fe20003800200 */
[----:B------:R-:W1:Y:S03]  /*02d0*/  S2R R3, SR_TID.X ;  /* 0x0000000000037919 */ /* 0x000e660000002100 */
[----:B------:R-:W-:Y:S01]  /*02e0*/  IADD3 R8, P0, PT, R9, R4, RZ ;  /* 0x0000000409087210 */ /* 0x000fe20007f1e0ff */
[----:B------:R-:W2:Y:S01]  /*02f0*/  S2R R10, SR_CgaCtaId ;  /* 0x00000000000a7919 */ /* 0x000ea20000008800 */
[----:B------:R-:W3:Y:S01]  /*0300*/  LDC.64 R14, c[0x0][0x3a0] ;  /* 0x0000e800ff0e7b82 */ /* 0x000ee20000000a00 */
[----:B------:R-:W-:-:S02]  /*0310*/  SEL R4, R11, RZ, !P1 ;  /* 0x000000ff0b047207 */ /* 0x000fc40004800000 */
        /* <DEDUP_REMOVED lines=26> */
.L_x_49:
[----:B------:R-:W-:Y:S01]  /*04c0*/  @P0 ELECT P1, URZ, PT ;  /* 0x0000000000ff082f */ /* 0x000fe20003820000 */
[----:B------:R1:W-:-:S12]  /*04d0*/  UBLKCP.S.G [UR6], [UR4], UR10 ;  /* 0x00000006040073ba */ /* 0x0003d8000800020a */
[----:B------:R-:W-:Y:S02]  /*04e0*/  @P1 PLOP3.LUT P0, PT, P1, PT, PT, 0x8, 0x80 ;  /* 0x000000000080181c */ /* 0x000fe40000f0e170 */
[----:B------:R-:W-:-:S11]  /*04f0*/  PLOP3.LUT P1, PT, PT, PT, PT, 0x8, 0x80 ;  /* 0x000000000080781c */ /* 0x000fd60003f2e170 */
[----:B-1----:R-:W-:Y:S05]  /*0500*/  @P0 BRA.U.ANY `(.L_x_49) ;  /* 0xfffffffd00ec0947 */ /* 0x002fea000393ffff */
.L_x_48:
[----:B------:R-:W-:Y:S05]  /*0510*/  BSYNC.RECONVERGENT B0 ;  /* 0x0000000000007941 */ /* 0x000fea0003800200 */
.L_x_47:
[----:B------:R-:W-:Y:S01]  /*0520*/  BAR.SYNC.DEFER_BLOCKING 0x0 ;  /* 0x0000000000007b1d */ /* 0x000fe20000010000 */
[----:B------:R-:W-:Y:S02]  /*0530*/  MOV R5, 0x400 ;  /* 0x0000040000057802 */ /* 0x000fe40000000f00 */
[----:B0-----:R-:W-:Y:S02]  /*0540*/  SHF.L.U32 R6, RZ, 0x1f, RZ ;  /* 0x0000001fff067819 */ /* 0x001fe400000006ff */
[----:B------:R-:W-:-:S07]  /*0550*/  LEA R5, R10, R5, 0x18 ;  /* 0x000000050a057211 */ /* 0x000fce00078ec0ff */
.L_x_50:
[----:B0-----:R0:W1:Y:S02]  /*0560*/  SYNCS.PHASECHK.TRANS64.TRYWAIT P0, [R5+URZ+0x9000], R6 ;  /* 0x00900006050075a7 */ /* 0x00106400080011ff */
[----:B-1----:R-:W-:Y:S05]  /*0570*/  @!P0 NANOSLEEP.SYNCS 0x989680 ;  /* 0x009896800000895d */ /* 0x002fea0003900000 */
[----:B------:R-:W1:Y:S02]  /*0580*/  @!P0 SYNCS.PHASECHK.TRANS64 P0, [R5+URZ+0x9000], R6 ;  /* 0x00900006050085a7 */ /* 0x000e6400080010ff */
[----:B-1----:R-:W-:Y:S05]  /*0590*/  @!P0 BRA `(.L_x_50) ;  /* 0xfffffffc00f08947 */ /* 0x002fea000383ffff */
[C---:B------:R-:W-:Y:S01]  /*05a0*/  IMAD.SHL.U32 R33, R3.reuse, 0x10, RZ ;  /* 0x0000001003217824 */ /* 0x040fe200078e00ff */
[--C-:B0-----:R-:W-:Y:S01]  /*05b0*/  SHF.R.U32.HI R6, RZ, 0x7, R3.reuse ;  /* 0x00000007ff067819 */ /* 0x101fe20000011603 */
[----:B------:R-:W0:Y:S01]  /*05c0*/  LDCU UR4, c[0x0][0x3d8] ;  /* 0x00007b00ff0477ac */ /* 0x000e220008000800 */
[----:B------:R-:W-:Y:S01]  /*05d0*/  IMAD.SHL.U32 R40, R3, 0x2, RZ ;  /* 0x0000000203287824 */ /* 0x000fe200078e00ff */
[----:B------:R-:W-:Y:S02]  /*05e0*/  VIADDMNMX R42, R7, -R32, 0x40, PT ;  /* 0x00000040072a7446 */ /* 0x000fe40003800920 */
[C---:B------:R-:W-:Y:S02]  /*05f0*/  LOP3.LUT R9, R33.reuse, 0x7f0, RZ, 0xc0, !PT ;  /* 0x000007f021097812 */ /* 0x040fe400078ec0ff */
[----:B------:R-:W-:Y:S02]  /*0600*/  LOP3.LUT R37, R33, 0x40, RZ, 0xc0, !PT ;  /* 0x0000004021257812 */ /* 0x000fe400078ec0ff */
[----:B------:R-:W-:Y:S01]  /*0610*/  SHF.R.U32.HI R32, RZ, 0x1, R3 ;  /* 0x00000001ff207819 */ /* 0x000fe20000011603 */
[----:B------:R-:W-:Y:S01]  /*0620*/  IMAD R6, R6, 0x3000, R9 ;  /* 0x0000300006067824 */ /* 0x000fe200078e0209 */
[----:B------:R-:W-:-:S02]  /*0630*/  LOP3.LUT R37, R37, 0x8, R40, 0xf8, !PT ;  /* 0x0000000825257812 */ /* 0x000fc400078ef828 */
[----:B------:R-:W-:Y:S01]  /*0640*/  LOP3.LUT R32, R32, 0x8, RZ, 0xc0, !PT ;  /* 0x0000000820207812 */ /* 0x000fe200078ec0ff */
[----:B------:R-:W-:Y:S01]  /*0650*/  IMAD.IADD R36, R5, 0x1, R6 ;  /* 0x0000000105247824 */ /* 0x000fe200078e0206 */
[----:B------:R-:W-:Y:S01]  /*0660*/  SHF.R.U32.HI R7, RZ, 0x2, R3 ;  /* 0x00000002ff077819 */ /* 0x000fe20000011603 */
[----:B------:R-:W-:-:S03]  /*0670*/  IMAD.SHL.U32 R6, R3, 0x8, RZ ;  /* 0x0000000803067824 */ /* 0x000fc600078e00ff */
[----:B------:R-:W0:Y:S01]  /*0680*/  LDS.128 R8, [R36] ;  /* 0x0000000024087984 */ /* 0x000e220000000c00 */
[----:B------:R-:W-:Y:S02]  /*0690*/  ISETP.GE.AND P0, PT, R7, R42, PT ;  /* 0x0000002a0700720c */ /* 0x000fe40003f06270 */
[----:B------:R-:W-:Y:S01]  /*06a0*/  LOP3.LUT R38, R6, 0x1c00, RZ, 0xc0, !PT ;  /* 0x00001c0006267812 */ /* 0x000fe200078ec0ff */
[----:B------:R-:W1:Y:S03]  /*06b0*/  LDS.128 R12, [R36+0x800] ;  /* 0x00080000240c7984 */ /* 0x000e660000000c00 */
[--C-:B------:R-:W-:Y:S01]  /*06c0*/  LOP3.LUT R38, R38, 0x30, R33.reuse, 0xf8, !PT ;  /* 0x0000003026267812 */ /* 0x100fe200078ef821 */
[----:B------:R-:W2:Y:S03]  /*06d0*/  LDS.128 R16, [R36+0x1000] ;  /* 0x0010000024107984 */ /* 0x000ea60000000c00 */
[----:B------:R-:W-:Y:S01]  /*06e0*/  LOP3.LUT R33, R38, 0x80, R33, 0xf8, !PT ;  /* 0x0000008026217812 */ /* 0x000fe200078ef821 */
[----:B------:R-:W3:Y:S03]  /*06f0*/  LDS.128 R20, [R36+0x1800] ;  /* 0x0018000024147984 */ /* 0x000ee60000000c00 */
[----:B------:R-:W-:Y:S01]  /*0700*/  LOP3.LUT R33, R33, 0x300, R6, 0xf8, !PT ;  /* 0x0000030021217812 */ /* 0x000fe200078ef806 */
[----:B------:R-:W4:Y:S04]  /*0710*/  LDS.128 R24, [R36+0x2000] ;  /* 0x0020000024187984 */ /* 0x000f280000000c00 */
[----:B------:R5:W4:Y:S02]  /*0720*/  LDS.128 R28, [R36+0x2800] ;  /* 0x00280000241c7984 */ /* 0x000b240000000c00 */
[----:B-----5:R-:W-:-:S05]  /*0730*/  LOP3.LUT R36, R33, R37, R32, 0xf6, !PT ;  /* 0x0000002521247212 */ /* 0x020fca00078ef620 */
[----:B------:R-:W-:Y:S02]  /*0740*/  IMAD R36, R36, 0x2, R5 ;  /* 0x0000000224247824 */ /* 0x000fe400078e0205 */
[----:B0-----:R-:W-:Y:S01]  /*0750*/  FMUL.FTZ R8, R8, UR4 ;  /* 0x0000000408087c20 */ /* 0x001fe20008410000 */
[----:B------:R-:W-:Y:S01]  /*0760*/  FMUL.FTZ R9, R9, UR4 ;  /* 0x0000000409097c20 */ /* 0x000fe20008410000 */
[----:B------:R-:W-:Y:S01]  /*0770*/  FMUL.FTZ R10, R10, UR4 ;  /* 0x000000040a0a7c20 */ /* 0x000fe20008410000 */
[----:B------:R-:W-:Y:S01]  /*0780*/  FMUL.FTZ R11, R11, UR4 ;  /* 0x000000040b0b7c20 */ /* 0x000fe20008410000 */
[----:B-1----:R-:W-:Y:S01]  /*0790*/  FMUL.FTZ R12, R12, UR4 ;  /* 0x000000040c0c7c20 */ /* 0x002fe20008410000 */
[----:B------:R-:W-:Y:S01]  /*07a0*/  FMUL.FTZ R13, R13, UR4 ;  /* 0x000000040d0d7c20 */ /* 0x000fe20008410000 */
[----:B------:R-:W-:Y:S01]  /*07b0*/  FMUL.FTZ R14, R14, UR4 ;  /* 0x000000040e0e7c20 */ /* 0x000fe20008410000 */
[----:B------:R-:W-:Y:S01]  /*07c0*/  FMUL.FTZ R15, R15, UR4 ;  /* 0x000000040f0f7c20 */ /* 0x000fe20008410000 */
[----:B--2---:R-:W-:Y:S01]  /*07d0*/  FMUL.FTZ R16, R16, UR4 ;  /* 0x0000000410107c20 */ /* 0x004fe20008410000 */
[----:B------:R-:W-:Y:S01]  /*07e0*/  FMUL.FTZ R17, R17, UR4 ;  /* 0x0000000411117c20 */ /* 0x000fe20008410000 */
[----:B------:R-:W-:Y:S01]  /*07f0*/  FMUL.FTZ R18, R18, UR4 ;  /* 0x0000000412127c20 */ /* 0x000fe20008410000 */
[----:B------:R-:W-:Y:S01]  /*0800*/  FMUL.FTZ R19, R19, UR4 ;  /* 0x0000000413137c20 */ /* 0x000fe20008410000 */
[----:B---3--:R-:W-:Y:S01]  /*0810*/  FMUL.FTZ R20, R20, UR4 ;  /* 0x0000000414147c20 */ /* 0x008fe20008410000 */
[----:B------:R-:W-:Y:S01]  /*0820*/  FMUL.FTZ R21, R21, UR4 ;  /* 0x0000000415157c20 */ /* 0x000fe20008410000 */
[----:B------:R-:W-:Y:S01]  /*0830*/  FMUL.FTZ R22, R22, UR4 ;  /* 0x0000000416167c20 */ /* 0x000fe20008410000 */
[----:B------:R-:W-:Y:S01]  /*0840*/  FMUL.FTZ R23, R23, UR4 ;  /* 0x0000000417177c20 */ /* 0x000fe20008410000 */
[----:B----4-:R-:W-:Y:S01]  /*0850*/  FMUL.FTZ R24, R24, UR4 ;  /* 0x0000000418187c20 */ /* 0x010fe20008410000 */
[----:B------:R-:W-:Y:S01]  /*0860*/  FMUL.FTZ R25, R25, UR4 ;  /* 0x0000000419197c20 */ /* 0x000fe20008410000 */
[----:B------:R-:W-:Y:S01]  /*0870*/  FMUL.FTZ R26, R26, UR4 ;  /* 0x000000041a1a7c20 */ /* 0x000fe20008410000 */
[----:B------:R-:W-:Y:S01]  /*0880*/  FMUL.FTZ R27, R27, UR4 ;  /* 0x000000041b1b7c20 */ /* 0x000fe20008410000 */
[----:B------:R-:W-:Y:S01]  /*0890*/  FMUL.FTZ R28, R28, UR4 ;  /* 0x000000041c1c7c20 */ /* 0x000fe20008410000 */
[----:B------:R-:W-:Y:S01]  /*08a0*/  FMUL.FTZ R29, R29, UR4 ;  /* 0x000000041d1d7c20 */ /* 0x000fe20008410000 */
[----:B------:R-:W-:Y:S01]  /*08b0*/  FMUL.FTZ R30, R30, UR4 ;  /* 0x000000041e1e7c20 */ /* 0x000fe20008410000 */
[----:B------:R-:W-:Y:S01]  /*08c0*/  FMUL.FTZ R31, R31, UR4 ;  /* 0x000000041f1f7c20 */ /* 0x000fe20008410000 */
[----:B------:R-:W-:-:S02]  /*08d0*/  F2FP.F16.F32.PACK_AB R8, R9, R8 ;  /* 0x000000080908723e */ /* 0x000fc400000000ff */
[----:B------:R-:W-:Y:S02]  /*08e0*/  F2FP.F16.F32.PACK_AB R9, R11, R10 ;  /* 0x0000000a0b09723e */ /* 0x000fe400000000ff */
[----:B------:R-:W-:Y:S02]  /*08f0*/  F2FP.F16.F32.PACK_AB R10, R13, R12 ;  /* 0x0000000c0d0a723e */ /* 0x000fe400000000ff */
[----:B------:R-:W-:Y:S02]  /*0900*/  F2FP.F16.F32.PACK_AB R11, R15, R14 ;  /* 0x0000000e0f0b723e */ /* 0x000fe400000000ff */
[----:B------:R-:W-:Y:S02]  /*0910*/  F2FP.F16.F32.PACK_AB R12, R17, R16 ;  /* 0x00000010110c723e */ /* 0x000fe400000000ff */
[----:B------:R-:W-:Y:S01]  /*0920*/  F2FP.F16.F32.PACK_AB R13, R19, R18 ;  /* 0x00000012130d723e */ /* 0x000fe200000000ff */
[----:B------:R0:W-:Y:S01]  /*0930*/  STSM.16.M88.4 [R36+0x6000], R8 ;  /* 0x0060000824007844 */ /* 0x0001e20000000200 */
[----:B------:R-:W-:-:S02]  /*0940*/  F2FP.F16.F32.PACK_AB R14, R21, R20 ;  /* 0x00000014150e723e */ /* 0x000fc400000000ff */
[----:B------:R-:W-:Y:S02]  /*0950*/  F2FP.F16.F32.PACK_AB R15, R23, R22 ;  /* 0x00000016170f723e */ /* 0x000fe400000000ff */
[----:B------:R-:W-:Y:S02]  /*0960*/  F2FP.F16.F32.PACK_AB R16, R25, R24 ;  /* 0x000000181910723e */ /* 0x000fe400000000ff */
[----:B------:R-:W-:Y:S01]  /*0970*/  F2FP.F16.F32.PACK_AB R17, R27, R26 ;  /* 0x0000001a1b11723e */ /* 0x000fe200000000ff */
[----:B------:R0:W-:Y:S01]  /*0980*/  STSM.16.M88.4 [R36+0x7000], R12 ;  /* 0x0070000c24007844 */ /* 0x0001e20000000200 */
[----:B------:R-:W-:Y:S02]  /*0990*/  F2FP.F16.F32.PACK_AB R18, R29, R28 ;  /* 0x0000001c1d12723e */ /* 0x000fe400000000ff */
[----:B------:R-:W-:-:S05]  /*09a0*/  F2FP.F16.F32.PACK_AB R19, R31, R30 ;  /* 0x0000001e1f13723e */ /* 0x000fca00000000ff */
[----:B------:R0:W-:Y:S01]  /*09b0*/  STSM.16.M88.4 [R36+0x8000], R16 ;  /* 0x0080001024007844 */ /* 0x0001e20000000200 */
[----:B------:R-:W-:Y:S06]  /*09c0*/  BAR.SYNC.DEFER_BLOCKING 0x0 ;  /* 0x0000000000007b1d */ /* 0x000fec0000010000 */
[----:B------:R-:W-:Y:S05]  /*09d0*/  @P0 EXIT ;  /* 0x000000000000094d */ /* 0x000fea0003800000 */
[----:B------:R-:W1:Y:S01]  /*09e0*/  LDCU UR4, c[0x0][0x3b4] ;  /* 0x00007680ff0477ac */ /* 0x000e620008000800 */
[C---:B0-----:R-:W-:Y:S01]  /*09f0*/  IMAD.SHL.U32 R9, R3.reuse, 0x4, RZ ;  /* 0x0000000403097824 */ /* 0x041fe200078e00ff */
[C---:B------:R-:W-:Y:S01]  /*0a00*/  LOP3.LUT R8, R6.reuse, 0x8, RZ, 0xc0, !PT ;  /* 0x0000000806087812 */ /* 0x040fe200078ec0ff */
[----:B------:R-:W-:Y:S01]  /*0a10*/  IMAD.SHL.U32 R3, R3, 0x200, RZ ;  /* 0x0000020003037824 */ /* 0x000fe200078e00ff */
[----:B------:R-:W-:Y:S01]  /*0a20*/  LOP3.LUT R16, R6, 0x18, RZ, 0xc0, !PT ;  /* 0x0000001806107812 */ /* 0x000fe200078ec0ff */
[----:B------:R-:W-:Y:S01]  /*0a30*/  VIADD R5, R5, 0x6000 ;  /* 0x0000600005057836 */ /* 0x000fe20000000000 */
[----:B------:R-:W-:Y:S01]  /*0a40*/  LOP3.LUT R11, R8, 0x40, R9, 0xf8, !PT ;  /* 0x00000040080b7812 */ /* 0x000fe200078ef809 */
[----:B------:R-:W0:Y:S01]  /*0a50*/  LDCU.128 UR12, c[0x0][0x3c0] ;  /* 0x00007800ff0c77ac */ /* 0x000e220008000c00 */
[----:B------:R-:W-:Y:S01]  /*0a60*/  LOP3.LUT R8, R9, 0xfb0, RZ, 0xc0, !PT ;  /* 0x00000fb009087812 */ /* 0x000fe200078ec0ff */
[----:B------:R-:W-:Y:S01]  /*0a70*/  IMAD.MOV.U32 R17, RZ, RZ, RZ ;  /* 0x000000ffff117224 */ /* 0x000fe200078e00ff */
[----:B------:R-:W-:Y:S01]  /*0a80*/  LOP3.LUT R11, R11, R32, RZ, 0x3c, !PT ;  /* 0x000000200b0b7212 */ /* 0x000fe200078e3cff */
[----:B------:R-:W2:Y:S01]  /*0a90*/  LDCU.64 UR6, c[0x0][0x3d0] ;  /* 0x00007a00ff0677ac */ /* 0x000ea20008000a00 */
[----:B------:R-:W-:-:S02]  /*0aa0*/  LOP3.LUT R3, R3, 0x400, RZ, 0xc0, !PT ;  /* 0x0000040003037812 */ /* 0x000fc400078ec0ff */
[----:B------:R-:W-:Y:S01]  /*0ab0*/  IADD3 R6, P1, PT, R7, R34, RZ ;  /* 0x0000002207067210 */ /* 0x000fe20007f3e0ff */
[----:B------:R-:W3:Y:S01]  /*0ac0*/  LDCU.64 UR10, c[0x0][0x3a8] ;  /* 0x00007500ff0a77ac */ /* 0x000ee20008000a00 */
[----:B------:R-:W-:Y:S02]  /*0ad0*/  IADD3 R8, PT, PT, R11, R8, R3 ;  /* 0x000000080b087210 */ /* 0x000fe40007ffe003 */
[----:B-1----:R-:W-:Y:S01]  /*0ae0*/  ISETP.GE.AND P0, PT, R16, UR4, PT ;  /* 0x0000000410007c0c */ /* 0x002fe2000bf06270 */
[----:B------:R-:W-:Y:S02]  /*0af0*/  IMAD.X R7, RZ, RZ, R35, P1 ;  /* 0x000000ffff077224 */ /* 0x000fe400008e0623 */
[----:B------:R-:W-:Y:S02]  /*0b00*/  IMAD R5, R8, 0x2, R5 ;  /* 0x0000000208057824 */ /* 0x000fe400078e0205 */
[----:B0-----:R-:W-:-:S03]  /*0b10*/  IMAD.WIDE.U32 R18, R2, UR14, R16 ;  /* 0x0000000e02127c25 */ /* 0x001fc6000f8e0010 */
[----:B------:R-:W0:Y:S01]  /*0b20*/  LDS.128 R8, [R5+0x1000] ;  /* 0x0010000005087984 */ /* 0x000e220000000c00 */
[----:B------:R-:W-:Y:S01]  /*0b30*/  LOP3.LUT R17, R16, 0x40, RZ, 0xfc, !PT ;  /* 0x0000004010117812 */ /* 0x000fe200078efcff */
[----:B------:R-:W-:-:S03]  /*0b40*/  IMAD R19, R2, UR15, R19 ;  /* 0x0000000f02137c24 */ /* 0x000fc6000f8e0213 */
[----:B------:R-:W1:Y:S01]  /*0b50*/  @!P0 LDS.128 R12, [R5] ;  /* 0x00000000050c8984 */ /* 0x000e620000000c00 */
[----:B------:R-:W-:Y:S01]  /*0b60*/  IMAD.WIDE.U32 R2, R0, 0x40, R6 ;  /* 0x0000004000027825 */ /* 0x000fe200078e0006 */
[----:B------:R-:W-:Y:S02]  /*0b70*/  LOP3.LUT R0, R16, 0x20, RZ, 0xfc, !PT ;  /* 0x0000002010007812 */ /* 0x000fe400078efcff */
[----:B------:R-:W-:Y:S01]  /*0b80*/  ISETP.GE.AND P2, PT, R17, UR4, PT ;  /* 0x0000000411007c0c */ /* 0x000fe2000bf46270 */
[----:B--2---:R-:W-:Y:S01]  /*0b90*/  IMAD.WIDE.U32 R18, R4, UR6, R18 ;  /* 0x0000000604127c25 */ /* 0x004fe2000f8e0012 */
[----:B------:R-:W-:-:S03]  /*0ba0*/  ISETP.GE.AND P1, PT, R0, UR4, PT ;  /* 0x0000000400007c0c */ /* 0x000fc6000bf26270 */
[----:B------:R-:W-:Y:S02]  /*0bb0*/  IMAD R3, R3, UR12, RZ ;  /* 0x0000000c03037c24 */ /* 0x000fe4000f8e02ff */
[----:B------:R-:W-:Y:S02]  /*0bc0*/  IMAD R19, R4, UR7, R19 ;  /* 0x0000000704137c24 */ /* 0x000fe4000f8e0213 */
[C---:B------:R-:W-:Y:S02]  /*0bd0*/  IMAD R7, R2.reuse, UR13, R3 ;  /* 0x0000000d02077c24 */ /* 0x040fe4000f8e0203 */
[----:B------:R-:W-:-:S04]  /*0be0*/  IMAD.WIDE.U32 R2, R2, UR12, R18 ;  /* 0x0000000c02027c25 */ /* 0x000fc8000f8e0012 */
[----:B------:R-:W-:Y:S01]  /*0bf0*/  IMAD.IADD R3, R3, 0x1, R7 ;  /* 0x0000000103037824 */ /* 0x000fe200078e0207 */
[----:B---3--:R-:W-:-:S04]  /*0c00*/  LEA R16, P3, R2, UR10, 0x1 ;  /* 0x0000000a02107c11 */ /* 0x008fc8000f8608ff */
[----:B------:R-:W-:-:S05]  /*0c10*/  LEA.HI.X R17, R2, UR11, R3, 0x1, P3 ;  /* 0x0000000b02117c11 */ /* 0x000fca00098f0c03 */
[----:B0-----:R0:W-:Y:S04]  /*0c20*/  @!P1 STG.E.128 desc[UR8][R16.64+0x40], R8 ;  /* 0x0000400810009986 */ /* 0x0011e8000c101d08 */
[----:B-1----:R0:W-:Y:S01]  /*0c30*/  @!P0 STG.E.128 desc[UR8][R16.64], R12 ;  /* 0x0000000c10008986 */ /* 0x0021e2000c101d08 */
[----:B------:R-:W-:Y:S05]  /*0c40*/  @P2 EXIT ;  /* 0x000000000000294d */ /* 0x000fea0003800000 */
[----:B------:R-:W1:Y:S04]  /*0c50*/  LDS.128 R4, [R5+0x2000] ;  /* 0x0020000005047984 */ /* 0x000e680000000c00 */
[----:B-1----:R-:W-:Y:S01]  /*0c60*/  STG.E.128 desc[UR8][R16.64+0x80], R4 ;  /* 0x0000800410007986 */ /* 0x002fe2000c101d08 */
[----:B------:R-:W-:Y:S05]  /*0c70*/  EXIT ;  /* 0x000000000000794d */ /* 0x000fea0003800000 */
.L_x_51:
        /* <DEDUP_REMOVED lines=16> */
.L_x_91:


//--------------------- .text._ZN7cutlass13device_kernelIN5flash11enable_sm90INS1_16FlashAttnBwdSm90INS1_25CollectiveMainloopBwdSm90ILi2ELi2ELi2EN4cute5tupleIJNS5_1CILi1EEES8_S8_EEENS6_IJNS7_ILi64EEENS7_ILi128EEENS7_ILi96EEEEEENS_6half_tEfNS_4arch4Sm90ELb1ELb0ELb0ELb1ELb1ELb1ELb0ELb0ELi2ELi1ELi2ELi1ELb1EEENS1_24CollectiveEpilogueBwdGQAISD_fSG_Li256ELb1ELb1EEENS1_25SingleTileBwdLPTSchedulerILb1ELi128ELb1EEEEEEEEEvNT_6ParamsE --------------------------
	.section	.text._ZN7cutlass13device_kernelIN5flash11enable_sm90INS1_16FlashAttnBwdSm90INS1_25CollectiveMainloopBwdSm90ILi2ELi2ELi2EN4cute5tupleIJNS5_1CILi1EEES8_S8_EEENS6_IJNS7_ILi64EEENS7_ILi128EEENS7_ILi96EEEEEENS_6half_tEfNS_4arch4Sm90ELb1ELb0ELb0ELb1ELb1ELb1ELb0ELb0ELi2ELi1ELi2ELi1ELb1EEENS1_24CollectiveEpilogueBwdGQAISD_fSG_Li256ELb1ELb1EEENS1_25SingleTileBwdLPTSchedulerILb1ELi128ELb1EEEEEEEEEvNT_6ParamsE,"ax",@progbits
	.align	128
.text._ZN7cutlass13device_kernelIN5flash11enable_sm90INS1_16FlashAttnBwdSm90INS1_25CollectiveMainloopBwdSm90ILi2ELi2ELi2EN4cute5tupleIJNS5_1CILi1EEES8_S8_EEENS6_IJNS7_ILi64EEENS7_ILi128EEENS7_ILi96EEEEEENS_6half_tEfNS_4arch4Sm90ELb1ELb0ELb0ELb1ELb1ELb1ELb0ELb0ELi2ELi1ELi2ELi1ELb1EEENS1_24CollectiveEpilogueBwdGQAISD_fSG_Li256ELb1ELb1EEENS1_25SingleTileBwdLPTSchedulerILb1ELi128ELb1EEEEEEEEEvNT_6ParamsE:
        .type           _ZN7cutlass13device_kernelIN5flash11enable_sm90INS1_16FlashAttnBwdSm90INS1_25CollectiveMainloopBwdSm90ILi2ELi2ELi2EN4cute5tupleIJNS5_1CILi1EEES8_S8_EEENS6_IJNS7_ILi64EEENS7_ILi128EEENS7_ILi96EEEEEENS_6half_tEfNS_4arch4Sm90ELb1ELb0ELb0ELb1ELb1ELb1ELb0ELb0ELi2ELi1ELi2ELi1ELb1EEENS1_24CollectiveEpilogueBwdGQAISD_fSG_Li256ELb1ELb1EEENS1_25SingleTileBwdLPTSchedulerILb1ELi128ELb1EEEEEEEEEvNT_6ParamsE,@function
        .size           _ZN7cutlass13device_kernelIN5flash11enable_sm90INS1_16FlashAttnBwdSm90INS1_25CollectiveMainloopBwdSm90ILi2ELi2ELi2EN4cute5tupleIJNS5_1CILi1EEES8_S8_EEENS6_IJNS7_ILi64EEENS7_ILi128EEENS7_ILi96EEEEEENS_6half_tEfNS_4arch4Sm90ELb1ELb0ELb0ELb1ELb1ELb1ELb0ELb0ELi2ELi1ELi2ELi1ELb1EEENS1_24CollectiveEpilogueBwdGQAISD_fSG_Li256ELb1ELb1EEENS1_25SingleTileBwdLPTSchedulerILb1ELi128ELb1EEEEEEEEEvNT_6ParamsE,(.L_x_92 - _ZN7cutlass13device_kernelIN5flash11enable_sm90INS1_16FlashAttnBwdSm90INS1_25CollectiveMainloopBwdSm90ILi2ELi2ELi2EN4cute5tupleIJNS5_1CILi1EEES8_S8_EEENS6_IJNS7_ILi64EEENS7_ILi128EEENS7_ILi96EEEEEENS_6half_tEfNS_4arch4Sm90ELb1ELb0ELb0ELb1ELb1ELb1ELb0ELb0ELi2ELi1ELi2ELi1ELb1EEENS1_24CollectiveEpilogueBwdGQAISD_fSG_Li256ELb1ELb1EEENS1_25SingleTileBwdLPTSchedulerILb1ELi128ELb1EEEEEEEEEvNT_6ParamsE)
        .other          _ZN7cutlass13device_kernelIN5flash11enable_sm90INS1_16FlashAttnBwdSm90INS1_25CollectiveMainloopBwdSm90ILi2ELi2ELi2EN4cute5tupleIJNS5_1CILi1EEES8_S8_EEENS6_IJNS7_ILi64EEENS7_ILi128EEENS7_ILi96EEEEEENS_6half_tEfNS_4arch4Sm90ELb1ELb0ELb0ELb1ELb1ELb1ELb0ELb0ELi2ELi1ELi2ELi1ELb1EEENS1_24CollectiveEpilogueBwdGQAISD_fSG_Li256ELb1ELb1EEENS1_25SingleTileBwdLPTSchedulerILb1ELi128ELb1EEEEEEEEEvNT_6ParamsE,@"STO_CUDA_ENTRY STV_DEFAULT"
_ZN7cutlass13device_kernelIN5flash11enable_sm90INS1_16FlashAttnBwdSm90INS1_25CollectiveMainloopBwdSm90ILi2ELi2ELi2EN4cute5tupleIJNS5_1CILi1EEES8_S8_EEENS6_IJNS7_ILi64EEENS7_ILi128EEENS7_ILi96EEEEEENS_6half_tEfNS_4arch4Sm90ELb1ELb0ELb0ELb1ELb1ELb1ELb0ELb0ELi2ELi1ELi2ELi1ELb1EEENS1_24CollectiveEpilogueBwdGQAISD_fSG_Li256ELb1ELb1EEENS1_25SingleTileBwdLPTSchedulerILb1ELi128ELb1EEEEEEEEEvNT_6ParamsE:
[----:B------:R-:W-:Y:S01]  /*0000*/  LDC R1, c[0x0][0x37c] ;  /* 0x0000df00ff017b82 */ /* 0x000fe20000000800 */
[----:B------:R-:W-:Y:S05]  /*0010*/  EXIT ;  /* 0x000000000000794d */ /* 0x000fea0003800000 */
.L_x_52:
        /* <DEDUP_REMOVED lines=14> */
.L_x_92:


//--------------------- .text._ZN7cutlass13device_kernelIN5flash22FlashAttnBwdPreprocessIN4cute5tupleIJNS3_1CILi64EEENS5_ILi96EEEEEENS_6half_tEfNS_4arch4Sm90ELb1ELb1EEEEEvNT_6ParamsE --------------------------
	.section	.text._ZN7cutlass13device_kernelIN5flash22FlashAttnBwdPreprocessIN4cute5tupleIJNS3_1CILi64EEENS5_ILi96EEEEEENS_6half_tEfNS_4arch4Sm90ELb1ELb1EEEEEvNT_6ParamsE,"ax",@progbits
	.align	128
.text._ZN7cutlass13device_kernelIN5flash22FlashAttnBwdPreprocessIN4cute5tupleIJNS3_1CILi64EEENS5_ILi96EEEEEENS_6half_tEfNS_4arch4Sm90ELb1ELb1EEEEEvNT_6ParamsE:
        .type           _ZN7cutlass13device_kernelIN5flash22FlashAttnBwdPreprocessIN4cute5tupleIJNS3_1CILi64EEENS5_ILi96EEEEEENS_6half_tEfNS_4arch4Sm90ELb1ELb1EEEEEvNT_6ParamsE,@function
        .size           _ZN7cutlass13device_kernelIN5flash22FlashAttnBwdPreprocessIN4cute5tupleIJNS3_1CILi64EEENS5_ILi96EEEEEENS_6half_tEfNS_4arch4Sm90ELb1ELb1EEEEEvNT_6ParamsE,(.L_x_93 - _ZN7cutlass13device_kernelIN5flash22FlashAttnBwdPreprocessIN4cute5tupleIJNS3_1CILi64EEENS5_ILi96EEEEEENS_6half_tEfNS_4arch4Sm90ELb1ELb1EEEEEvNT_6ParamsE)
        .other          _ZN7cutlass13device_kernelIN5flash22FlashAttnBwdPreprocessIN4cute5tupleIJNS3_1CILi64EEENS5_ILi96EEEEEENS_6half_tEfNS_4arch4Sm90ELb1ELb1EEEEEvNT_6ParamsE,@"STO_CUDA_ENTRY STV_DEFAULT"
_ZN7cutlass13device_kernelIN5flash22FlashAttnBwdPreprocessIN4cute5tupleIJNS3_1CILi64EEENS5_ILi96EEEEEENS_6half_tEfNS_4arch4Sm90ELb1ELb1EEEEEvNT_6ParamsE:
[----:B------:R-:W-:Y:S08]  /*0000*/  LDC R1, c[0x0][0x37c] ;  /* 0x0000df00ff017b82 */ /* 0x000ff00000000800 */
[----:B------:R-:W0:Y:S01]  /*0010*/  LDC.64 R8, c[0x0][0x460] ;  /* 0x00011800ff087b82 */ /* 0x000e220000000a00 */
[----:B------:R-:W1:Y:S01]  /*0020*/  S2R R0, SR_CTAID.X ;  /* 0x0000000000007919 */ /* 0x000e620000002500 */
[----:B------:R-:W2:Y:S01]  /*0030*/  LDCU.64 UR4, c[0x0][0x358] ;  /* 0x00006b00ff0477ac */ /* 0x000ea20008000a00 */
[----:B------:R-:W3:Y:S05]  /*0040*/  S2R R3, SR_CTAID.Z ;  /* 0x0000000000037919 */ /* 0x000eea0000002700 */
[----:B------:R-:W4:Y:S01]  /*0050*/  S2UR UR6, SR_CTAID.Y ;  /* 0x00000000000679c3 */ /* 0x000f220000002600 */
[----:B0-----:R-:W-:-:S04]  /*0060*/  ISETP.NE.U32.AND P0, PT, R8, RZ, PT ;  /* 0x000000ff0800720c */ /* 0x001fc80003f05070 */
[----:B------:R-:W-:-:S13]  /*0070*/  ISETP.NE.AND.EX P1, PT, R9, RZ, PT, P0 ;  /* 0x000000ff0900720c */ /* 0x000fda0003f25300 */
[----:B-1234-:R-:W-:Y:S05]  /*0080*/  @P1 BRA `(.L_x_53) ;  /* 0x0000000000241947 */ /* 0x01efea0003800000 */
[----:B------:R-:W0:Y:S01]  /*0090*/  LDCU.64 UR8, c[0x0][0x468] ;  /* 0x00008d00ff0877ac */ /* 0x000e220008000a00 */
[----:B------:R-:W-:Y:S01]  /*00a0*/  HFMA2 R2, -RZ, RZ, 0, 0 ;  /* 0x00000000ff027431 */ /* 0x000fe200000001ff */
[----:B------:R-:W-:Y:S01]  /*00b0*/  CS2R R34, SRZ ;  /* 0x0000000000227805 */ /* 0x000fe2000001ff00 */
[----:B------:R-:W1:Y:S01]  /*00c0*/  LDCU UR7, c[0x0][0x388] ;  /* 0x00007100ff0777ac */ /* 0x000e620008000800 */
[----:B0-----:R-:W-:-:S04]  /*00d0*/  UISETP.NE.U32.AND UP0, UPT, UR8, URZ, UPT ;  /* 0x000000ff0800728c */ /* 0x001fc8000bf05070 */
[----:B------:R-:W-:Y:S01]  /*00e0*/  UISETP.NE.AND.EX UP0, UPT, UR9, URZ, UPT, UP0 ;  /* 0x000000ff0900728c */ /* 0x000fe2000bf05300 */
[----:B-1----:R-:W-:-:S08]  /*00f0*/  MOV R4, UR7 ;  /* 0x0000000700047c02 */ /* 0x002fd00008000f00 */
[----:B------:R-:W-:Y:S05]  /*0100*/  BRA.U !UP0, `(.L_x_54) ;  /* 0x00000001084c7547 */ /* 0x000fea000b800000 */
[----:B------:R-:W-:Y:S05]  /*0110*/  BRA `(.L_x_55) ;  /* 0x0000000000307947 */ /* 0x000fea0003800000 */
.L_x_53:
[----:B------:R-:W0:Y:S01]  /*0120*/  LDC.64 R6, c[0x0][0x460] ;  /* 0x00011800ff067b82 */ /* 0x000e220000000a00 */
[----:B------:R-:W1:Y:S01]  /*0130*/  LDCU.64 UR8, c[0x0][0x468] ;  /* 0x00008d00ff0877ac */ /* 0x000e620008000a00 */
[----:B0-----:R-:W-:-:S05]  /*0140*/  IMAD.WIDE.U32 R6, R3, 0x4, R6 ;  /* 0x0000000403067825 */ /* 0x001fca00078e0006 */
[----:B------:R-:W2:Y:S01]  /*0150*/  LDG.E R34, desc[UR4][R6.64] ;  /* 0x0000000406227981 */ /* 0x000ea2000c1e1900 */
[----:B-1----:R-:W-:-:S04]  /*0160*/  UISETP.NE.U32.AND UP0, UPT, UR8, URZ, UPT ;  /* 0x000000ff0800728c */ /* 0x002fc8000bf05070 */
[----:B------:R-:W-:Y:S01]  /*0170*/  UISETP.NE.AND.EX UP0, UPT, UR9, URZ, UPT, UP0 ;  /* 0x000000ff0900728c */ /* 0x000fe2000bf05300 */
[----:B--2---:R-:W-:Y:S02]  /*0180*/  LEA R2, R3, R34, 0x6 ;  /* 0x0000002203027211 */ /* 0x004fe400078e30ff */
[----:B------:R-:W-:Y:S02]  /*0190*/  SHF.R.S32.HI R35, RZ, 0x1f, R34 ;  /* 0x0000001fff237819 */ /* 0x000fe40000011422 */
[----:B------:R-:W-:-:S04]  /*01a0*/  SHF.R.S32.HI R5, RZ, 0x1f, R2 ;  /* 0x0000001fff057819 */ /* 0x000fc80000011402 */
[----:B------:R-:W-:-:S04]  /*01b0*/  LEA.HI R2, R5, R2, RZ, 0x6 ;  /* 0x0000000205027211 */ /* 0x000fc800078f30ff */
[----:B------:R-:W-:Y:S01]  /*01c0*/  LOP3.LUT R2, R2, 0xffffffc0, RZ, 0xc0, !PT ;  /* 0xffffffc002027812 */ /* 0x000fe200078ec0ff */
[----:B------:R-:W-:Y:S06]  /*01d0*/  BRA.U !UP0, `(.L_x_56) ;  /* 0x0000000108107547 */ /* 0x000fec000b800000 */
.L_x_55:
[----:B------:R-:W0:Y:S02]  /*01e0*/  LDC.64 R4, c[0x0][0x468] ;  /* 0x00011a00ff047b82 */ /* 0x000e240000000a00 */
[----:B0-----:R-:W-:-:S06]  /*01f0*/  IMAD.WIDE.U32 R4, R3, 0x4, R4 ;  /* 0x0000000403047825 */ /* 0x001fcc00078e0004 */
[----:B------:R0:W5:Y:S01]  /*0200*/  LDG.E R4, desc[UR4][R4.64] ;  /* 0x0000000404047981 */ /* 0x000162000c1e1900 */
[----:B------:R-:W-:Y:S05]  /*0210*/  BRA `(.L_x_54) ;  /* 0x0000000000087947 */ /* 0x000fea0003800000 */
.L_x_56:
[----:B------:R-:W2:Y:S02]  /*0220*/  LDG.E R7, desc[UR4][R6.64+0x4] ;  /* 0x0000040406077981 */ /* 0x000ea4000c1e1900 */
[----:B--2---:R-:W-:-:S07]  /*0230*/  IADD3 R4, PT, PT, -R34, R7, RZ ;  /* 0x0000000722047210 */ /* 0x004fce0007ffe1ff */
.L_x_54:
[----:B0-----:R-:W0:Y:S01]  /*0240*/  S2R R5, SR_TID.X ;  /* 0x0000000000057919 */ /* 0x001e220000002100 */
[----:B------:R-:W-:Y:S02]  /*0250*/  SHF.L.U32 R6, R0, 0x6, RZ ;  /* 0x0000000600067819 */ /* 0x000fe400000006ff */
[----:B------:R-:W-:Y:S02]  /*0260*/  ISETP.NE.AND.EX P0, PT, R9, RZ, PT, P0 ;  /* 0x000000ff0900720c */ /* 0x000fe40003f05300 */
[----:B-----5:R-:W-:-:S13]  /*0270*/  ISETP.GT.AND P2, PT, R4, R6, PT ;  /* 0x000000060400720c */ /* 0x020fda0003f44270 */
[----:B------:R-:W-:Y:S05]  /*0280*/  @!P2 EXIT P0 ;  /* 0x000000000000a94d */ /* 0x000fea0000000000 */
[----:B------:R-:W-:Y:S01]  /*0290*/  IADD3 R32, PT, PT, -R6, R4, RZ ;  /* 0x0000000406207210 */ /* 0x000fe20007ffe1ff */
[----:B------:R-:W1:Y:S01]  /*02a0*/  LDC.64 R10, c[0x0][0x400] ;  /* 0x00010000ff0a7b82 */ /* 0x000e620000000a00 */
[----:B------:R-:W-:Y:S02]  /*02b0*/  SEL R7, R3, RZ, !P1 ;  /* 0x000000ff03077207 */ /* 0x000fe40004800000 */
[C---:B0-----:R-:W-:Y:S02]  /*02c0*/  ISETP.GE.AND P0, PT, R5.reuse, R32, PT ;  /* 0x000000200500720c */ /* 0x041fe40003f06270 */
[----:B------:R-:W-:Y:S02]  /*02d0*/  MOV R33, 0x7f800000 ;  /* 0x7f80000000217802 */ /* 0x000fe40000000f00 */
[----:B------:R-:W-:Y:S01]  /*02e0*/  ISETP.GT.U32.OR P0, PT, R5, 0x3f, P0 ;  /* 0x0000003f0500780c */ /* 0x000fe20000704470 */
[----:B------:R-:W0:-:S12]  /*02f0*/  LDC.64 R12, c[0x0][0x408] ;  /* 0x00010200ff0c7b82 */ /* 0x000e180000000a00 */
[----:B------:R-:W-:Y:S01]  /*0300*/  @!P0 IADD3 R9, PT, PT, R6, R5, RZ ;  /* 0x0000000506098210 */ /* 0x000fe20007ffe0ff */
[----:B------:R-:W2:Y:S03]  /*0310*/  @!P0 LDC.64 R16, c[0x0][0x3f8] ;  /* 0x0000fe00ff108b82 */ /* 0x000ea60000000a00 */
[----:B------:R-:W-:-:S04]  /*0320*/  @!P0 IADD3 R8, P2, PT, R9, R34, RZ ;  /* 0x0000002209088210 */ /* 0x000fc80007f5e0ff */
[----:B------:R-:W-:-:S03]  /*0330*/  @!P0 IADD3.X R9, PT, PT, RZ, R35, RZ, P2, !PT ;  /* 0x00000023ff098210 */ /* 0x000fc600017fe4ff */
[----:B-1----:R-:W-:-:S04]  /*0340*/  @!P0 IMAD.WIDE.U32 R8, R10, UR6, R8 ;  /* 0x000000060a088c25 */ /* 0x002fc8000f8e0008 */
[----:B------:R-:W-:Y:S02]  /*0350*/  @!P0 IMAD R9, R11, UR6, R9 ;  /* 0x000000060b098c24 */ /* 0x000fe4000f8e0209 */
[----:B0-----:R-:W-:-:S04]  /*0360*/  @!P0 IMAD.WIDE.U32 R8, R7, R12, R8 ;  /* 0x0000000c07088225 */ /* 0x001fc800078e0008 */
[----:B------:R-:W-:Y:S01]  /*0370*/  @!P0 IMAD R9, R7, R13, R9 ;  /* 0x0000000d07098224 */ /* 0x000fe200078e0209 */
[C---:B--2---:R-:W-:Y:S02]  /*0380*/  @!P0 LEA R16, P1, R8.reuse, R16, 0x2 ;  /* 0x0000001008108211 */ /* 0x044fe400078210ff */
[----:B------:R-:W-:Y:S02]  /*0390*/  SHF.R.U32.HI R45, RZ, 0x2, R5 ;  /* 0x00000002ff2d7819 */ /* 0x000fe40000011605 */
[----:B------:R-:W-:-:S05]  /*03a0*/  @!P0 LEA.HI.X R17, R8, R17, R9, 0x2, P1 ;  /* 0x0000001108118211 */ /* 0x000fca00008f1409 */
[----:B------:R0:W5:Y:S01]  /*03b0*/  @!P0 LDG.E R33, desc[UR4][R16.64] ;  /* 0x0000000410218981 */ /* 0x000162000c1e1900 */
[----:B------:R-:W-:Y:S01]  /*03c0*/  ISETP.GE.AND P0, PT, R45, R32, PT ;  /* 0x000000202d00720c */ /* 0x000fe20003f06270 */
[----:B------:R-:W-:Y:S01]  /*03d0*/  BSSY.RECONVERGENT B0, `(.L_x_57) ;  /* 0x000002b000007945 */ /* 0x000fe20003800200 */
[----:B------:R-:W-:Y:S02]  /*03e0*/  SHF.L.U32 R36, R5, 0x3, RZ ;  /* 0x0000000305247819 */ /* 0x000fe400000006ff */
[----:B------:R-:W-:Y:S02]  /*03f0*/  CS2R R8, SRZ ;  /* 0x0000000000087805 */ /* 0x000fe4000001ff00 */
[----:B------:R-:W-:Y:S02]  /*0400*/  CS2R R10, SRZ ;  /* 0x00000000000a7805 */ /* 0x000fe4000001ff00 */
[----:B------:R-:W-:Y:S02]  /*0410*/  CS2R R12, SRZ ;  /* 0x00000000000c7805 */ /* 0x000fe4000001ff00 */
[----:B------:R-:W-:-:S02]  /*0420*/  LOP3.LUT R36, R36, 0x18, RZ, 0xc0, !PT ;  /* 0x0000001824247812 */ /* 0x000fc400078ec0ff */
        /* <DEDUP_REMOVED lines=13> */
[----:B------:R-:W-:Y:S01]  /*0500*/  HFMA2 R37, -RZ, RZ, 0, 0 ;  /* 0x00000000ff257431 */ /* 0x000fe200000001ff */
[----:B------:R-:W1:Y:S01]  /*0510*/  LDCU.64 UR8, c[0x0][0x398] ;  /* 0x00007300ff0877ac */ /* 0x000e620008000a00 */
[----:B------:R-:W2:Y:S05]  /*0520*/  LDCU UR7, c[0x0][0x38c] ;  /* 0x00007180ff0777ac */ /* 0x000eaa0008000800 */
[----:B------:R-:W3:Y:S01]  /*0530*/  LDC.64 R40, c[0x0][0x3a8] ;  /* 0x0000ea00ff287b82 */ /* 0x000ee20000000a00 */
[----:B------:R-:W4:Y:S01]  /*0540*/  LDCU.64 UR10, c[0x0][0x380] ;  /* 0x00007000ff0a77ac */ /* 0x000f220008000a00 */
[----:B0-----:R-:W-:Y:S01]  /*0550*/  IMAD.WIDE.U32 R42, R38, UR6, R36 ;  /* 0x00000006262a7c25 */ /* 0x001fe2000f8e0024 */
[----:B------:R-:W-:-:S02]  /*0560*/  IADD3 R38, P1, PT, R45, R34, RZ ;  /* 0x000000222d267210 */ /* 0x000fc40007f3e0ff */
[----:B--2---:R-:W-:Y:S01]  /*0570*/  ISETP.GE.AND P2, PT, R44, UR7, PT ;  /* 0x000000072c007c0c */ /* 0x004fe2000bf46270 */
[----:B------:R-:W-:Y:S01]  /*0580*/  IMAD R43, R39, UR6, R43 ;  /* 0x00000006272b7c24 */ /* 0x000fe2000f8e022b */
[----:B------:R-:W-:Y:S02]  /*0590*/  IADD3.X R39, PT, PT, RZ, R35, RZ, P1, !PT ;  /* 0x00000023ff277210 */ /* 0x000fe40000ffe4ff */
[----:B------:R-:W-:Y:S01]  /*05a0*/  ISETP.GE.AND P1, PT, R36, UR7, PT ;  /* 0x0000000724007c0c */ /* 0x000fe2000bf26270 */
[----:B---3--:R-:W-:Y:S01]  /*05b0*/  IMAD.WIDE.U32 R42, R7, R40, R42 ;  /* 0x00000028072a7225 */ /* 0x008fe200078e002a */
[----:B------:R-:W-:-:S03]  /*05c0*/  ISETP.GE.AND P3, PT, R46, UR7, PT ;  /* 0x000000072e007c0c */ /* 0x000fc6000bf66270 */
[----:B------:R-:W-:-:S04]  /*05d0*/  IMAD.WIDE.U32 R38, R0, 0x40, R38 ;  /* 0x0000004000267825 */ /* 0x000fc800078e0026 */
[----:B------:R-:W-:Y:S02]  /*05e0*/  IMAD R43, R7, R41, R43 ;  /* 0x00000029072b7224 */ /* 0x000fe400078e022b */
        /* <DEDUP_REMOVED lines=9> */
.L_x_58:
[----:B------:R-:W-:Y:S05]  /*0680*/  BSYNC.RECONVERGENT B0 ;  /* 0x0000000000007941 */ /* 0x000fea0003800200 */
.L_x_57:
[----:B------:R-:W-:Y:S04]  /*0690*/  BSSY.RECONVERGENT B0, `(.L_x_59) ;  /* 0x000001b000007945 */ /* 0x000fe80003800200 */
[----:B------:R-:W-:Y:S05]  /*06a0*/  @P0 BRA `(.L_x_60) ;  /* 0x0000000000640947 */ /* 0x000fea0003800000 */
[----:B0-----:R-:W0:Y:S01]  /*06b0*/  LDC.64 R38, c[0x0][0x3c0] ;  /* 0x0000f000ff267b82 */ /* 0x001e220000000a00 */
[----:B------:R-:W1:Y:S01]  /*06c0*/  LDCU.128 UR8, c[0x0][0x3b0] ;  /* 0x00007600ff0877ac */ /* 0x000e620008000c00 */
[----:B------:R-:W-:Y:S01]  /*06d0*/  MOV R42, R36 ;  /* 0x00000024002a7202 */ /* 0x000fe20000000f00 */
[----:B------:R-:W-:Y:S01]  /*06e0*/  HFMA2 R43, -RZ, RZ, 0, 0 ;  /* 0x00000000ff2b7431 */ /* 0x000fe200000001ff */
[----:B------:R-:W-:Y:S01]  /*06f0*/  IADD3 R34, P0, PT, R45, R34, RZ ;  /* 0x000000222d227210 */ /* 0x000fe20007f1e0ff */
[----:B------:R-:W2:Y:S03]  /*0700*/  LDCU UR7, c[0x0][0x38c] ;  /* 0x00007180ff0777ac */ /* 0x000ea60008000800 */
[----:B------:R-:W3:Y:S01]  /*0710*/  LDC.64 R40, c[0x0][0x3c8] ;  /* 0x0000f200ff287b82 */ /* 0x000ee20000000a00 */
[----:B------:R-:W-:-:S03]  /*0720*/  IADD3.X R35, PT, PT, RZ, R35, RZ, P0, !PT ;  /* 0x00000023ff237210 */ /* 0x000fc600007fe4ff */
[----:B------:R-:W-:-:S04]  /*0730*/  IMAD.WIDE.U32 R34, R0, 0x40, R34 ;  /* 0x0000004000227825 */ /* 0x000fc800078e0022 */
[----:B-1----:R-:W-:-:S04]  /*0740*/  IMAD R35, R35, UR10, RZ ;  /* 0x0000000a23237c24 */ /* 0x002fc8000f8e02ff */
[----:B------:R-:W-:Y:S01]  /*0750*/  IMAD R35, R34, UR11, R35 ;  /* 0x0000000b22237c24 */ /* 0x000fe2000f8e0223 */
[----:B--2---:R-:W-:Y:S01]  /*0760*/  ISETP.GE.AND P2, PT, R44, UR7, PT ;  /* 0x000000072c007c0c */ /* 0x004fe2000bf46270 */
[----:B0-----:R-:W-:Y:S01]  /*0770*/  IMAD.WIDE.U32 R42, R38, UR6, R42 ;  /* 0x00000006262a7c25 */ /* 0x001fe2000f8e002a */
[----:B------:R-:W-:Y:S02]  /*0780*/  ISETP.GE.AND P1, PT, R36, UR7, PT ;  /* 0x0000000724007c0c */ /* 0x000fe4000bf26270 */
[----:B------:R-:W-:Y:S01]  /*0790*/  ISETP.GE.AND P3, PT, R46, UR7, PT ;  /* 0x000000072e007c0c */ /* 0x000fe2000bf66270 */
[----:B------:R-:W-:Y:S02]  /*07a0*/  IMAD R43, R39, UR6, R43 ;  /* 0x00000006272b7c24 */ /* 0x000fe4000f8e022b */
[----:B---3--:R-:W-:-:S04]  /*07b0*/  IMAD.WIDE.U32 R42, R7, R40, R42 ;  /* 0x00000028072a7225 */ /* 0x008fc800078e002a */
[----:B------:R-:W-:Y:S02]  /*07c0*/  IMAD R43, R7, R41, R43 ;  /* 0x00000029072b7224 */ /* 0x000fe400078e022b */
[----:B------:R-:W-:-:S03]  /*07d0*/  IMAD.WIDE.U32 R42, R34, UR10, R42 ;  /* 0x0000000a222a7c25 */ /* 0x000fc6000f8e002a */
[----:B------:R-:W-:Y:S02]  /*07e0*/  LEA R34, P0, R42, UR8, 0x1 ;  /* 0x000000082a227c11 */ /* 0x000fe4000f8008ff */
[----:B------:R-:W-:-:S04]  /*07f0*/  IADD3 R35, PT, PT, R43, R35, RZ ;  /* 0x000000232b237210 */ /* 0x000fc80007ffe0ff */
[----:B------:R-:W-:-:S05]  /*0800*/  LEA.HI.X R35, R42, UR9, R35, 0x1, P0 ;  /* 0x000000092a237c11 */ /* 0x000fca00080f0c23 */
[----:B------:R1:W5:Y:S04]  /*0810*/  @!P1 LDG.E.128 R20, desc[UR4][R34.64] ;  /* 0x0000000422149981 */ /* 0x000368000c1e1d00 */
[----:B------:R1:W5:Y:S04]  /*0820*/  @!P2 LDG.E.128 R24, desc[UR4][R34.64+0x40] ;  /* 0x000040042218a981 */ /* 0x000368000c1e1d00 */
[----:B------:R1:W5:Y:S02]  /*0830*/  @!P3 LDG.E.128 R28, desc[UR4][R34.64+0x80] ;  /* 0x00008004221cb981 */ /* 0x000364000c1e1d00 */
.L_x_60:
[----:B------:R-:W-:Y:S05]  /*0840*/  BSYNC.RECONVERGENT B0 ;  /* 0x0000000000007941 */ /* 0x000fea0003800200 */
.L_x_59:
[----:B-1---5:R-:W-:Y:S01]  /*0850*/  HADD2.F32 R34, -RZ, R8.H1_H1 ;  /* 0x30000008ff227230 */ /* 0x022fe20000004100 */
[----:B------:R-:W-:Y:S01]  /*0860*/  ISETP.NE.AND P1, PT, R36, RZ, PT ;  /* 0x000000ff2400720c */ /* 0x000fe20003f25270 */
[----:B------:R-:W-:Y:S01]  /*0870*/  HADD2.F32 R37, -RZ, R20.H1_H1 ;  /* 0x30000014ff257230 */ /* 0x000fe20000004100 */
        /* <DEDUP_REMOVED lines=25> */
[----:B------:R-:W-:Y:S01]  /*0a10*/  HADD2.F32 R12, -RZ, R12.H1_H1 ;  /* 0x3000000cff0c7230 */ /* 0x000fe20000004100 */
[----:B------:R-:W-:Y:S01]  /*0a20*/  SHF.R.S32.HI R20, RZ, 0x1f, R2 ;  /* 0x0000001fff147819 */ /* 0x000fe20000011402 */
        /* <DEDUP_REMOVED lines=30> */
[----:B------:R-:W-:Y:S01]  /*0c10*/  IADD3 R15, PT, PT, R4, 0x3f, RZ ;  /* 0x0000003f040f7810 */ /* 0x000fe20007ffe0ff */
        /* <DEDUP_REMOVED lines=14> */
[----:B------:R-:W-:-:S03]  /*0d00*/  IMAD R14, R2, 0x60, RZ ;  /* 0x00000060020e7824 */ /* 0x000fc600078e02ff */
[----:B------:R-:W-:Y:S01]  /*0d10*/  FFMA.FTZ R19, R19, R10, R8 ;  /* 0x0000000a13137223 */ /* 0x000fe20000010008 */
[----:B------:R-:W-:-:S04]  /*0d20*/  SHF.R.S32.HI R10, RZ, 0x1f, R15 ;  /* 0x0000001fff0a7819 */ /* 0x000fc8000001140f */
[----:B------:R-:W0:Y:S01]  /*0d30*/  SHFL.BFLY PT, R8, R19, 0x2, 0x1f ;  /* 0x0c401f0013087f89 */ /* 0x000e2200000e0000 */
[----:B------:R-:W-:-:S04]  /*0d40*/  LEA.HI R10, R10, R15, RZ, 0x6 ;  /* 0x0000000f0a0a7211 */ /* 0x000fc800078f30ff */
[----:B------:R-:W-:-:S04]  /*0d50*/  LOP3.LUT R10, R10, 0xffffffc0, RZ, 0xc0, !PT ;  /* 0xffffffc00a0a7812 */ /* 0x000fc800078ec0ff */
[----:B------:R-:W-:Y:S02]  /*0d60*/  IADD3 R12, PT, PT, R6, R15, -R10 ;  /* 0x0000000f060c7210 */ /* 0x000fe40007ffe80a */
[----:B------:R-:W1:Y:S02]  /*0d70*/  LDC.64 R10, c[0x0][0x440] ;  /* 0x00011000ff0a7b82 */ /* 0x000e640000000a00 */
[----:B------:R-:W-:Y:S01]  /*0d80*/  IADD3 R12, PT, PT, R15, -R12, RZ ;  /* 0x8000000c0f0c7210 */ /* 0x000fe20007ffe0ff */
[----:B------:R-:W-:-:S03]  /*0d90*/  IMAD R15, R0, 0x600, R5 ;  /* 0x00000600000f7824 */ /* 0x000fc600078e0205 */
[----:B------:R-:W-:Y:S02]  /*0da0*/  ISETP.GE.AND P0, PT, R5, R12, PT ;  /* 0x0000000c0500720c */ /* 0x000fe40003f06270 */
[----:B------:R-:W-:Y:S02]  /*0db0*/  LEA R12, P2, R15, R14, 0x2 ;  /* 0x0000000e0f0c7211 */ /* 0x000fe400078410ff */
[----:B------:R-:W-:Y:S01]  /*0dc0*/  ISETP.GT.U32.OR P0, PT, R5, 0x3f, P0 ;  /* 0x0000003f0500780c */ /* 0x000fe20000704470 */
[----:B0-----:R-:W-:Y:S02]  /*0dd0*/  FADD.FTZ R4, R19, R8 ;  /* 0x0000000813047221 */ /* 0x001fe40000010000 */
[----:B------:R-:W0:Y:S03]  /*0de0*/  LDC.64 R8, c[0x0][0x448] ;  /* 0x00011200ff087b82 */ /* 0x000e260000000a00 */
[----:B------:R-:W2:Y:S02]  /*0df0*/  SHFL.BFLY PT, R13, R4, 0x1, 0x1f ;  /* 0x0c201f00040d7f89 */ /* 0x000ea400000e0000 */
[----:B--2---:R-:W-:Y:S01]  /*0e00*/  FADD.FTZ R4, R4, R13 ;  /* 0x0000000d04047221 */ /* 0x004fe20000010000 */
[----:B------:R-:W-:Y:S01]  /*0e10*/  LEA.HI.X.SX32 R13, R14, RZ, 0x1, P2 ;  /* 0x000000ff0e0d7211 */ /* 0x000fe200010f0eff */
[----:B------:R-:W-:Y:S06]  /*0e20*/  @P1 BRA `(.L_x_62) ;  /* 0x00000000003c1947 */ /* 0x000fec0003800000 */
[----:B------:R-:W2:Y:S01]  /*0e30*/  LDC.64 R16, c[0x0][0x3e8] ;  /* 0x0000fa00ff107b82 */ /* 0x000ea20000000a00 */
[----:B------:R-:W-:Y:S01]  /*0e40*/  IADD3 R15, PT, PT, R6, R45, RZ ;  /* 0x0000002d060f7210 */ /* 0x000fe20007ffe0ff */
[----:B------:R-:W3:Y:S03]  /*0e50*/  LDCU.64 UR8, c[0x0][0x3f0] ;  /* 0x00007e00ff0877ac */ /* 0x000ee60008000a00 */
[----:B------:R-:W-:Y:S01]  /*0e60*/  IADD3 R14, P1, PT, R15, R2, RZ ;  /* 0x000000020f0e7210 */ /* 0x000fe20007f3e0ff */
[----:B------:R-:W4:Y:S03]  /*0e70*/  LDCU.64 UR10, c[0x0][0x3d0] ;  /* 0x00007a00ff0a77ac */ /* 0x000f260008000a00 */
[----:B------:R-:W-:Y:S02]  /*0e80*/  IADD3.X R15, PT, PT, RZ, R20, RZ, P1, !PT ;  /* 0x00000014ff0f7210 */ /* 0x000fe40000ffe4ff */
[----:B------:R-:W-:Y:S01]  /*0e90*/  ISETP.GE.AND P1, PT, R45, R32, PT ;  /* 0x000000202d00720c */ /* 0x000fe20003f26270 */
[----:B--2---:R-:W-:-:S04]  /*0ea0*/  IMAD.WIDE.U32 R14, R16, UR6, R14 ;  /* 0x00000006100e7c25 */ /* 0x004fc8000f8e000e */
[----:B------:R-:W-:Y:S02]  /*0eb0*/  IMAD R15, R17, UR6, R15 ;  /* 0x00000006110f7c24 */ /* 0x000fe4000f8e020f */
[----:B---3--:R-:W-:-:S04]  /*0ec0*/  IMAD.WIDE.U32 R14, R7, UR8, R14 ;  /* 0x00000008070e7c25 */ /* 0x008fc8000f8e000e */
[----:B------:R-:W-:Y:S01]  /*0ed0*/  IMAD R15, R7, UR9, R15 ;  /* 0x00000009070f7c24 */ /* 0x000fe2000f8e020f */
[----:B----4-:R-:W-:-:S04]  /*0ee0*/  LEA R16, P2, R14, UR10, 0x2 ;  /* 0x0000000a0e107c11 */ /* 0x010fc8000f8410ff */
[----:B------:R-:W-:Y:S02]  /*0ef0*/  LEA.HI.X R17, R14, UR11, R15, 0x2, P2 ;  /* 0x0000000b0e117c11 */ /* 0x000fe400090f140f */
[----:B------:R-:W-:-:S05]  /*0f00*/  FSEL R15, R4, RZ, !P1 ;  /* 0x000000ff040f7208 */ /* 0x000fca0004800000 */
[----:B------:R2:W-:Y:S02]  /*0f10*/  STG.E desc[UR4][R16.64], R15 ;  /* 0x0000000f10007986 */ /* 0x0005e4000c101904 */
.L_x_62:
[----:B------:R-:W-:Y:S05]  /*0f20*/  BSYNC.RECONVERGENT B0 ;  /* 0x0000000000007941 */ /* 0x000fea0003800200 */
.L_x_61:
[----:B------:R-:W-:Y:S04]  /*0f30*/  BSSY.RECONVERGENT B0, `(.L_x_63) ;  /* 0x0000012000007945 */ /* 0x000fe80003800200 */
[----:B------:R-:W-:Y:S05]  /*0f40*/  @P0 BRA `(.L_x_64) ;  /* 0x0000000000400947 */ /* 0x000fea0003800000 */
[----:B--2---:R-:W2:Y:S01]  /*0f50*/  LDC.64 R16, c[0x0][0x418] ;  /* 0x00010600ff107b82 */ /* 0x004ea20000000a00 */
[----:B------:R-:W-:Y:S01]  /*0f60*/  IADD3 R15, PT, PT, R6, R5, RZ ;  /* 0x00000005060f7210 */ /* 0x000fe20007ffe0ff */
[----:B------:R-:W3:Y:S03]  /*0f70*/  LDCU.64 UR8, c[0x0][0x420] ;  /* 0x00008400ff0877ac */ /* 0x000ee60008000a00 */
[----:B------:R-:W-:Y:S01]  /*0f80*/  IADD3 R14, P0, PT, R15, R2, RZ ;  /* 0x000000020f0e7210 */ /* 0x000fe20007f1e0ff */
[C---:B------:R-:W-:Y:S02]  /*0f90*/  FMUL.FTZ R2, R33.reuse, 1.4426950216293334961 ;  /* 0x3fb8aa3b21027820 */ /* 0x040fe40000410000 */
[----:B------:R-:W4:Y:S01]  /*0fa0*/  LDC.64 R18, c[0x0][0x410] ;  /* 0x00010400ff127b82 */ /* 0x000f220000000a00 */
[----:B------:R-:W-:Y:S02]  /*0fb0*/  IADD3.X R15, PT, PT, RZ, R20, RZ, P0, !PT ;  /* 0x00000014ff0f7210 */ /* 0x000fe400007fe4ff */
[----:B------:R-:W-:Y:S01]  /*0fc0*/  FSETP.NEU.FTZ.AND P0, PT, R33, -INF , PT ;  /* 0xff8000002100780b */ /* 0x000fe20003f1d000 */
[----:B--2---:R-:W-:-:S04]  /*0fd0*/  IMAD.WIDE.U32 R14, R16, UR6, R14 ;  /* 0x00000006100e7c25 */ /* 0x004fc8000f8e000e */
[----:B------:R-:W-:Y:S02]  /*0fe0*/  IMAD R15, R17, UR6, R15 ;  /* 0x00000006110f7c24 */ /* 0x000fe4000f8e020f */
[----:B---3--:R-:W-:-:S04]  /*0ff0*/  IMAD.WIDE.U32 R14, R7, UR8, R14 ;  /* 0x00000008070e7c25 */ /* 0x008fc8000f8e000e */
[----:B------:R-:W-:Y:S01]  /*1000*/  IMAD R4, R7, UR9, R15 ;  /* 0x0000000907047c24 */ /* 0x000fe2000f8e020f */
[----:B----4-:R-:W-:Y:S02]  /*1010*/  LEA R16, P1, R14, R18, 0x2 ;  /* 0x000000120e107211 */ /* 0x010fe400078210ff */
[----:B------:R-:W-:Y:S02]  /*1020*/  FSEL R15, R2, RZ, P0 ;  /* 0x000000ff020f7208 */ /* 0x000fe40000000000 */
[----:B------:R-:W-:-:S05]  /*1030*/  LEA.HI.X R17, R14, R19, R4, 0x2, P1 ;  /* 0x000000130e117211 */ /* 0x000fca00008f1404 */
[----:B------:R3:W-:Y:S04]  /*1040*/  STG.E desc[UR4][R16.64], R15 ;  /* 0x0000000f10007986 */ /* 0x0007e8000c101904 */
.L_x_64:
[----:B------:R-:W-:Y:S05]  /*1050*/  BSYNC.RECONVERGENT B0 ;  /* 0x0000000000007941 */ /* 0x000fea0003800200 */
.L_x_63:
[----:B------:R-:W4:Y:S01]  /*1060*/  LDCU.64 UR10, c[0x0][0x458] ;  /* 0x00008b00ff0a77ac */ /* 0x000f220008000a00 */
[----:B-1----:R-:W-:Y:S01]  /*1070*/  IMAD.WIDE.U32 R12, R10, UR6, R12 ;  /* 0x000000060a0c7c25 */ /* 0x002fe2000f8e000c */
[----:B------:R-:W1:Y:S03]  /*1080*/  LDCU.64 UR8, c[0x0][0x428] ;  /* 0x00008500ff0877ac */ /* 0x000e660008000a00 */
[----:B------:R-:W-:Y:S02]  /*1090*/  IMAD R13, R11, UR6, R13 ;  /* 0x000000060b0d7c24 */ /* 0x000fe4000f8e020d */
[----:B0-----:R-:W-:-:S04]  /*10a0*/  IMAD.WIDE.U32 R10, R7, R8, R12 ;  /* 0x00000008070a7225 */ /* 0x001fc800078e000c */
[----:B------:R-:W-:Y:S01]  /*10b0*/  IMAD R9, R7, R9, R11 ;  /* 0x0000000907097224 */ /* 0x000fe200078e020b */
[----:B----4-:R-:W-:-:S04]  /*10c0*/  ISETP.NE.U32.AND P0, PT, RZ, UR10, PT ;  /* 0x0000000aff007c0c */ /* 0x010fc8000bf05070 */
[----:B------:R-:W-:Y:S02]  /*10d0*/  ISETP.NE.AND.EX P0, PT, RZ, UR11, PT, P0 ;  /* 0x0000000bff007c0c */ /* 0x000fe4000bf05300 */
[C---:B-1----:R-:W-:Y:S02]  /*10e0*/  LEA R6, P1, R10.reuse, UR8, 0x2 ;  /* 0x000000080a067c11 */ /* 0x042fe4000f8210ff */
        /* <DEDUP_REMOVED lines=9> */
[----:B0-----:R-:W0:Y:S01]  /*1180*/  LDC R7, c[0x0][0x390] ;  /* 0x0000e400ff077b82 */ /* 0x001e220000000800 */
[----:B------:R-:W1:Y:S07]  /*1190*/  LDCU UR7, c[0x0][0x450] ;  /* 0x00008a00ff0777ac */ /* 0x000e6e0008000800 */
[----:B------:R-:W4:Y:S01]  /*11a0*/  LDC.64 R4, c[0x0][0x458] ;  /* 0x00011600ff047b82 */ /* 0x000f220000000a00 */
[----:B-1----:R-:W-:-:S04]  /*11b0*/  IMAD R0, R0, UR7, R3 ;  /* 0x0000000700007c24 */ /* 0x002fc8000f8e0203 */
[----:B0-----:R-:W-:-:S04]  /*11c0*/  IMAD R3, R0, R7, UR6 ;  /* 0x0000000600037e24 */ /* 0x001fc8000f8e0207 */
[----:B----4-:R-:W-:-:S05]  /*11d0*/  IMAD.WIDE R2, R3, 0x4, R4 ;  /* 0x0000000403027825 */ /* 0x010fca00078e0204 */
[----:B------:R-:W-:Y:S01]  /*11e0*/  STG.E desc[UR4][R2.64], RZ ;  /* 0x000000ff02007986 */ /* 0x000fe2000c101904 */
[----:B------:R-:W-:Y:S05]  /*11f0*/  EXIT ;  /* 0x000000000000794d */ /* 0x000fea0003800000 */
.L_x_65:
        /* <DEDUP_REMOVED lines=16> */
.L_x_93:


//--------------------- .nv.shared._ZN7cutlass13device_kernelIN5flash11enable_sm90INS1_16FlashAttnBwdSm90INS1_25CollectiveMainloopBwdSm90ILi2ELi2ELi2EN4cute5tupleIJNS5_1CILi1EEES8_S8_EEENS6_IJNS7_ILi64EEENS7_ILi128EEENS7_ILi96EEEEEENS_6half_tEfNS_4arch4Sm90ELb0ELb0ELb0ELb0ELb0ELb1ELb0ELb0ELi2ELi1ELi2ELi1ELb1EEENS1_21CollectiveEpilogueBwdISD_SE_SG_Li256ELb0ELb0ELi1EEENS1_19SingleTileSchedulerILb0ELb0ELb0ELi128EEEEEEEEEvNT_6ParamsE --------------------------
	.section	.nv.shared._ZN7cutlass13device_kernelIN5flash11enable_sm90INS1_16FlashAttnBwdSm90INS1_25CollectiveMainloopBwdSm90ILi2ELi2ELi2EN4cute5tupleIJNS5_1CILi1EEES8_S8_EEENS6_IJNS7_ILi64EEENS7_ILi128EEENS7_ILi96EEEEEENS_6half_tEfNS_4arch4Sm90ELb0ELb0ELb0ELb0ELb0ELb1ELb0ELb0ELi2ELi1ELi2ELi1ELb1EEENS1_21CollectiveEpilogueBwdISD_SE_SG_Li256ELb0ELb0ELi1EEENS1_19SingleTileSchedulerILb0ELb0ELb0ELi128EEEEEEEEEvNT_6ParamsE,"aw",@nobits
	.sectionflags	@""
	.align	16
	.zero		1024


//--------------------- .nv.shared.reserved.0     --------------------------
	.section	.nv.shared.reserved.0,"aw",@nobits
	.weak		__nv_reservedSMEM_offset_0_alias
	.size		__nv_reservedSMEM_offset_0_alias, 0, 64
	.other		__nv_reservedSMEM_offset_0_alias,@"STO_CUDA_RESERVED_SHARED STV_DEFAULT"
__nv_reservedSMEM_offset_0_alias:
	.zero		0
	.zero		64


//--------------------- .nv.global                --------------------------
	.section	.nv.global,"aw",@nobits
.nv.global:
	.type		_ZN65_INTERNAL_267d4f41_29_flash_bwd_hdim96_fp16_sm90_cu_f3e6f9ee_28984cute1_E,@object
	.size		_ZN65_INTERNAL_267d4f41_29_flash_bwd_hdim96_fp16_sm90_cu_f3e6f9ee_28984cute1_E,(_ZN65_INTERNAL_267d4f41_29_flash_bwd_hdim96_fp16_sm90_cu_f3e6f9ee_28984cuda3std3__45__cpo6cbeginE - _ZN65_INTERNAL_267d4f41_29_flash_bwd_hdim96_fp16_sm90_cu_f3e6f9ee_28984cute1_E)
_ZN65_INTERNAL_267d4f41_29_flash_bwd_hdim96_fp16_sm90_cu_f3e6f9ee_28984cute1_E:
	.zero		1
	.type		_ZN65_INTERNAL_267d4f41_29_flash_bwd_hdim96_fp16_sm90_cu_f3e6f9ee_28984cuda3std3__45__cpo6cbeginE,@object
	.size		_ZN65_INTERNAL_267d4f41_29_flash_bwd_hdim96_fp16_sm90_cu_f3e6f9ee_28984cuda3std3__45__cpo6cbeginE,(_ZN65_INTERNAL_267d4f41_29_flash_bwd_hdim96_fp16_sm90_cu_f3e6f9ee_28984cuda3std3__48in_placeE - _ZN65_INTERNAL_267d4f41_29_flash_bwd_hdim96_fp16_sm90_cu_f3e6f9ee_28984cuda3std3__45__cpo6cbeginE)
_ZN65_INTERNAL_267d4f41_29_flash_bwd_hdim96_fp16_sm90_cu_f3e6f9ee_28984cuda3std3__45__cpo6cbeginE:
	.zero		1
	.type		_ZN65_INTERNAL_267d4f41_29_flash_bwd_hdim96_fp16_sm90_cu_f3e6f9ee_28984cuda3std3__48in_placeE,@object
	.size		_ZN65_INTERNAL_267d4f41_29_flash_bwd_hdim96_fp16_sm90_cu_f3e6f9ee_28984cuda3std3__48in_placeE,(_ZN65_INTERNAL_267d4f41_29_flash_bwd_hdim96_fp16_sm90_cu_f3e6f9ee_28984cuda3std6ranges3__45__cpo9iter_moveE - _ZN65_INTERNAL_267d4f41_29_flash_bwd_hdim96_fp16_sm90_cu_f3e6f9ee_28984cuda3std3__48in_placeE)
_ZN65_INTERNAL_267d4f41_29_flash_bwd_hdim96_fp16_sm90_cu_f3e6f9ee_28984cuda3std3__48in_placeE:
	.zero		1
	.type		_ZN65_INTERNAL_267d4f41_29_flash_bwd_hdim96_fp16_sm90_cu_f3e6f9ee_28984cuda3std6ranges3__45__cpo9iter_moveE,@object
	.size		_ZN65_INTERNAL_267d4f41_29_flash_bwd_hdim96_fp16_sm90_cu_f3e6f9ee_28984cuda3std6ranges3__45__cpo9iter_moveE,(_ZN65_INTERNAL_267d4f41_29_flash_bwd_hdim96_fp16_sm90_cu_f3e6f9ee_28984cuda3std3__45__cpo5beginE - _ZN65_INTERNAL_267d4f41_29_flash_bwd_hdim96_fp16_sm90_cu_f3e6f9ee_28984cuda3std6ranges3__45__cpo9iter_moveE)
_ZN65_INTERNAL_267d4f41_29_flash_bwd_hdim96_fp16_sm90_cu_f3e6f9ee_28984cuda3std6ranges3__45__cpo9iter_moveE:
	.zero		1
	.type		_ZN65_INTERNAL_267d4f41_29_flash_bwd_hdim96_fp16_sm90_cu_f3e6f9ee_28984cuda3std3__45__cpo5beginE,@object
	.size		_ZN65_INTERNAL_267d4f41_29_flash_bwd_hdim96_fp16_sm90_cu_f3e6f9ee_28984cuda3std3__45__cpo5beginE,(_ZN65_INTERNAL_267d4f41_29_flash_bwd_hdim96_fp16_sm90_cu_f3e6f9ee_28984cuda3std3__467_GLOBAL__N__267d4f41_29_flash_bwd_hdim96_fp16_sm90_cu_f3e6f9ee_28986ignoreE - _ZN65_INTERNAL_267d4f41_29_flash_bwd_hdim96_fp16_sm90_cu_f3e6f9ee_28984cuda3std3__45__cpo5beginE)
_ZN65_INTERNAL_267d4f41_29_flash_bwd_hdim96_fp16_sm90_cu_f3e6f9ee_28984cuda3std3__45__cpo5beginE:
	.zero		1
	.type		_ZN65_INTERNAL_267d4f41_29_flash_bwd_hdim96_fp16_sm90_cu_f3e6f9ee_28984cuda3std3__467_GLOBAL__N__267d4f41_29_flash_bwd_hdim96_fp16_sm90_cu_f3e6f9ee_28986ignoreE,@object
	.size		_ZN65_INTERNAL_267d4f41_29_flash_bwd_hdim96_fp16_sm90_cu_f3e6f9ee_28984cuda3std3__467_GLOBAL__N__267d4f41_29_flash_bwd_hdim96_fp16_sm90_cu_f3e6f9ee_28986ignoreE,(_ZN65_INTERNAL_267d4f41_29_flash_bwd_hdim96_fp16_sm90_cu_f3e6f9ee_28984cute7productE - _ZN65_INTERNAL_267d4f41_29_flash_bwd_hdim96_fp16_sm90_cu_f3e6f9ee_28984cuda3std3__467_GLOBAL__N__267d4f41_29_flash_bwd_hdim96_fp16_sm90_cu_f3e6f9ee_28986ignoreE)
_ZN65_INTERNAL_267d4f41_29_flash_bwd_hdim96_fp16_sm90_cu_f3e6f9ee_28984cuda3std3__467_GLOBAL__N__267d4f41_29_flash_bwd_hdim96_fp16_sm90_cu_f3e6f9ee_28986ignoreE:
	.zero		1
	.type		_ZN65_INTERNAL_267d4f41_29_flash_bwd_hdim96_fp16_sm90_cu_f3e6f9ee_28984cute7productE,@object
	.size		_ZN65_INTERNAL_267d4f41_29_flash_bwd_hdim96_fp16_sm90_cu_f3e6f9ee_28984cute7productE,(_ZN65_INTERNAL_267d4f41_29_flash_bwd_hdim96_fp16_sm90_cu_f3e6f9ee_28984cuda3std3__45__cpo3endE - _ZN65_INTERNAL_267d4f41_29_flash_bwd_hdim96_fp16_sm90_cu_f3e6f9ee_28984cute7productE)
_ZN65_INTERNAL_267d4f41_29_flash_bwd_hdim96_fp16_sm90_cu_f3e6f9ee_28984cute7productE:
	.zero		1
	.type		_ZN65_INTERNAL_267d4f41_29_flash_bwd_hdim96_fp16_sm90_cu_f3e6f9ee_28984cuda3std3__45__cpo3endE,@object
	.size		_ZN65_INTERNAL_267d4f41_29_flash_bwd_hdim96_fp16_sm90_cu_f3e6f9ee_28984cuda3std3__45__cpo3endE,(_ZN65_INTERNAL_267d4f41_29_flash_bwd_hdim96_fp16_sm90_cu_f3e6f9ee_28984cuda3std3__419piecewise_constructE - _ZN65_INTERNAL_267d4f41_29_flash_bwd_hdim96_fp16_sm90_cu_f3e6f9ee_28984cuda3std3__45__cpo3endE)
_ZN65_INTERNAL_267d4f41_29_flash_bwd_hdim96_fp16_sm90_cu_f3e6f9ee_28984cuda3std3__45__cpo3endE:
	.zero		1
	.type		_ZN65_INTERNAL_267d4f41_29_flash_bwd_hdim96_fp16_sm90_cu_f3e6f9ee_28984cuda3std3__419piecewise_constructE,@object
	.size		_ZN65_INTERNAL_267d4f41_29_flash_bwd_hdim96_fp16_sm90_cu_f3e6f9ee_28984cuda3std3__419piecewise_constructE,(_ZN65_INTERNAL_267d4f41_29_flash_bwd_hdim96_fp16_sm90_cu_f3e6f9ee_28984cuda3std3__45__cpo4cendE - _ZN65_INTERNAL_267d4f41_29_flash_bwd_hdim96_fp16_sm90_cu_f3e6f9ee_28984cuda3std3__419piecewise_constructE)
_ZN65_INTERNAL_267d4f41_29_flash_bwd_hdim96_fp16_sm90_cu_f3e6f9ee_28984cuda3std3__419piecewise_constructE:
	.zero		1
	.type		_ZN65_INTERNAL_267d4f41_29_flash_bwd_hdim96_fp16_sm90_cu_f3e6f9ee_28984cuda3std3__45__cpo4cendE,@object
	.size		_ZN65_INTERNAL_267d4f41_29_flash_bwd_hdim96_fp16_sm90_cu_f3e6f9ee_28984cuda3std3__45__cpo4cendE,(_ZN65_INTERNAL_267d4f41_29_flash_bwd_hdim96_fp16_sm90_cu_f3e6f9ee_28984cuda3std6ranges3__45__cpo4swapE - _ZN65_INTERNAL_267d4f41_29_flash_bwd_hdim96_fp16_sm90_cu_f3e6f9ee_28984cuda3std3__45__cpo4cendE)
_ZN65_INTERNAL_267d4f41_29_flash_bwd_hdim96_fp16_sm90_cu_f3e6f9ee_28984cuda3std3__45__cpo4cendE:
	.zero		1
	.type		_ZN65_INTERNAL_267d4f41_29_flash_bwd_hdim96_fp16_sm90_cu_f3e6f9ee_28984cuda3std6ranges3__45__cpo4swapE,@object
	.size		_ZN65_INTERNAL_267d4f41_29_flash_bwd_hdim96_fp16_sm90_cu_f3e6f9ee_28984cuda3std6ranges3__45__cpo4swapE,(.L_7 - _ZN65_INTERNAL_267d4f41_29_flash_bwd_hdim96_fp16_sm90_cu_f3e6f9ee_28984cuda3std6ranges3__45__cpo4swapE)
_ZN65_INTERNAL_267d4f41_29_flash_bwd_hdim96_fp16_sm90_cu_f3e6f9ee_28984cuda3std6ranges3__45__cpo4swapE:
	.zero		1
.L_7:


//--------------------- .nv.shared._ZN7cutlass13device_kernelIN5flash11enable_sm90INS1_16FlashAttnBwdSm90INS1_25CollectiveMainloopBwdSm90ILi2ELi2ELi2EN4cute5tupleIJNS5_1CILi1EEES8_S8_EEENS6_IJNS7_ILi64EEENS7_ILi128EEENS7_ILi96EEEEEENS_6half_tEfNS_4arch4Sm90ELb0ELb0ELb0ELb0ELb1ELb1ELb0ELb0ELi2ELi1ELi2ELi1ELb1EEENS1_21CollectiveEpilogueBwdISD_SE_SG_Li256ELb0ELb0ELi1EEENS1_19SingleTileSchedulerILb0ELb0ELb0ELi128EEEEEEEEEvNT_6ParamsE --------------------------
	.section	.nv.shared._ZN7cutlass13device_kernelIN5flash11enable_sm90INS1_16FlashAttnBwdSm90INS1_25CollectiveMainloopBwdSm90ILi2ELi2ELi2EN4cute5tupleIJNS5_1CILi1EEES8_S8_EEENS6_IJNS7_ILi64EEENS7_ILi128EEENS7_ILi96EEEEEENS_6half_tEfNS_4arch4Sm90ELb0ELb0ELb0ELb0ELb1ELb1ELb0ELb0ELi2ELi1ELi2ELi1ELb1EEENS1_21CollectiveEpilogueBwdISD_SE_SG_Li256ELb0ELb0ELi1EEENS1_19SingleTileSchedulerILb0ELb0ELb0ELi128EEEEEEEEEvNT_6ParamsE,"aw",@nobits
	.sectionflags	@""
	.align	16
	.zero		1024


//--------------------- .nv.shared._ZN7cutlass13device_kernelIN5flash11enable_sm90INS1_16FlashAttnBwdSm90INS1_25CollectiveMainloopBwdSm90ILi2ELi2ELi2EN4cute5tupleIJNS5_1CILi1EEES8_S8_EEENS6_IJNS7_ILi64EEENS7_ILi128EEENS7_ILi96EEEEEENS_6half_tEfNS_4arch4Sm90ELb0ELb0ELb0ELb0ELb0ELb1ELb0ELb0ELi2ELi1ELi2ELi1ELb1EEENS1_24CollectiveEpilogueBwdGQAISD_fSG_Li256ELb0ELb0EEENS1_19SingleTileSchedulerILb0ELb0ELb0ELi128EEEEEEEEEvNT_6ParamsE --------------------------
	.section	.nv.shared._ZN7cutlass13device_kernelIN5flash11enable_sm90INS1_16FlashAttnBwdSm90INS1_25CollectiveMainloopBwdSm90ILi2ELi2ELi2EN4cute5tupleIJNS5_1CILi1EEES8_S8_EEENS6_IJNS7_ILi64EEENS7_ILi128EEENS7_ILi96EEEEEENS_6half_tEfNS_4arch4Sm90ELb0ELb0ELb0ELb0ELb0ELb1ELb0ELb0ELi2ELi1ELi2ELi1ELb1EEENS1_24CollectiveEpilogueBwdGQAISD_fSG_Li256ELb0ELb0EEENS1_19SingleTileSchedulerILb0ELb0ELb0ELi128EEEEEEEEEvNT_6ParamsE,"aw",@nobits
	.sectionflags	@""
	.align	16
	.zero		1024


//--------------------- .nv.shared._ZN7cutlass13device_kernelIN5flash11enable_sm90INS1_16FlashAttnBwdSm90INS1_25CollectiveMainloopBwdSm90ILi2ELi2ELi2EN4cute5tupleIJNS5_1CILi1EEES8_S8_EEENS6_IJNS7_ILi64EEENS7_ILi128EEENS7_ILi96EEEEEENS_6half_tEfNS_4arch4Sm90ELb0ELb0ELb0ELb0ELb1ELb1ELb0ELb0ELi2ELi1ELi2ELi1ELb1EEENS1_24CollectiveEpilogueBwdGQAISD_fSG_Li256ELb0ELb1EEENS1_19SingleTileSchedulerILb0ELb0ELb0ELi128EEEEEEEEEvNT_6ParamsE --------------------------
	.section	.nv.shared._ZN7cutlass13device_kernelIN5flash11enable_sm90INS1_16FlashAttnBwdSm90INS1_25CollectiveMainloopBwdSm90ILi2ELi2ELi2EN4cute5tupleIJNS5_1CILi1EEES8_S8_EEENS6_IJNS7_ILi64EEENS7_ILi128EEENS7_ILi96EEEEEENS_6half_tEfNS_4arch4Sm90ELb0ELb0ELb0ELb0ELb1ELb1ELb0ELb0ELi2ELi1ELi2ELi1ELb1EEENS1_24CollectiveEpilogueBwdGQAISD_fSG_Li256ELb0ELb1EEENS1_19SingleTileSchedulerILb0ELb0ELb0ELi128EEEEEEEEEvNT_6ParamsE,"aw",@nobits
	.sectionflags	@""
	.align	16
	.zero		1024


//--------------------- .nv.shared._ZN7cutlass13device_kernelIN5flash11enable_sm90INS1_16FlashAttnBwdSm90INS1_25CollectiveMainloopBwdSm90ILi2ELi2ELi2EN4cute5tupleIJNS5_1CILi1EEES8_S8_EEENS6_IJNS7_ILi64EEENS7_ILi128EEENS7_ILi96EEEEEENS_6half_tEfNS_4arch4Sm90ELb0ELb0ELb0ELb1ELb0ELb1ELb0ELb0ELi2ELi1ELi2ELi1ELb1EEENS1_21CollectiveEpilogueBwdISD_SE_SG_Li256ELb1ELb0ELi1EEENS1_19SingleTileSchedulerILb1ELb0ELb0ELi128EEEEEEEEEvNT_6ParamsE --------------------------
	.section	.nv.shared._ZN7cutlass13device_kernelIN5flash11enable_sm90INS1_16FlashAttnBwdSm90INS1_25CollectiveMainloopBwdSm90ILi2ELi2ELi2EN4cute5tupleIJNS5_1CILi1EEES8_S8_EEENS6_IJNS7_ILi64EEENS7_ILi128EEENS7_ILi96EEEEEENS_6half_tEfNS_4arch4Sm90ELb0ELb0ELb0ELb1ELb0ELb1ELb0ELb0ELi2ELi1ELi2ELi1ELb1EEENS1_21CollectiveEpilogueBwdISD_SE_SG_Li256ELb1ELb0ELi1EEENS1_19SingleTileSchedulerILb1ELb0ELb0ELi128EEEEEEEEEvNT_6ParamsE,"aw",@nobits
	.sectionflags	@""
	.align	16
	.zero		1024


//--------------------- .nv.shared._ZN7cutlass13device_kernelIN5flash11enable_sm90INS1_16FlashAttnBwdSm90INS1_25CollectiveMainloopBwdSm90ILi2ELi2ELi2EN4cute5tupleIJNS5_1CILi1EEES8_S8_EEENS6_IJNS7_ILi64EEENS7_ILi128EEENS7_ILi96EEEEEENS_6half_tEfNS_4arch4Sm90ELb0ELb0ELb0ELb1ELb1ELb1ELb0ELb0ELi2ELi1ELi2ELi1ELb1EEENS1_21CollectiveEpilogueBwdISD_SE_SG_Li256ELb1ELb0ELi1EEENS1_19SingleTileSchedulerILb1ELb0ELb0ELi128EEEEEEEEEvNT_6ParamsE --------------------------
	.section	.nv.shared._ZN7cutlass13device_kernelIN5flash11enable_sm90INS1_16FlashAttnBwdSm90INS1_25CollectiveMainloopBwdSm90ILi2ELi2ELi2EN4cute5tupleIJNS5_1CILi1EEES8_S8_EEENS6_IJNS7_ILi64EEENS7_ILi128EEENS7_ILi96EEEEEENS_6half_tEfNS_4arch4Sm90ELb0ELb0ELb0ELb1ELb1ELb1ELb0ELb0ELi2ELi1ELi2ELi1ELb1EEENS1_21CollectiveEpilogueBwdISD_SE_SG_Li256ELb1ELb0ELi1EEENS1_19SingleTileSchedulerILb1ELb0ELb0ELi128EEEEEEEEEvNT_6ParamsE,"aw",@nobits
	.sectionflags	@""
	.align	16
	.zero		1024


//--------------------- .nv.shared._ZN7cutlass13device_kernelIN5flash11enable_sm90INS1_16FlashAttnBwdSm90INS1_25CollectiveMainloopBwdSm90ILi2ELi2ELi2EN4cute5tupleIJNS5_1CILi1EEES8_S8_EEENS6_IJNS7_ILi64EEENS7_ILi128EEENS7_ILi96EEEEEENS_6half_tEfNS_4arch4Sm90ELb0ELb0ELb0ELb1ELb0ELb1ELb0ELb0ELi2ELi1ELi2ELi1ELb1EEENS1_24CollectiveEpilogueBwdGQAISD_fSG_Li256ELb1ELb0EEENS1_19SingleTileSchedulerILb1ELb0ELb0ELi128EEEEEEEEEvNT_6ParamsE --------------------------
	.section	.nv.shared._ZN7cutlass13device_kernelIN5flash11enable_sm90INS1_16FlashAttnBwdSm90INS1_25CollectiveMainloopBwdSm90ILi2ELi2ELi2EN4cute5tupleIJNS5_1CILi1EEES8_S8_EEENS6_IJNS7_ILi64EEENS7_ILi128EEENS7_ILi96EEEEEENS_6half_tEfNS_4arch4Sm90ELb0ELb0ELb0ELb1ELb0ELb1ELb0ELb0ELi2ELi1ELi2ELi1ELb1EEENS1_24CollectiveEpilogueBwdGQAISD_fSG_Li256ELb1ELb0EEENS1_19SingleTileSchedulerILb1ELb0ELb0ELi128EEEEEEEEEvNT_6ParamsE,"aw",@nobits
	.sectionflags	@""
	.align	16
	.zero		1024


//--------------------- .nv.shared._ZN7cutlass13device_kernelIN5flash11enable_sm90INS1_16FlashAttnBwdSm90INS1_25CollectiveMainloopBwdSm90ILi2ELi2ELi2EN4cute5tupleIJNS5_1CILi1EEES8_S8_EEENS6_IJNS7_ILi64EEENS7_ILi128EEENS7_ILi96EEEEEENS_6half_tEfNS_4arch4Sm90ELb0ELb0ELb0ELb1ELb1ELb1ELb0ELb0ELi2ELi1ELi2ELi1ELb1EEENS1_24CollectiveEpilogueBwdGQAISD_fSG_Li256ELb1ELb1EEENS1_19SingleTileSchedulerILb1ELb0ELb0ELi128EEEEEEEEEvNT_6ParamsE --------------------------
	.section	.nv.shared._ZN7cutlass13device_kernelIN5flash11enable_sm90INS1_16FlashAttnBwdSm90INS1_25CollectiveMainloopBwdSm90ILi2ELi2ELi2EN4cute5tupleIJNS5_1CILi1EEES8_S8_EEENS6_IJNS7_ILi64EEENS7_ILi128EEENS7_ILi96EEEEEENS_6half_tEfNS_4arch4Sm90ELb0ELb0ELb0ELb1ELb1ELb1ELb0ELb0ELi2ELi1ELi2ELi1ELb1EEENS1_24CollectiveEpilogueBwdGQAISD_fSG_Li256ELb1ELb1EEENS1_19SingleTileSchedulerILb1ELb0ELb0ELi128EEEEEEEEEvNT_6ParamsE,"aw",@nobits
	.sectionflags	@""
	.align	16
	.zero		1024


//--------------------- .nv.shared._ZN7cutlass13device_kernelIN5flash11enable_sm90INS1_16FlashAttnBwdSm90INS1_25CollectiveMainloopBwdSm90ILi2ELi2ELi2EN4cute5tupleIJNS5_1CILi1EEES8_S8_EEENS6_IJNS7_ILi64EEENS7_ILi128EEENS7_ILi96EEEEEENS_6half_tEfNS_4arch4Sm90ELb0ELb1ELb0ELb0ELb0ELb1ELb0ELb0ELi2ELi1ELi2ELi1ELb1EEENS1_21CollectiveEpilogueBwdISD_SE_SG_Li256ELb0ELb0ELi1EEENS1_19SingleTileSchedulerILb0ELb0ELb0ELi128EEEEEEEEEvNT_6ParamsE --------------------------
	.section	.nv.shared._ZN7cutlass13device_kernelIN5flash11enable_sm90INS1_16FlashAttnBwdSm90INS1_25CollectiveMainloopBwdSm90ILi2ELi2ELi2EN4cute5tupleIJNS5_1CILi1EEES8_S8_EEENS6_IJNS7_ILi64EEENS7_ILi128EEENS7_ILi96EEEEEENS_6half_tEfNS_4arch4Sm90ELb0ELb1ELb0ELb0ELb0ELb1ELb0ELb0ELi2ELi1ELi2ELi1ELb1EEENS1_21CollectiveEpilogueBwdISD_SE_SG_Li256ELb0ELb0ELi1EEENS1_19SingleTileSchedulerILb0ELb0ELb0ELi128EEEEEEEEEvNT_6ParamsE,"aw",@nobits
	.sectionflags	@""
	.align	16
	.zero		1024


//--------------------- .nv.shared._ZN7cutlass13device_kernelIN5flash11enable_sm90INS1_16FlashAttnBwdSm90INS1_25CollectiveMainloopBwdSm90ILi2ELi2ELi2EN4cute5tupleIJNS5_1CILi1EEES8_S8_EEENS6_IJNS7_ILi64EEENS7_ILi128EEENS7_ILi96EEEEEENS_6half_tEfNS_4arch4Sm90ELb0ELb1ELb0ELb0ELb1ELb1ELb0ELb0ELi2ELi1ELi2ELi1ELb1EEENS1_21CollectiveEpilogueBwdISD_SE_SG_Li256ELb0ELb0ELi1EEENS1_19SingleTileSchedulerILb0ELb0ELb0ELi128EEEEEEEEEvNT_6ParamsE --------------------------
	.section	.nv.shared._ZN7cutlass13device_kernelIN5flash11enable_sm90INS1_16FlashAttnBwdSm90INS1_25CollectiveMainloopBwdSm90ILi2ELi2ELi2EN4cute5tupleIJNS5_1CILi1EEES8_S8_EEENS6_IJNS7_ILi64EEENS7_ILi128EEENS7_ILi96EEEEEENS_6half_tEfNS_4arch4Sm90ELb0ELb1ELb0ELb0ELb1ELb1ELb0ELb0ELi2ELi1ELi2ELi1ELb1EEENS1_21CollectiveEpilogueBwdISD_SE_SG_Li256ELb0ELb0ELi1EEENS1_19SingleTileSchedulerILb0ELb0ELb0ELi128EEEEEEEEEvNT_6ParamsE,"aw",@nobits
	.sectionflags	@""
	.align	16
	.zero		1024


//--------------------- .nv.shared._ZN7cutlass13device_kernelIN5flash11enable_sm90INS1_16FlashAttnBwdSm90INS1_25CollectiveMainloopBwdSm90ILi2ELi2ELi2EN4cute5tupleIJNS5_1CILi1EEES8_S8_EEENS6_IJNS7_ILi64EEENS7_ILi128EEENS7_ILi96EEEEEENS_6half_tEfNS_4arch4Sm90ELb0ELb1ELb0ELb0ELb0ELb1ELb0ELb0ELi2ELi1ELi2ELi1ELb1EEENS1_24CollectiveEpilogueBwdGQAISD_fSG_Li256ELb0ELb0EEENS1_19SingleTileSchedulerILb0ELb0ELb0ELi128EEEEEEEEEvNT_6ParamsE --------------------------
	.section	.nv.shared._ZN7cutlass13device_kernelIN5flash11enable_sm90INS1_16FlashAttnBwdSm90INS1_25CollectiveMainloopBwdSm90ILi2ELi2ELi2EN4cute5tupleIJNS5_1CILi1EEES8_S8_EEENS6_IJNS7_ILi64EEENS7_ILi128EEENS7_ILi96EEEEEENS_6half_tEfNS_4arch4Sm90ELb0ELb1ELb0ELb0ELb0ELb1ELb0ELb0ELi2ELi1ELi2ELi1ELb1EEENS1_24CollectiveEpilogueBwdGQAISD_fSG_Li256ELb0ELb0EEENS1_19SingleTileSchedulerILb0ELb0ELb0ELi128EEEEEEEEEvNT_6ParamsE,"aw",@nobits
	.sectionflags	@""
	.align	16
	.zero		1024


//--------------------- .nv.shared._ZN7cutlass13device_kernelIN5flash11enable_sm90INS1_16FlashAttnBwdSm90INS1_25CollectiveMainloopBwdSm90ILi2ELi2ELi2EN4cute5tupleIJNS5_1CILi1EEES8_S8_EEENS6_IJNS7_ILi64EEENS7_ILi128EEENS7_ILi96EEEEEENS_6half_tEfNS_4arch4Sm90ELb0ELb1ELb0ELb0ELb1ELb1ELb0ELb0ELi2ELi1ELi2ELi1ELb1EEENS1_24CollectiveEpilogueBwdGQAISD_fSG_Li256ELb0ELb1EEENS1_19SingleTileSchedulerILb0ELb0ELb0ELi128EEEEEEEEEvNT_6ParamsE --------------------------
	.section	.nv.shared._ZN7cutlass13device_kernelIN5flash11enable_sm90INS1_16FlashAttnBwdSm90INS1_25CollectiveMainloopBwdSm90ILi2ELi2ELi2EN4cute5tupleIJNS5_1CILi1EEES8_S8_EEENS6_IJNS7_ILi64EEENS7_ILi128EEENS7_ILi96EEEEEENS_6half_tEfNS_4arch4Sm90ELb0ELb1ELb0ELb0ELb1ELb1ELb0ELb0ELi2ELi1ELi2ELi1ELb1EEENS1_24CollectiveEpilogueBwdGQAISD_fSG_Li256ELb0ELb1EEENS1_19SingleTileSchedulerILb0ELb0ELb0ELi128EEEEEEEEEvNT_6ParamsE,"aw",@nobits
	.sectionflags	@""
	.align	16
	.zero		1024


//--------------------- .nv.shared._ZN7cutlass13device_kernelIN5flash11enable_sm90INS1_16FlashAttnBwdSm90INS1_25CollectiveMainloopBwdSm90ILi2ELi2ELi2EN4cute5tupleIJNS5_1CILi1EEES8_S8_EEENS6_IJNS7_ILi64EEENS7_ILi128EEENS7_ILi96EEEEEENS_6half_tEfNS_4arch4Sm90ELb0ELb1ELb0ELb1ELb0ELb1ELb0ELb0ELi2ELi1ELi2ELi1ELb1EEENS1_21CollectiveEpilogueBwdISD_SE_SG_Li256ELb1ELb0ELi1EEENS1_19SingleTileSchedulerILb1ELb0ELb0ELi128EEEEEEEEEvNT_6ParamsE --------------------------
	.section	.nv.shared._ZN7cutlass13device_kernelIN5flash11enable_sm90INS1_16FlashAttnBwdSm90INS1_25CollectiveMainloopBwdSm90ILi2ELi2ELi2EN4cute5tupleIJNS5_1CILi1EEES8_S8_EEENS6_IJNS7_ILi64EEENS7_ILi128EEENS7_ILi96EEEEEENS_6half_tEfNS_4arch4Sm90ELb0ELb1ELb0ELb1ELb0ELb1ELb0ELb0ELi2ELi1ELi2ELi1ELb1EEENS1_21CollectiveEpilogueBwdISD_SE_SG_Li256ELb1ELb0ELi1EEENS1_19SingleTileSchedulerILb1ELb0ELb0ELi128EEEEEEEEEvNT_6ParamsE,"aw",@nobits
	.sectionflags	@""
	.align	16
	.zero		1024


//--------------------- .nv.shared._ZN7cutlass13device_kernelIN5flash11enable_sm90INS1_16FlashAttnBwdSm90INS1_25CollectiveMainloopBwdSm90ILi2ELi2ELi2EN4cute5tupleIJNS5_1CILi1EEES8_S8_EEENS6_IJNS7_ILi64EEENS7_ILi128EEENS7_ILi96EEEEEENS_6half_tEfNS_4arch4Sm90ELb0ELb1ELb0ELb1ELb1ELb1ELb0ELb0ELi2ELi1ELi2ELi1ELb1EEENS1_21CollectiveEpilogueBwdISD_SE_SG_Li256ELb1ELb0ELi1EEENS1_19SingleTileSchedulerILb1ELb0ELb0ELi128EEEEEEEEEvNT_6ParamsE --------------------------
	.section	.nv.shared._ZN7cutlass13device_kernelIN5flash11enable_sm90INS1_16FlashAttnBwdSm90INS1_25CollectiveMainloopBwdSm90ILi2ELi2ELi2EN4cute5tupleIJNS5_1CILi1EEES8_S8_EEENS6_IJNS7_ILi64EEENS7_ILi128EEENS7_ILi96EEEEEENS_6half_tEfNS_4arch4Sm90ELb0ELb1ELb0ELb1ELb1ELb1ELb0ELb0ELi2ELi1ELi2ELi1ELb1EEENS1_21CollectiveEpilogueBwdISD_SE_SG_Li256ELb1ELb0ELi1EEENS1_19SingleTileSchedulerILb1ELb0ELb0ELi128EEEEEEEEEvNT_6ParamsE,"aw",@nobits
	.sectionflags	@""
	.align	16
	.zero		1024


//--------------------- .nv.shared._ZN7cutlass13device_kernelIN5flash11enable_sm90INS1_16FlashAttnBwdSm90INS1_25CollectiveMainloopBwdSm90ILi2ELi2ELi2EN4cute5tupleIJNS5_1CILi1EEES8_S8_EEENS6_IJNS7_ILi64EEENS7_ILi128EEENS7_ILi96EEEEEENS_6half_tEfNS_4arch4Sm90ELb0ELb1ELb0ELb1ELb0ELb1ELb0ELb0ELi2ELi1ELi2ELi1ELb1EEENS1_24CollectiveEpilogueBwdGQAISD_fSG_Li256ELb1ELb0EEENS1_19SingleTileSchedulerILb1ELb0ELb0ELi128EEEEEEEEEvNT_6ParamsE --------------------------
	.section	.nv.shared._ZN7cutlass13device_kernelIN5flash11enable_sm90INS1_16FlashAttnBwdSm90INS1_25CollectiveMainloopBwdSm90ILi2ELi2ELi2EN4cute5tupleIJNS5_1CILi1EEES8_S8_EEENS6_IJNS7_ILi64EEENS7_ILi128EEENS7_ILi96EEEEEENS_6half_tEfNS_4arch4Sm90ELb0ELb1ELb0ELb1ELb0ELb1ELb0ELb0ELi2ELi1ELi2ELi1ELb1EEENS1_24CollectiveEpilogueBwdGQAISD_fSG_Li256ELb1ELb0EEENS1_19SingleTileSchedulerILb1ELb0ELb0ELi128EEEEEEEEEvNT_6ParamsE,"aw",@nobits
	.sectionflags	@""
	.align	16
	.zero		1024


//--------------------- .nv.shared._ZN7cutlass13device_kernelIN5flash11enable_sm90INS1_16FlashAttnBwdSm90INS1_25CollectiveMainloopBwdSm90ILi2ELi2ELi2EN4cute5tupleIJNS5_1CILi1EEES8_S8_EEENS6_IJNS7_ILi64EEENS7_ILi128EEENS7_ILi96EEEEEENS_6half_tEfNS_4arch4Sm90ELb0ELb1ELb0ELb1ELb1ELb1ELb0ELb0ELi2ELi1ELi2ELi1ELb1EEENS1_24CollectiveEpilogueBwdGQAISD_fSG_Li256ELb1ELb1EEENS1_19SingleTileSchedulerILb1ELb0ELb0ELi128EEEEEEEEEvNT_6ParamsE --------------------------
	.section	.nv.shared._ZN7cutlass13device_kernelIN5flash11enable_sm90INS1_16FlashAttnBwdSm90INS1_25CollectiveMainloopBwdSm90ILi2ELi2ELi2EN4cute5tupleIJNS5_1CILi1EEES8_S8_EEENS6_IJNS7_ILi64EEENS7_ILi128EEENS7_ILi96EEEEEENS_6half_tEfNS_4arch4Sm90ELb0ELb1ELb0ELb1ELb1ELb1ELb0ELb0ELi2ELi1ELi2ELi1ELb1EEENS1_24CollectiveEpilogueBwdGQAISD_fSG_Li256ELb1ELb1EEENS1_19SingleTileSchedulerILb1ELb0ELb0ELi128EEEEEEEEEvNT_6ParamsE,"aw",@nobits
	.sectionflags	@""
	.align	16
	.zero		1024


//--------------------- .nv.shared._ZN7cutlass13device_kernelIN5flash11enable_sm90INS1_16FlashAttnBwdSm90INS1_25CollectiveMainloopBwdSm90ILi2ELi2ELi2EN4cute5tupleIJNS5_1CILi1EEES8_S8_EEENS6_IJNS7_ILi64EEENS7_ILi128EEENS7_ILi96EEEEEENS_6half_tEfNS_4arch4Sm90ELb1ELb0ELb0ELb0ELb0ELb1ELb0ELb0ELi2ELi1ELi2ELi1ELb1EEENS1_21CollectiveEpilogueBwdISD_SE_SG_Li256ELb0ELb0ELi1EEENS1_25SingleTileBwdLPTSchedulerILb0ELi128ELb0EEEEEEEEEvNT_6ParamsE --------------------------
	.section	.nv.shared._ZN7cutlass13device_kernelIN5flash11enable_sm90INS1_16FlashAttnBwdSm90INS1_25CollectiveMainloopBwdSm90ILi2ELi2ELi2EN4cute5tupleIJNS5_1CILi1EEES8_S8_EEENS6_IJNS7_ILi64EEENS7_ILi128EEENS7_ILi96EEEEEENS_6half_tEfNS_4arch4Sm90ELb1ELb0ELb0ELb0ELb0ELb1ELb0ELb0ELi2ELi1ELi2ELi1ELb1EEENS1_21CollectiveEpilogueBwdISD_SE_SG_Li256ELb0ELb0ELi1EEENS1_25SingleTileBwdLPTSchedulerILb0ELi128ELb0EEEEEEEEEvNT_6ParamsE,"aw",@nobits
	.sectionflags	@""
	.align	16
	.zero		1024


//--------------------- .nv.shared._ZN7cutlass13device_kernelIN5flash11enable_sm90INS1_16FlashAttnBwdSm90INS1_25CollectiveMainloopBwdSm90ILi2ELi2ELi2EN4cute5tupleIJNS5_1CILi1EEES8_S8_EEENS6_IJNS7_ILi64EEENS7_ILi128EEENS7_ILi96EEEEEENS_6half_tEfNS_4arch4Sm90ELb1ELb0ELb0ELb0ELb1ELb1ELb0ELb0ELi2ELi1ELi2ELi1ELb1EEENS1_21CollectiveEpilogueBwdISD_SE_SG_Li256ELb0ELb0ELi1EEENS1_25SingleTileBwdLPTSchedulerILb0ELi128ELb1EEEEEEEEEvNT_6ParamsE --------------------------
	.section	.nv.shared._ZN7cutlass13device_kernelIN5flash11enable_sm90INS1_16FlashAttnBwdSm90INS1_25CollectiveMainloopBwdSm90ILi2ELi2ELi2EN4cute5tupleIJNS5_1CILi1EEES8_S8_EEENS6_IJNS7_ILi64EEENS7_ILi128EEENS7_ILi96EEEEEENS_6half_tEfNS_4arch4Sm90ELb1ELb0ELb0ELb0ELb1ELb1ELb0ELb0ELi2ELi1ELi2ELi1ELb1EEENS1_21CollectiveEpilogueBwdISD_SE_SG_Li256ELb0ELb0ELi1EEENS1_25SingleTileBwdLPTSchedulerILb0ELi128ELb1EEEEEEEEEvNT_6ParamsE,"aw",@nobits
	.sectionflags	@""
	.align	16
	.zero		1024


//--------------------- .nv.shared._ZN7cutlass13device_kernelIN5flash11enable_sm90INS1_16FlashAttnBwdSm90INS1_25CollectiveMainloopBwdSm90ILi2ELi2ELi2EN4cute5tupleIJNS5_1CILi1EEES8_S8_EEENS6_IJNS7_ILi64EEENS7_ILi128EEENS7_ILi96EEEEEENS_6half_tEfNS_4arch4Sm90ELb1ELb0ELb0ELb0ELb0ELb1ELb0ELb0ELi2ELi1ELi2ELi1ELb1EEENS1_24CollectiveEpilogueBwdGQAISD_fSG_Li256ELb0ELb0EEENS1_25SingleTileBwdLPTSchedulerILb0ELi128ELb0EEEEEEEEEvNT_6ParamsE --------------------------
	.section	.nv.shared._ZN7cutlass13device_kernelIN5flash11enable_sm90INS1_16FlashAttnBwdSm90INS1_25CollectiveMainloopBwdSm90ILi2ELi2ELi2EN4cute5tupleIJNS5_1CILi1EEES8_S8_EEENS6_IJNS7_ILi64EEENS7_ILi128EEENS7_ILi96EEEEEENS_6half_tEfNS_4arch4Sm90ELb1ELb0ELb0ELb0ELb0ELb1ELb0ELb0ELi2ELi1ELi2ELi1ELb1EEENS1_24CollectiveEpilogueBwdGQAISD_fSG_Li256ELb0ELb0EEENS1_25SingleTileBwdLPTSchedulerILb0ELi128ELb0EEEEEEEEEvNT_6ParamsE,"aw",@nobits
	.sectionflags	@""
	.align	16
	.zero		1024


//--------------------- .nv.shared._ZN7cutlass13device_kernelIN5flash11enable_sm90INS1_16FlashAttnBwdSm90INS1_25CollectiveMainloopBwdSm90ILi2ELi2ELi2EN4cute5tupleIJNS5_1CILi1EEES8_S8_EEENS6_IJNS7_ILi64EEENS7_ILi128EEENS7_ILi96EEEEEENS_6half_tEfNS_4arch4Sm90ELb1ELb0ELb0ELb0ELb1ELb1ELb0ELb0ELi2ELi1ELi2ELi1ELb1EEENS1_24CollectiveEpilogueBwdGQAISD_fSG_Li256ELb0ELb1EEENS1_25SingleTileBwdLPTSchedulerILb0ELi128ELb1EEEEEEEEEvNT_6ParamsE --------------------------
	.section	.nv.shared._ZN7cutlass13device_kernelIN5flash11enable_sm90INS1_16FlashAttnBwdSm90INS1_25CollectiveMainloopBwdSm90ILi2ELi2ELi2EN4cute5tupleIJNS5_1CILi1EEES8_S8_EEENS6_IJNS7_ILi64EEENS7_ILi128EEENS7_ILi96EEEEEENS_6half_tEfNS_4arch4Sm90ELb1ELb0ELb0ELb0ELb1ELb1ELb0ELb0ELi2ELi1ELi2ELi1ELb1EEENS1_24CollectiveEpilogueBwdGQAISD_fSG_Li256ELb0ELb1EEENS1_25SingleTileBwdLPTSchedulerILb0ELi128ELb1EEEEEEEEEvNT_6ParamsE,"aw",@nobits
	.sectionflags	@""
	.align	16
	.zero		1024


//--------------------- .nv.shared._ZN7cutlass13device_kernelIN5flash22FlashAttnBwdPreprocessIN4cute5tupleIJNS3_1CILi64EEENS5_ILi96EEEEEENS_6half_tEfNS_4arch4Sm90ELb1ELb0EEEEEvNT_6ParamsE --------------------------
	.section	.nv.shared._ZN7cutlass13device_kernelIN5flash22FlashAttnBwdPreprocessIN4cute5tupleIJNS3_1CILi64EEENS5_ILi96EEEEEENS_6half_tEfNS_4arch4Sm90ELb1ELb0EEEEEvNT_6ParamsE,"aw",@nobits
	.sectionflags	@""
	.align	16
	.zero		1024


//--------------------- .nv.shared._ZN7cutlass13device_kernelIN5flash11enable_sm90INS1_16FlashAttnBwdSm90INS1_25CollectiveMainloopBwdSm90ILi2ELi2ELi2EN4cute5tupleIJNS5_1CILi1EEES8_S8_EEENS6_IJNS7_ILi64EEENS7_ILi128EEENS7_ILi96EEEEEENS_6half_tEfNS_4arch4Sm90ELb1ELb0ELb0ELb1ELb0ELb1ELb0ELb0ELi2ELi1ELi2ELi1ELb1EEENS1_21CollectiveEpilogueBwdISD_SE_SG_Li256ELb1ELb0ELi1EEENS1_25SingleTileBwdLPTSchedulerILb1ELi128ELb0EEEEEEEEEvNT_6ParamsE --------------------------
	.section	.nv.shared._ZN7cutlass13device_kernelIN5flash11enable_sm90INS1_16FlashAttnBwdSm90INS1_25CollectiveMainloopBwdSm90ILi2ELi2ELi2EN4cute5tupleIJNS5_1CILi1EEES8_S8_EEENS6_IJNS7_ILi64EEENS7_ILi128EEENS7_ILi96EEEEEENS_6half_tEfNS_4arch4Sm90ELb1ELb0ELb0ELb1ELb0ELb1ELb0ELb0ELi2ELi1ELi2ELi1ELb1EEENS1_21CollectiveEpilogueBwdISD_SE_SG_Li256ELb1ELb0ELi1EEENS1_25SingleTileBwdLPTSchedulerILb1ELi128ELb0EEEEEEEEEvNT_6ParamsE,"aw",@nobits
	.sectionflags	@""
	.align	16
	.zero		1024


//--------------------- .nv.shared._ZN7cutlass13device_kernelIN5flash11enable_sm90INS1_16FlashAttnBwdSm90INS1_25CollectiveMainloopBwdSm90ILi2ELi2ELi2EN4cute5tupleIJNS5_1CILi1EEES8_S8_EEENS6_IJNS7_ILi64EEENS7_ILi128EEENS7_ILi96EEEEEENS_6half_tEfNS_4arch4Sm90ELb1ELb0ELb0ELb1ELb1ELb1ELb0ELb0ELi2ELi1ELi2ELi1ELb1EEENS1_21CollectiveEpilogueBwdISD_SE_SG_Li256ELb1ELb0ELi1EEENS1_25SingleTileBwdLPTSchedulerILb1ELi128ELb1EEEEEEEEEvNT_6ParamsE --------------------------
	.section	.nv.shared._ZN7cutlass13device_kernelIN5flash11enable_sm90INS1_16FlashAttnBwdSm90INS1_25CollectiveMainloopBwdSm90ILi2ELi2ELi2EN4cute5tupleIJNS5_1CILi1EEES8_S8_EEENS6_IJNS7_ILi64EEENS7_ILi128EEENS7_ILi96EEEEEENS_6half_tEfNS_4arch4Sm90ELb1ELb0ELb0ELb1ELb1ELb1ELb0ELb0ELi2ELi1ELi2ELi1ELb1EEENS1_21CollectiveEpilogueBwdISD_SE_SG_Li256ELb1ELb0ELi1EEENS1_25SingleTileBwdLPTSchedulerILb1ELi128ELb1EEEEEEEEEvNT_6ParamsE,"aw",@nobits
	.sectionflags	@""
	.align	16
	.zero		1024


//--------------------- .nv.shared._ZN7cutlass13device_kernelIN5flash11enable_sm90INS1_16FlashAttnBwdSm90INS1_25CollectiveMainloopBwdSm90ILi2ELi2ELi2EN4cute5tupleIJNS5_1CILi1EEES8_S8_EEENS6_IJNS7_ILi64EEENS7_ILi128EEENS7_ILi96EEEEEENS_6half_tEfNS_4arch4Sm90ELb1ELb0ELb0ELb1ELb0ELb1ELb0ELb0ELi2ELi1ELi2ELi1ELb1EEENS1_24CollectiveEpilogueBwdGQAISD_fSG_Li256ELb1ELb0EEENS1_25SingleTileBwdLPTSchedulerILb1ELi128ELb0EEEEEEEEEvNT_6ParamsE --------------------------
	.section	.nv.shared._ZN7cutlass13device_kernelIN5flash11enable_sm90INS1_16FlashAttnBwdSm90INS1_25CollectiveMainloopBwdSm90ILi2ELi2ELi2EN4cute5tupleIJNS5_1CILi1EEES8_S8_EEENS6_IJNS7_ILi64EEENS7_ILi128EEENS7_ILi96EEEEEENS_6half_tEfNS_4arch4Sm90ELb1ELb0ELb0ELb1ELb0ELb1ELb0ELb0ELi2ELi1ELi2ELi1ELb1EEENS1_24CollectiveEpilogueBwdGQAISD_fSG_Li256ELb1ELb0EEENS1_25SingleTileBwdLPTSchedulerILb1ELi128ELb0EEEEEEEEEvNT_6ParamsE,"aw",@nobits
	.sectionflags	@""
	.align	16
	.zero		1024


//--------------------- .nv.shared._ZN7cutlass13device_kernelIN5flash32FlashAttnBwdPostprocessConvertdQIN4cute5tupleIJNS3_1CILi128EEENS5_ILi96EEEEEENS_6half_tEfNS_4arch4Sm90ELi256ENS3_8TiledMMAINS3_8MMA_AtomIJNS3_4SM904GMMA25MMA_64x96x16_F32F16F16_RSILNSF_5MajorE0ELSH_1ELNSF_7ScaleInE1ELSI_1EEEEEENS3_6LayoutINS4_IJNS5_ILi2EEENS5_ILi1EEESN_EEENS4_IJSN_NS5_ILi0EEESP_EEEEENS4_IJNS3_10UnderscoreESS_SS_EEEEELb0EEEEEvNT_6ParamsE --------------------------
	.section	.nv.shared._ZN7cutlass13device_kernelIN5flash32FlashAttnBwdPostprocessConvertdQIN4cute5tupleIJNS3_1CILi128EEENS5_ILi96EEEEEENS_6half_tEfNS_4arch4Sm90ELi256ENS3_8TiledMMAINS3_8MMA_AtomIJNS3_4SM904GMMA25MMA_64x96x16_F32F16F16_RSILNSF_5MajorE0ELSH_1ELNSF_7ScaleInE1ELSI_1EEEEEENS3_6LayoutINS4_IJNS5_ILi2EEENS5_ILi1EEESN_EEENS4_IJSN_NS5_ILi0EEESP_EEEEENS4_IJNS3_10UnderscoreESS_SS_EEEEELb0EEEEEvNT_6ParamsE,"aw",@nobits
	.sectionflags	@""
	.align	16
	.zero		1024


//--------------------- .nv.shared._ZN7cutlass13device_kernelIN5flash32FlashAttnBwdPostprocessConvertdQIN4cute5tupleIJNS3_1CILi64EEENS5_ILi96EEEEEENS_6half_tEfNS_4arch4Sm90ELi256ENS3_8TiledMMAINS3_8MMA_AtomIJNS3_4SM904GMMA25MMA_64x16x16_F32F16F16_SSILNSF_5MajorE0ELSH_1ELNSF_7ScaleInE1ELSI_1EEEEEENS3_6LayoutINS4_IJNS5_ILi1EEENS5_ILi2EEESM_EEENS4_IJNS5_ILi0EEESM_SP_EEEEENS4_IJNS3_10UnderscoreESS_SS_EEEEELb0EEEEEvNT_6ParamsE --------------------------
	.section	.nv.shared._ZN7cutlass13device_kernelIN5flash32FlashAttnBwdPostprocessConvertdQIN4cute5tupleIJNS3_1CILi64EEENS5_ILi96EEEEEENS_6half_tEfNS_4arch4Sm90ELi256ENS3_8TiledMMAINS3_8MMA_AtomIJNS3_4SM904GMMA25MMA_64x16x16_F32F16F16_SSILNSF_5MajorE0ELSH_1ELNSF_7ScaleInE1ELSI_1EEEEEENS3_6LayoutINS4_IJNS5_ILi1EEENS5_ILi2EEESM_EEENS4_IJNS5_ILi0EEESM_SP_EEEEENS4_IJNS3_10UnderscoreESS_SS_EEEEELb0EEEEEvNT_6ParamsE,"aw",@nobits
	.sectionflags	@""
	.align	16
	.zero		1024


//--------------------- .nv.shared._ZN7cutlass13device_kernelIN5flash11enable_sm90INS1_16FlashAttnBwdSm90INS1_25CollectiveMainloopBwdSm90ILi2ELi2ELi2EN4cute5tupleIJNS5_1CILi1EEES8_S8_EEENS6_IJNS7_ILi64EEENS7_ILi128EEENS7_ILi96EEEEEENS_6half_tEfNS_4arch4Sm90ELb1ELb0ELb0ELb1ELb1ELb1ELb0ELb0ELi2ELi1ELi2ELi1ELb1EEENS1_24CollectiveEpilogueBwdGQAISD_fSG_Li256ELb1ELb1EEENS1_25SingleTileBwdLPTSchedulerILb1ELi128ELb1EEEEEEEEEvNT_6ParamsE --------------------------
	.section	.nv.shared._ZN7cutlass13device_kernelIN5flash11enable_sm90INS1_16FlashAttnBwdSm90INS1_25CollectiveMainloopBwdSm90ILi2ELi2ELi2EN4cute5tupleIJNS5_1CILi1EEES8_S8_EEENS6_IJNS7_ILi64EEENS7_ILi128EEENS7_ILi96EEEEEENS_6half_tEfNS_4arch4Sm90ELb1ELb0ELb0ELb1ELb1ELb1ELb0ELb0ELi2ELi1ELi2ELi1ELb1EEENS1_24CollectiveEpilogueBwdGQAISD_fSG_Li256ELb1ELb1EEENS1_25SingleTileBwdLPTSchedulerILb1ELi128ELb1EEEEEEEEEvNT_6ParamsE,"aw",@nobits
	.sectionflags	@""
	.align	16
	.zero		1024


//--------------------- .nv.shared._ZN7cutlass13device_kernelIN5flash22FlashAttnBwdPreprocessIN4cute5tupleIJNS3_1CILi64EEENS5_ILi96EEEEEENS_6half_tEfNS_4arch4Sm90ELb1ELb1EEEEEvNT_6ParamsE --------------------------
	.section	.nv.shared._ZN7cutlass13device_kernelIN5flash22FlashAttnBwdPreprocessIN4cute5tupleIJNS3_1CILi64EEENS5_ILi96EEEEEENS_6half_tEfNS_4arch4Sm90ELb1ELb1EEEEEvNT_6ParamsE,"aw",@nobits
	.sectionflags	@""
	.align	16
	.zero		1024


//--------------------- .nv.constant0._ZN7cutlass13device_kernelIN5flash11enable_sm90INS1_16FlashAttnBwdSm90INS1_25CollectiveMainloopBwdSm90ILi2ELi2ELi2EN4cute5tupleIJNS5_1CILi1EEES8_S8_EEENS6_IJNS7_ILi64EEENS7_ILi128EEENS7_ILi96EEEEEENS_6half_tEfNS_4arch4Sm90ELb0ELb0ELb0ELb0ELb0ELb1ELb0ELb0ELi2ELi1ELi2ELi1ELb1EEENS1_21CollectiveEpilogueBwdISD_SE_SG_Li256ELb0ELb0ELi1EEENS1_19SingleTileSchedulerILb0ELb0ELb0ELi128EEEEEEEEEvNT_6ParamsE --------------------------
	.section	.nv.constant0._ZN7cutlass13device_kernelIN5flash11enable_sm90INS1_16FlashAttnBwdSm90INS1_25CollectiveMainloopBwdSm90ILi2ELi2ELi2EN4cute5tupleIJNS5_1CILi1EEES8_S8_EEENS6_IJNS7_ILi64EEENS7_ILi128EEENS7_ILi96EEEEEENS_6half_tEfNS_4arch4Sm90ELb0ELb0ELb0ELb0ELb0ELb1ELb0ELb0ELi2ELi1ELi2ELi1ELb1EEENS1_21CollectiveEpilogueBwdISD_SE_SG_Li256ELb0ELb0ELi1EEENS1_19SingleTileSchedulerILb0ELb0ELb0ELi128EEEEEEEEEvNT_6ParamsE,"a",@progbits
	.sectionflags	@""
	.align	4
.nv.constant0._ZN7cutlass13device_kernelIN5flash11enable_sm90INS1_16FlashAttnBwdSm90INS1_25CollectiveMainloopBwdSm90ILi2ELi2ELi2EN4cute5tupleIJNS5_1CILi1EEES8_S8_EEENS6_IJNS7_ILi64EEENS7_ILi128EEENS7_ILi96EEEEEENS_6half_tEfNS_4arch4Sm90ELb0ELb0ELb0ELb0ELb0ELb1ELb0ELb0ELi2ELi1ELi2ELi1ELb1EEENS1_21CollectiveEpilogueBwdISD_SE_SG_Li256ELb0ELb0ELi1EEENS1_19SingleTileSchedulerILb0ELb0ELb0ELi128EEEEEEEEEvNT_6ParamsE:
	.zero		3200


//--------------------- .nv.constant0._ZN7cutlass13device_kernelIN5flash11enable_sm90INS1_16FlashAttnBwdSm90INS1_25CollectiveMainloopBwdSm90ILi2ELi2ELi2EN4cute5tupleIJNS5_1CILi1EEES8_S8_EEENS6_IJNS7_ILi64EEENS7_ILi128EEENS7_ILi96EEEEEENS_6half_tEfNS_4arch4Sm90ELb0ELb0ELb0ELb0ELb1ELb1ELb0ELb0ELi2ELi1ELi2ELi1ELb1EEENS1_21CollectiveEpilogueBwdISD_SE_SG_Li256ELb0ELb0ELi1EEENS1_19SingleTileSchedulerILb0ELb0ELb0ELi128EEEEEEEEEvNT_6ParamsE --------------------------
	.section	.nv.constant0._ZN7cutlass13device_kernelIN5flash11enable_sm90INS1_16FlashAttnBwdSm90INS1_25CollectiveMainloopBwdSm90ILi2ELi2ELi2EN4cute5tupleIJNS5_1CILi1EEES8_S8_EEENS6_IJNS7_ILi64EEENS7_ILi128EEENS7_ILi96EEEEEENS_6half_tEfNS_4arch4Sm90ELb0ELb0ELb0ELb0ELb1ELb1ELb0ELb0ELi2ELi1ELi2ELi1ELb1EEENS1_21CollectiveEpilogueBwdISD_SE_SG_Li256ELb0ELb0ELi1EEENS1_19SingleTileSchedulerILb0ELb0ELb0ELi128EEEEEEEEEvNT_6ParamsE,"a",@progbits
	.sectionflags	@""
	.align	4
.nv.constant0._ZN7cutlass13device_kernelIN5flash11enable_sm90INS1_16FlashAttnBwdSm90INS1_25CollectiveMainloopBwdSm90ILi2ELi2ELi2EN4cute5tupleIJNS5_1CILi1EEES8_S8_EEENS6_IJNS7_ILi64EEENS7_ILi128EEENS7_ILi96EEEEEENS_6half_tEfNS_4arch4Sm90ELb0ELb0ELb0ELb0ELb1ELb1ELb0ELb0ELi2ELi1ELi2ELi1ELb1EEENS1_21CollectiveEpilogueBwdISD_SE_SG_Li256ELb0ELb0ELi1EEENS1_19SingleTileSchedulerILb0ELb0ELb0ELi128EEEEEEEEEvNT_6ParamsE:
	.zero		3200


//--------------------- .nv.constant0._ZN7cutlass13device_kernelIN5flash11enable_sm90INS1_16FlashAttnBwdSm90INS1_25CollectiveMainloopBwdSm90ILi2ELi2ELi2EN4cute5tupleIJNS5_1CILi1EEES8_S8_EEENS6_IJNS7_ILi64EEENS7_ILi128EEENS7_ILi96EEEEEENS_6half_tEfNS_4arch4Sm90ELb0ELb0ELb0ELb0ELb0ELb1ELb0ELb0ELi2ELi1ELi2ELi1ELb1EEENS1_24CollectiveEpilogueBwdGQAISD_fSG_Li256ELb0ELb0EEENS1_19SingleTileSchedulerILb0ELb0ELb0ELi128EEEEEEEEEvNT_6ParamsE --------------------------
	.section	.nv.constant0._ZN7cutlass13device_kernelIN5flash11enable_sm90INS1_16FlashAttnBwdSm90INS1_25CollectiveMainloopBwdSm90ILi2ELi2ELi2EN4cute5tupleIJNS5_1CILi1EEES8_S8_EEENS6_IJNS7_ILi64EEENS7_ILi128EEENS7_ILi96EEEEEENS_6half_tEfNS_4arch4Sm90ELb0ELb0ELb0ELb0ELb0ELb1ELb0ELb0ELi2ELi1ELi2ELi1ELb1EEENS1_24CollectiveEpilogueBwdGQAISD_fSG_Li256ELb0ELb0EEENS1_19SingleTileSchedulerILb0ELb0ELb0ELi128EEEEEEEEEvNT_6ParamsE,"a",@progbits
	.sectionflags	@""
	.align	4
.nv.constant0._ZN7cutlass13device_kernelIN5flash11enable_sm90INS1_16FlashAttnBwdSm90INS1_25CollectiveMainloopBwdSm90ILi2ELi2ELi2EN4cute5tupleIJNS5_1CILi1EEES8_S8_EEENS6_IJNS7_ILi64EEENS7_ILi128EEENS7_ILi96EEEEEENS_6half_tEfNS_4arch4Sm90ELb0ELb0ELb0ELb0ELb0ELb1ELb0ELb0ELi2ELi1ELi2ELi1ELb1EEENS1_24CollectiveEpilogueBwdGQAISD_fSG_Li256ELb0ELb0EEENS1_19SingleTileSchedulerILb0ELb0ELb0ELi128EEEEEEEEEvNT_6ParamsE:
	.zero		2560


//--------------------- .nv.constant0._ZN7cutlass13device_kernelIN5flash11enable_sm90INS1_16FlashAttnBwdSm90INS1_25CollectiveMainloopBwdSm90ILi2ELi2ELi2EN4cute5tupleIJNS5_1CILi1EEES8_S8_EEENS6_IJNS7_ILi64EEENS7_ILi128EEENS7_ILi96EEEEEENS_6half_tEfNS_4arch4Sm90ELb0ELb0ELb0ELb0ELb1ELb1ELb0ELb0ELi2ELi1ELi2ELi1ELb1EEENS1_24CollectiveEpilogueBwdGQAISD_fSG_Li256ELb0ELb1EEENS1_19SingleTileSchedulerILb0ELb0ELb0ELi128EEEEEEEEEvNT_6ParamsE --------------------------
	.section	.nv.constant0._ZN7cutlass13device_kernelIN5flash11enable_sm90INS1_16FlashAttnBwdSm90INS1_25CollectiveMainloopBwdSm90ILi2ELi2ELi2EN4cute5tupleIJNS5_1CILi1EEES8_S8_EEENS6_IJNS7_ILi64EEENS7_ILi128EEENS7_ILi96EEEEEENS_6half_tEfNS_4arch4Sm90ELb0ELb0ELb0ELb0ELb1ELb1ELb0ELb0ELi2ELi1ELi2ELi1ELb1EEENS1_24CollectiveEpilogueBwdGQAISD_fSG_Li256ELb0ELb1EEENS1_19SingleTileSchedulerILb0ELb0ELb0ELi128EEEEEEEEEvNT_6ParamsE,"a",@progbits
	.sectionflags	@""
	.align	4
.nv.constant0._ZN7cutlass13device_kernelIN5flash11enable_sm90INS1_16FlashAttnBwdSm90INS1_25CollectiveMainloopBwdSm90ILi2ELi2ELi2EN4cute5tupleIJNS5_1CILi1EEES8_S8_EEENS6_IJNS7_ILi64EEENS7_ILi128EEENS7_ILi96EEEEEENS_6half_tEfNS_4arch4Sm90ELb0ELb0ELb0ELb0ELb1ELb1ELb0ELb0ELi2ELi1ELi2ELi1ELb1EEENS1_24CollectiveEpilogueBwdGQAISD_fSG_Li256ELb0ELb1EEENS1_19SingleTileSchedulerILb0ELb0ELb0ELi128EEEEEEEEEvNT_6ParamsE:
	.zero		2560


//--------------------- .nv.constant0._ZN7cutlass13device_kernelIN5flash11enable_sm90INS1_16FlashAttnBwdSm90INS1_25CollectiveMainloopBwdSm90ILi2ELi2ELi2EN4cute5tupleIJNS5_1CILi1EEES8_S8_EEENS6_IJNS7_ILi64EEENS7_ILi128EEENS7_ILi96EEEEEENS_6half_tEfNS_4arch4Sm90ELb0ELb0ELb0ELb1ELb0ELb1ELb0ELb0ELi2ELi1ELi2ELi1ELb1EEENS1_21CollectiveEpilogueBwdISD_SE_SG_Li256ELb1ELb0ELi1EEENS1_19SingleTileSchedulerILb1ELb0ELb0ELi128EEEEEEEEEvNT_6ParamsE --------------------------
	.section	.nv.constant0._ZN7cutlass13device_kernelIN5flash11enable_sm90INS1_16FlashAttnBwdSm90INS1_25CollectiveMainloopBwdSm90ILi2ELi2ELi2EN4cute5tupleIJNS5_1CILi1EEES8_S8_EEENS6_IJNS7_ILi64EEENS7_ILi128EEENS7_ILi96EEEEEENS_6half_tEfNS_4arch4Sm90ELb0ELb0ELb0ELb1ELb0ELb1ELb0ELb0ELi2ELi1ELi2ELi1ELb1EEENS1_21CollectiveEpilogueBwdISD_SE_SG_Li256ELb1ELb0ELi1EEENS1_19SingleTileSchedulerILb1ELb0ELb0ELi128EEEEEEEEEvNT_6ParamsE,"a",@progbits
	.sectionflags	@""
	.align	4
.nv.constant0._ZN7cutlass13device_kernelIN5flash11enable_sm90INS1_16FlashAttnBwdSm90INS1_25CollectiveMainloopBwdSm90ILi2ELi2ELi2EN4cute5tupleIJNS5_1CILi1EEES8_S8_EEENS6_IJNS7_ILi64EEENS7_ILi128EEENS7_ILi96EEEEEENS_6half_tEfNS_4arch4Sm90ELb0ELb0ELb0ELb1ELb0ELb1ELb0ELb0ELi2ELi1ELi2ELi1ELb1EEENS1_21CollectiveEpilogueBwdISD_SE_SG_Li256ELb1ELb0ELi1EEENS1_19SingleTileSchedulerILb1ELb0ELb0ELi128EEEEEEEEEvNT_6ParamsE:
	.zero		2560


//--------------------- .nv.constant0._ZN7cutlass13device_kernelIN5flash11enable_sm90INS1_16FlashAttnBwdSm90INS1_25CollectiveMainloopBwdSm90ILi2ELi2ELi2EN4cute5tupleIJNS5_1CILi1EEES8_S8_EEENS6_IJNS7_ILi64EEENS7_ILi128EEENS7_ILi96EEEEEENS_6half_tEfNS_4arch4Sm90ELb0ELb0ELb0ELb1ELb1ELb1ELb0ELb0ELi2ELi1ELi2ELi1ELb1EEENS1_21CollectiveEpilogueBwdISD_SE_SG_Li256ELb1ELb0ELi1EEENS1_19SingleTileSchedulerILb1ELb0ELb0ELi128EEEEEEEEEvNT_6ParamsE --------------------------
	.section	.nv.constant0._ZN7cutlass13device_kernelIN5flash11enable_sm90INS1_16FlashAttnBwdSm90INS1_25CollectiveMainloopBwdSm90ILi2ELi2ELi2EN4cute5tupleIJNS5_1CILi1EEES8_S8_EEENS6_IJNS7_ILi64EEENS7_ILi128EEENS7_ILi96EEEEEENS_6half_tEfNS_4arch4Sm90ELb0ELb0ELb0ELb1ELb1ELb1ELb0ELb0ELi2ELi1ELi2ELi1ELb1EEENS1_21CollectiveEpilogueBwdISD_SE_SG_Li256ELb1ELb0ELi1EEENS1_19SingleTileSchedulerILb1ELb0ELb0ELi128EEEEEEEEEvNT_6ParamsE,"a",@progbits
	.sectionflags	@""
	.align	4
.nv.constant0._ZN7cutlass13device_kernelIN5flash11enable_sm90INS1_16FlashAttnBwdSm90INS1_25CollectiveMainloopBwdSm90ILi2ELi2ELi2EN4cute5tupleIJNS5_1CILi1EEES8_S8_EEENS6_IJNS7_ILi64EEENS7_ILi128EEENS7_ILi96EEEEEENS_6half_tEfNS_4arch4Sm90ELb0ELb0ELb0ELb1ELb1ELb1ELb0ELb0ELi2ELi1ELi2ELi1ELb1EEENS1_21CollectiveEpilogueBwdISD_SE_SG_Li256ELb1ELb0ELi1EEENS1_19SingleTileSchedulerILb1ELb0ELb0ELi128EEEEEEEEEvNT_6ParamsE:
	.zero		2560


//--------------------- .nv.constant0._ZN7cutlass13device_kernelIN5flash11enable_sm90INS1_16FlashAttnBwdSm90INS1_25CollectiveMainloopBwdSm90ILi2ELi2ELi2EN4cute5tupleIJNS5_1CILi1EEES8_S8_EEENS6_IJNS7_ILi64EEENS7_ILi128EEENS7_ILi96EEEEEENS_6half_tEfNS_4arch4Sm90ELb0ELb0ELb0ELb1ELb0ELb1ELb0ELb0ELi2ELi1ELi2ELi1ELb1EEENS1_24CollectiveEpilogueBwdGQAISD_fSG_Li256ELb1ELb0EEENS1_19SingleTileSchedulerILb1ELb0ELb0ELi128EEEEEEEEEvNT_6ParamsE --------------------------
	.section	.nv.constant0._ZN7cutlass13device_kernelIN5flash11enable_sm90INS1_16FlashAttnBwdSm90INS1_25CollectiveMainloopBwdSm90ILi2ELi2ELi2EN4cute5tupleIJNS5_1CILi1EEES8_S8_EEENS6_IJNS7_ILi64EEENS7_ILi128EEENS7_ILi96EEEEEENS_6half_tEfNS_4arch4Sm90ELb0ELb0ELb0ELb1ELb0ELb1ELb0ELb0ELi2ELi1ELi2ELi1ELb1EEENS1_24CollectiveEpilogueBwdGQAISD_fSG_Li256ELb1ELb0EEENS1_19SingleTileSchedulerILb1ELb0ELb0ELi128EEEEEEEEEvNT_6ParamsE,"a",@progbits
	.sectionflags	@""
	.align	4
.nv.constant0._ZN7cutlass13device_kernelIN5flash11enable_sm90INS1_16FlashAttnBwdSm90INS1_25CollectiveMainloopBwdSm90ILi2ELi2ELi2EN4cute5tupleIJNS5_1CILi1EEES8_S8_EEENS6_IJNS7_ILi64EEENS7_ILi128EEENS7_ILi96EEEEEENS_6half_tEfNS_4arch4Sm90ELb0ELb0ELb0ELb1ELb0ELb1ELb0ELb0ELi2ELi1ELi2ELi1ELb1EEENS1_24CollectiveEpilogueBwdGQAISD_fSG_Li256ELb1ELb0EEENS1_19SingleTileSchedulerILb1ELb0ELb0ELi128EEEEEEEEEvNT_6ParamsE:
	.zero		2560


//--------------------- .nv.constant0._ZN7cutlass13device_kernelIN5flash11enable_sm90INS1_16FlashAttnBwdSm90INS1_25CollectiveMainloopBwdSm90ILi2ELi2ELi2EN4cute5tupleIJNS5_1CILi1EEES8_S8_EEENS6_IJNS7_ILi64EEENS7_ILi128EEENS7_ILi96EEEEEENS_6half_tEfNS_4arch4Sm90ELb0ELb0ELb0ELb1ELb1ELb1ELb0ELb0ELi2ELi1ELi2ELi1ELb1EEENS1_24CollectiveEpilogueBwdGQAISD_fSG_Li256ELb1ELb1EEENS1_19SingleTileSchedulerILb1ELb0ELb0ELi128EEEEEEEEEvNT_6ParamsE --------------------------
	.section	.nv.constant0._ZN7cutlass13device_kernelIN5flash11enable_sm90INS1_16FlashAttnBwdSm90INS1_25CollectiveMainloopBwdSm90ILi2ELi2ELi2EN4cute5tupleIJNS5_1CILi1EEES8_S8_EEENS6_IJNS7_ILi64EEENS7_ILi128EEENS7_ILi96EEEEEENS_6half_tEfNS_4arch4Sm90ELb0ELb0ELb0ELb1ELb1ELb1ELb0ELb0ELi2ELi1ELi2ELi1ELb1EEENS1_24CollectiveEpilogueBwdGQAISD_fSG_Li256ELb1ELb1EEENS1_19SingleTileSchedulerILb1ELb0ELb0ELi128EEEEEEEEEvNT_6ParamsE,"a",@progbits
	.sectionflags	@""
	.align	4
.nv.constant0._ZN7cutlass13device_kernelIN5flash11enable_sm90INS1_16FlashAttnBwdSm90INS1_25CollectiveMainloopBwdSm90ILi2ELi2ELi2EN4cute5tupleIJNS5_1CILi1EEES8_S8_EEENS6_IJNS7_ILi64EEENS7_ILi128EEENS7_ILi96EEEEEENS_6half_tEfNS_4arch4Sm90ELb0ELb0ELb0ELb1ELb1ELb1ELb0ELb0ELi2ELi1ELi2ELi1ELb1EEENS1_24CollectiveEpilogueBwdGQAISD_fSG_Li256ELb1ELb1EEENS1_19SingleTileSchedulerILb1ELb0ELb0ELi128EEEEEEEEEvNT_6ParamsE:
	.zero		2560


//--------------------- .nv.constant0._ZN7cutlass13device_kernelIN5flash11enable_sm90INS1_16FlashAttnBwdSm90INS1_25CollectiveMainloopBwdSm90ILi2ELi2ELi2EN4cute5tupleIJNS5_1CILi1EEES8_S8_EEENS6_IJNS7_ILi64EEENS7_ILi128EEENS7_ILi96EEEEEENS_6half_tEfNS_4arch4Sm90ELb0ELb1ELb0ELb0ELb0ELb1ELb0ELb0ELi2ELi1ELi2ELi1ELb1EEENS1_21CollectiveEpilogueBwdISD_SE_SG_Li256ELb0ELb0ELi1EEENS1_19SingleTileSchedulerILb0ELb0ELb0ELi128EEEEEEEEEvNT_6ParamsE --------------------------
	.section	.nv.constant0._ZN7cutlass13device_kernelIN5flash11enable_sm90INS1_16FlashAttnBwdSm90INS1_25CollectiveMainloopBwdSm90ILi2ELi2ELi2EN4cute5tupleIJNS5_1CILi1EEES8_S8_EEENS6_IJNS7_ILi64EEENS7_ILi128EEENS7_ILi96EEEEEENS_6half_tEfNS_4arch4Sm90ELb0ELb1ELb0ELb0ELb0ELb1ELb0ELb0ELi2ELi1ELi2ELi1ELb1EEENS1_21CollectiveEpilogueBwdISD_SE_SG_Li256ELb0ELb0ELi1EEENS1_19SingleTileSchedulerILb0ELb0ELb0ELi128EEEEEEEEEvNT_6ParamsE,"a",@progbits
	.sectionflags	@""
	.align	4
.nv.constant0._ZN7cutlass13device_kernelIN5flash11enable_sm90INS1_16FlashAttnBwdSm90INS1_25CollectiveMainloopBwdSm90ILi2ELi2ELi2EN4cute5tupleIJNS5_1CILi1EEES8_S8_EEENS6_IJNS7_ILi64EEENS7_ILi128EEENS7_ILi96EEEEEENS_6half_tEfNS_4arch4Sm90ELb0ELb1ELb0ELb0ELb0ELb1ELb0ELb0ELi2ELi1ELi2ELi1ELb1EEENS1_21CollectiveEpilogueBwdISD_SE_SG_Li256ELb0ELb0ELi1EEENS1_19SingleTileSchedulerILb0ELb0ELb0ELi128EEEEEEEEEvNT_6ParamsE:
	.zero		3200


//--------------------- .nv.constant0._ZN7cutlass13device_kernelIN5flash11enable_sm90INS1_16FlashAttnBwdSm90INS1_25CollectiveMainloopBwdSm90ILi2ELi2ELi2EN4cute5tupleIJNS5_1CILi1EEES8_S8_EEENS6_IJNS7_ILi64EEENS7_ILi128EEENS7_ILi96EEEEEENS_6half_tEfNS_4arch4Sm90ELb0ELb1ELb0ELb0ELb1ELb1ELb0ELb0ELi2ELi1ELi2ELi1ELb1EEENS1_21CollectiveEpilogueBwdISD_SE_SG_Li256ELb0ELb0ELi1EEENS1_19SingleTileSchedulerILb0ELb0ELb0ELi128EEEEEEEEEvNT_6ParamsE --------------------------
	.section	.nv.constant0._ZN7cutlass13device_kernelIN5flash11enable_sm90INS1_16FlashAttnBwdSm90INS1_25CollectiveMainloopBwdSm90ILi2ELi2ELi2EN4cute5tupleIJNS5_1CILi1EEES8_S8_EEENS6_IJNS7_ILi64EEENS7_ILi128EEENS7_ILi96EEEEEENS_6half_tEfNS_4arch4Sm90ELb0ELb1ELb0ELb0ELb1ELb1ELb0ELb0ELi2ELi1ELi2ELi1ELb1EEENS1_21CollectiveEpilogueBwdISD_SE_SG_Li256ELb0ELb0ELi1EEENS1_19SingleTileSchedulerILb0ELb0ELb0ELi128EEEEEEEEEvNT_6ParamsE,"a",@progbits
	.sectionflags	@""
	.align	4
.nv.constant0._ZN7cutlass13device_kernelIN5flash11enable_sm90INS1_16FlashAttnBwdSm90INS1_25CollectiveMainloopBwdSm90ILi2ELi2ELi2EN4cute5tupleIJNS5_1CILi1EEES8_S8_EEENS6_IJNS7_ILi64EEENS7_ILi128EEENS7_ILi96EEEEEENS_6half_tEfNS_4arch4Sm90ELb0ELb1ELb0ELb0ELb1ELb1ELb0ELb0ELi2ELi1ELi2ELi1ELb1EEENS1_21CollectiveEpilogueBwdISD_SE_SG_Li256ELb0ELb0ELi1EEENS1_19SingleTileSchedulerILb0ELb0ELb0ELi128EEEEEEEEEvNT_6ParamsE:
	.zero		3200


//--------------------- .nv.constant0._ZN7cutlass13device_kernelIN5flash11enable_sm90INS1_16FlashAttnBwdSm90INS1_25CollectiveMainloopBwdSm90ILi2ELi2ELi2EN4cute5tupleIJNS5_1CILi1EEES8_S8_EEENS6_IJNS7_ILi64EEENS7_ILi128EEENS7_ILi96EEEEEENS_6half_tEfNS_4arch4Sm90ELb0ELb1ELb0ELb0ELb0ELb1ELb0ELb0ELi2ELi1ELi2ELi1ELb1EEENS1_24CollectiveEpilogueBwdGQAISD_fSG_Li256ELb0ELb0EEENS1_19SingleTileSchedulerILb0ELb0ELb0ELi128EEEEEEEEEvNT_6ParamsE --------------------------
	.section	.nv.constant0._ZN7cutlass13device_kernelIN5flash11enable_sm90INS1_16FlashAttnBwdSm90INS1_25CollectiveMainloopBwdSm90ILi2ELi2ELi2EN4cute5tupleIJNS5_1CILi1EEES8_S8_EEENS6_IJNS7_ILi64EEENS7_ILi128EEENS7_ILi96EEEEEENS_6half_tEfNS_4arch4Sm90ELb0ELb1ELb0ELb0ELb0ELb1ELb0ELb0ELi2ELi1ELi2ELi1ELb1EEENS1_24CollectiveEpilogueBwdGQAISD_fSG_Li256ELb0ELb0EEENS1_19SingleTileSchedulerILb0ELb0ELb0ELi128EEEEEEEEEvNT_6ParamsE,"a",@progbits
	.sectionflags	@""
	.align	4
.nv.constant0._ZN7cutlass13device_kernelIN5flash11enable_sm90INS1_16FlashAttnBwdSm90INS1_25CollectiveMainloopBwdSm90ILi2ELi2ELi2EN4cute5tupleIJNS5_1CILi1EEES8_S8_EEENS6_IJNS7_ILi64EEENS7_ILi128EEENS7_ILi96EEEEEENS_6half_tEfNS_4arch4Sm90ELb0ELb1ELb0ELb0ELb0ELb1ELb0ELb0ELi2ELi1ELi2ELi1ELb1EEENS1_24CollectiveEpilogueBwdGQAISD_fSG_Li256ELb0ELb0EEENS1_19SingleTileSchedulerILb0ELb0ELb0ELi128EEEEEEEEEvNT_6ParamsE:
	.zero		2560


//--------------------- .nv.constant0._ZN7cutlass13device_kernelIN5flash11enable_sm90INS1_16FlashAttnBwdSm90INS1_25CollectiveMainloopBwdSm90ILi2ELi2ELi2EN4cute5tupleIJNS5_1CILi1EEES8_S8_EEENS6_IJNS7_ILi64EEENS7_ILi128EEENS7_ILi96EEEEEENS_6half_tEfNS_4arch4Sm90ELb0ELb1ELb0ELb0ELb1ELb1ELb0ELb0ELi2ELi1ELi2ELi1ELb1EEENS1_24CollectiveEpilogueBwdGQAISD_fSG_Li256ELb0ELb1EEENS1_19SingleTileSchedulerILb0ELb0ELb0ELi128EEEEEEEEEvNT_6ParamsE --------------------------
	.section	.nv.constant0._ZN7cutlass13device_kernelIN5flash11enable_sm90INS1_16FlashAttnBwdSm90INS1_25CollectiveMainloopBwdSm90ILi2ELi2ELi2EN4cute5tupleIJNS5_1CILi1EEES8_S8_EEENS6_IJNS7_ILi64EEENS7_ILi128EEENS7_ILi96EEEEEENS_6half_tEfNS_4arch4Sm90ELb0ELb1ELb0ELb0ELb1ELb1ELb0ELb0ELi2ELi1ELi2ELi1ELb1EEENS1_24CollectiveEpilogueBwdGQAISD_fSG_Li256ELb0ELb1EEENS1_19SingleTileSchedulerILb0ELb0ELb0ELi128EEEEEEEEEvNT_6ParamsE,"a",@progbits
	.sectionflags	@""
	.align	4
.nv.constant0._ZN7cutlass13device_kernelIN5flash11enable_sm90INS1_16FlashAttnBwdSm90INS1_25CollectiveMainloopBwdSm90ILi2ELi2ELi2EN4cute5tupleIJNS5_1CILi1EEES8_S8_EEENS6_IJNS7_ILi64EEENS7_ILi128EEENS7_ILi96EEEEEENS_6half_tEfNS_4arch4Sm90ELb0ELb1ELb0ELb0ELb1ELb1ELb0ELb0ELi2ELi1ELi2ELi1ELb1EEENS1_24CollectiveEpilogueBwdGQAISD_fSG_Li256ELb0ELb1EEENS1_19SingleTileSchedulerILb0ELb0ELb0ELi128EEEEEEEEEvNT_6ParamsE:
	.zero		2560


//--------------------- .nv.constant0._ZN7cutlass13device_kernelIN5flash11enable_sm90INS1_16FlashAttnBwdSm90INS1_25CollectiveMainloopBwdSm90ILi2ELi2ELi2EN4cute5tupleIJNS5_1CILi1EEES8_S8_EEENS6_IJNS7_ILi64EEENS7_ILi128EEENS7_ILi96EEEEEENS_6half_tEfNS_4arch4Sm90ELb0ELb1ELb0ELb1ELb0ELb1ELb0ELb0ELi2ELi1ELi2ELi1ELb1EEENS1_21CollectiveEpilogueBwdISD_SE_SG_Li256ELb1ELb0ELi1EEENS1_19SingleTileSchedulerILb1ELb0ELb0ELi128EEEEEEEEEvNT_6ParamsE --------------------------
	.section	.nv.constant0._ZN7cutlass13device_kernelIN5flash11enable_sm90INS1_16FlashAttnBwdSm90INS1_25CollectiveMainloopBwdSm90ILi2ELi2ELi2EN4cute5tupleIJNS5_1CILi1EEES8_S8_EEENS6_IJNS7_ILi64EEENS7_ILi128EEENS7_ILi96EEEEEENS_6half_tEfNS_4arch4Sm90ELb0ELb1ELb0ELb1ELb0ELb1ELb0ELb0ELi2ELi1ELi2ELi1ELb1EEENS1_21CollectiveEpilogueBwdISD_SE_SG_Li256ELb1ELb0ELi1EEENS1_19SingleTileSchedulerILb1ELb0ELb0ELi128EEEEEEEEEvNT_6ParamsE,"a",@progbits
	.sectionflags	@""
	.align	4
.nv.constant0._ZN7cutlass13device_kernelIN5flash11enable_sm90INS1_16FlashAttnBwdSm90INS1_25CollectiveMainloopBwdSm90ILi2ELi2ELi2EN4cute5tupleIJNS5_1CILi1EEES8_S8_EEENS6_IJNS7_ILi64EEENS7_ILi128EEENS7_ILi96EEEEEENS_6half_tEfNS_4arch4Sm90ELb0ELb1ELb0ELb1ELb0ELb1ELb0ELb0ELi2ELi1ELi2ELi1ELb1EEENS1_21CollectiveEpilogueBwdISD_SE_SG_Li256ELb1ELb0ELi1EEENS1_19SingleTileSchedulerILb1ELb0ELb0ELi128EEEEEEEEEvNT_6ParamsE:
	.zero		2560


//--------------------- .nv.constant0._ZN7cutlass13device_kernelIN5flash11enable_sm90INS1_16FlashAttnBwdSm90INS1_25CollectiveMainloopBwdSm90ILi2ELi2ELi2EN4cute5tupleIJNS5_1CILi1EEES8_S8_EEENS6_IJNS7_ILi64EEENS7_ILi128EEENS7_ILi96EEEEEENS_6half_tEfNS_4arch4Sm90ELb0ELb1ELb0ELb1ELb1ELb1ELb0ELb0ELi2ELi1ELi2ELi1ELb1EEENS1_21CollectiveEpilogueBwdISD_SE_SG_Li256ELb1ELb0ELi1EEENS1_19SingleTileSchedulerILb1ELb0ELb0ELi128EEEEEEEEEvNT_6ParamsE --------------------------
	.section	.nv.constant0._ZN7cutlass13device_kernelIN5flash11enable_sm90INS1_16FlashAttnBwdSm90INS1_25CollectiveMainloopBwdSm90ILi2ELi2ELi2EN4cute5tupleIJNS5_1CILi1EEES8_S8_EEENS6_IJNS7_ILi64EEENS7_ILi128EEENS7_ILi96EEEEEENS_6half_tEfNS_4arch4Sm90ELb0ELb1ELb0ELb1ELb1ELb1ELb0ELb0ELi2ELi1ELi2ELi1ELb1EEENS1_21CollectiveEpilogueBwdISD_SE_SG_Li256ELb1ELb0ELi1EEENS1_19SingleTileSchedulerILb1ELb0ELb0ELi128EEEEEEEEEvNT_6ParamsE,"a",@progbits
	.sectionflags	@""
	.align	4
.nv.constant0._ZN7cutlass13device_kernelIN5flash11enable_sm90INS1_16FlashAttnBwdSm90INS1_25CollectiveMainloopBwdSm90ILi2ELi2ELi2EN4cute5tupleIJNS5_1CILi1EEES8_S8_EEENS6_IJNS7_ILi64EEENS7_ILi128EEENS7_ILi96EEEEEENS_6half_tEfNS_4arch4Sm90ELb0ELb1ELb0ELb1ELb1ELb1ELb0ELb0ELi2ELi1ELi2ELi1ELb1EEENS1_21CollectiveEpilogueBwdISD_SE_SG_Li256ELb1ELb0ELi1EEENS1_19SingleTileSchedulerILb1ELb0ELb0ELi128EEEEEEEEEvNT_6ParamsE:
	.zero		2560


//--------------------- .nv.constant0._ZN7cutlass13device_kernelIN5flash11enable_sm90INS1_16FlashAttnBwdSm90INS1_25CollectiveMainloopBwdSm90ILi2ELi2ELi2EN4cute5tupleIJNS5_1CILi1EEES8_S8_EEENS6_IJNS7_ILi64EEENS7_ILi128EEENS7_ILi96EEEEEENS_6half_tEfNS_4arch4Sm90ELb0ELb1ELb0ELb1ELb0ELb1ELb0ELb0ELi2ELi1ELi2ELi1ELb1EEENS1_24CollectiveEpilogueBwdGQAISD_fSG_Li256ELb1ELb0EEENS1_19SingleTileSchedulerILb1ELb0ELb0ELi128EEEEEEEEEvNT_6ParamsE --------------------------
	.section	.nv.constant0._ZN7cutlass13device_kernelIN5flash11enable_sm90INS1_16FlashAttnBwdSm90INS1_25CollectiveMainloopBwdSm90ILi2ELi2ELi2EN4cute5tupleIJNS5_1CILi1EEES8_S8_EEENS6_IJNS7_ILi64EEENS7_ILi128EEENS7_ILi96EEEEEENS_6half_tEfNS_4arch4Sm90ELb0ELb1ELb0ELb1ELb0ELb1ELb0ELb0ELi2ELi1ELi2ELi1ELb1EEENS1_24CollectiveEpilogueBwdGQAISD_fSG_Li256ELb1ELb0EEENS1_19SingleTileSchedulerILb1ELb0ELb0ELi128EEEEEEEEEvNT_6ParamsE,"a",@progbits
	.sectionflags	@""
	.align	4
.nv.constant0._ZN7cutlass13device_kernelIN5flash11enable_sm90INS1_16FlashAttnBwdSm90INS1_25CollectiveMainloopBwdSm90ILi2ELi2ELi2EN4cute5tupleIJNS5_1CILi1EEES8_S8_EEENS6_IJNS7_ILi64EEENS7_ILi128EEENS7_ILi96EEEEEENS_6half_tEfNS_4arch4Sm90ELb0ELb1ELb0ELb1ELb0ELb1ELb0ELb0ELi2ELi1ELi2ELi1ELb1EEENS1_24CollectiveEpilogueBwdGQAISD_fSG_Li256ELb1ELb0EEENS1_19SingleTileSchedulerILb1ELb0ELb0ELi128EEEEEEEEEvNT_6ParamsE:
	.zero		2560


//--------------------- .nv.constant0._ZN7cutlass13device_kernelIN5flash11enable_sm90INS1_16FlashAttnBwdSm90INS1_25CollectiveMainloopBwdSm90ILi2ELi2ELi2EN4cute5tupleIJNS5_1CILi1EEES8_S8_EEENS6_IJNS7_ILi64EEENS7_ILi128EEENS7_ILi96EEEEEENS_6half_tEfNS_4arch4Sm90ELb0ELb1ELb0ELb1ELb1ELb1ELb0ELb0ELi2ELi1ELi2ELi1ELb1EEENS1_24CollectiveEpilogueBwdGQAISD_fSG_Li256ELb1ELb1EEENS1_19SingleTileSchedulerILb1ELb0ELb0ELi128EEEEEEEEEvNT_6ParamsE --------------------------
	.section	.nv.constant0._ZN7cutlass13device_kernelIN5flash11enable_sm90INS1_16FlashAttnBwdSm90INS1_25CollectiveMainloopBwdSm90ILi2ELi2ELi2EN4cute5tupleIJNS5_1CILi1EEES8_S8_EEENS6_IJNS7_ILi64EEENS7_ILi128EEENS7_ILi96EEEEEENS_6half_tEfNS_4arch4Sm90ELb0ELb1ELb0ELb1ELb1ELb1ELb0ELb0ELi2ELi1ELi2ELi1ELb1EEENS1_24CollectiveEpilogueBwdGQAISD_fSG_Li256ELb1ELb1EEENS1_19SingleTileSchedulerILb1ELb0ELb0ELi128EEEEEEEEEvNT_6ParamsE,"a",@progbits
	.sectionflags	@""
	.align	4
.nv.constant0._ZN7cutlass13device_kernelIN5flash11enable_sm90INS1_16FlashAttnBwdSm90INS1_25CollectiveMainloopBwdSm90ILi2ELi2ELi2EN4cute5tupleIJNS5_1CILi1EEES8_S8_EEENS6_IJNS7_ILi64EEENS7_ILi128EEENS7_ILi96EEEEEENS_6half_tEfNS_4arch4Sm90ELb0ELb1ELb0ELb1ELb1ELb1ELb0ELb0ELi2ELi1ELi2ELi1ELb1EEENS1_24CollectiveEpilogueBwdGQAISD_fSG_Li256ELb1ELb1EEENS1_19SingleTileSchedulerILb1ELb0ELb0ELi128EEEEEEEEEvNT_6ParamsE:
	.zero		2560


//--------------------- .nv.constant0._ZN7cutlass13device_kernelIN5flash11enable_sm90INS1_16FlashAttnBwdSm90INS1_25CollectiveMainloopBwdSm90ILi2ELi2ELi2EN4cute5tupleIJNS5_1CILi1EEES8_S8_EEENS6_IJNS7_ILi64EEENS7_ILi128EEENS7_ILi96EEEEEENS_6half_tEfNS_4arch4Sm90ELb1ELb0ELb0ELb0ELb0ELb1ELb0ELb0ELi2ELi1ELi2ELi1ELb1EEENS1_21CollectiveEpilogueBwdISD_SE_SG_Li256ELb0ELb0ELi1EEENS1_25SingleTileBwdLPTSchedulerILb0ELi128ELb0EEEEEEEEEvNT_6ParamsE --------------------------
	.section	.nv.constant0._ZN7cutlass13device_kernelIN5flash11enable_sm90INS1_16FlashAttnBwdSm90INS1_25CollectiveMainloopBwdSm90ILi2ELi2ELi2EN4cute5tupleIJNS5_1CILi1EEES8_S8_EEENS6_IJNS7_ILi64EEENS7_ILi128EEENS7_ILi96EEEEEENS_6half_tEfNS_4arch4Sm90ELb1ELb0ELb0ELb0ELb0ELb1ELb0ELb0ELi2ELi1ELi2ELi1ELb1EEENS1_21CollectiveEpilogueBwdISD_SE_SG_Li256ELb0ELb0ELi1EEENS1_25SingleTileBwdLPTSchedulerILb0ELi128ELb0EEEEEEEEEvNT_6ParamsE,"a",@progbits
	.sectionflags	@""
	.align	4
.nv.constant0._ZN7cutlass13device_kernelIN5flash11enable_sm90INS1_16FlashAttnBwdSm90INS1_25CollectiveMainloopBwdSm90ILi2ELi2ELi2EN4cute5tupleIJNS5_1CILi1EEES8_S8_EEENS6_IJNS7_ILi64EEENS7_ILi128EEENS7_ILi96EEEEEENS_6half_tEfNS_4arch4Sm90ELb1ELb0ELb0ELb0ELb0ELb1ELb0ELb0ELi2ELi1ELi2ELi1ELb1EEENS1_21CollectiveEpilogueBwdISD_SE_SG_Li256ELb0ELb0ELi1EEENS1_25SingleTileBwdLPTSchedulerILb0ELi128ELb0EEEEEEEEEvNT_6ParamsE:
	.zero		3200


//--------------------- .nv.constant0._ZN7cutlass13device_kernelIN5flash11enable_sm90INS1_16FlashAttnBwdSm90INS1_25CollectiveMainloopBwdSm90ILi2ELi2ELi2EN4cute5tupleIJNS5_1CILi1EEES8_S8_EEENS6_IJNS7_ILi64EEENS7_ILi128EEENS7_ILi96EEEEEENS_6half_tEfNS_4arch4Sm90ELb1ELb0ELb0ELb0ELb1ELb1ELb0ELb0ELi2ELi1ELi2ELi1ELb1EEENS1_21CollectiveEpilogueBwdISD_SE_SG_Li256ELb0ELb0ELi1EEENS1_25SingleTileBwdLPTSchedulerILb0ELi128ELb1EEEEEEEEEvNT_6ParamsE --------------------------
	.section	.nv.constant0._ZN7cutlass13device_kernelIN5flash11enable_sm90INS1_16FlashAttnBwdSm90INS1_25CollectiveMainloopBwdSm90ILi2ELi2ELi2EN4cute5tupleIJNS5_1CILi1EEES8_S8_EEENS6_IJNS7_ILi64EEENS7_ILi128EEENS7_ILi96EEEEEENS_6half_tEfNS_4arch4Sm90ELb1ELb0ELb0ELb0ELb1ELb1ELb0ELb0ELi2ELi1ELi2ELi1ELb1EEENS1_21CollectiveEpilogueBwdISD_SE_SG_Li256ELb0ELb0ELi1EEENS1_25SingleTileBwdLPTSchedulerILb0ELi128ELb1EEEEEEEEEvNT_6ParamsE,"a",@progbits
	.sectionflags	@""
	.align	4
.nv.constant0._ZN7cutlass13device_kernelIN5flash11enable_sm90INS1_16FlashAttnBwdSm90INS1_25CollectiveMainloopBwdSm90ILi2ELi2ELi2EN4cute5tupleIJNS5_1CILi1EEES8_S8_EEENS6_IJNS7_ILi64EEENS7_ILi128EEENS7_ILi96EEEEEENS_6half_tEfNS_4arch4Sm90ELb1ELb0ELb0ELb0ELb1ELb1ELb0ELb0ELi2ELi1ELi2ELi1ELb1EEENS1_21CollectiveEpilogueBwdISD_SE_SG_Li256ELb0ELb0ELi1EEENS1_25SingleTileBwdLPTSchedulerILb0ELi128ELb1EEEEEEEEEvNT_6ParamsE:
	.zero		3200


//--------------------- .nv.constant0._ZN7cutlass13device_kernelIN5flash11enable_sm90INS1_16FlashAttnBwdSm90INS1_25CollectiveMainloopBwdSm90ILi2ELi2ELi2EN4cute5tupleIJNS5_1CILi1EEES8_S8_EEENS6_IJNS7_ILi64EEENS7_ILi128EEENS7_ILi96EEEEEENS_6half_tEfNS_4arch4Sm90ELb1ELb0ELb0ELb0ELb0ELb1ELb0ELb0ELi2ELi1ELi2ELi1ELb1EEENS1_24CollectiveEpilogueBwdGQAISD_fSG_Li256ELb0ELb0EEENS1_25SingleTileBwdLPTSchedulerILb0ELi128ELb0EEEEEEEEEvNT_6ParamsE --------------------------
	.section	.nv.constant0._ZN7cutlass13device_kernelIN5flash11enable_sm90INS1_16FlashAttnBwdSm90INS1_25CollectiveMainloopBwdSm90ILi2ELi2ELi2EN4cute5tupleIJNS5_1CILi1EEES8_S8_EEENS6_IJNS7_ILi64EEENS7_ILi128EEENS7_ILi96EEEEEENS_6half_tEfNS_4arch4Sm90ELb1ELb0ELb0ELb0ELb0ELb1ELb0ELb0ELi2ELi1ELi2ELi1ELb1EEENS1_24CollectiveEpilogueBwdGQAISD_fSG_Li256ELb0ELb0EEENS1_25SingleTileBwdLPTSchedulerILb0ELi128ELb0EEEEEEEEEvNT_6ParamsE,"a",@progbits
	.sectionflags	@""
	.align	4
.nv.constant0._ZN7cutlass13device_kernelIN5flash11enable_sm90INS1_16FlashAttnBwdSm90INS1_25CollectiveMainloopBwdSm90ILi2ELi2ELi2EN4cute5tupleIJNS5_1CILi1EEES8_S8_EEENS6_IJNS7_ILi64EEENS7_ILi128EEENS7_ILi96EEEEEENS_6half_tEfNS_4arch4Sm90ELb1ELb0ELb0ELb0ELb0ELb1ELb0ELb0ELi2ELi1ELi2ELi1ELb1EEENS1_24CollectiveEpilogueBwdGQAISD_fSG_Li256ELb0ELb0EEENS1_25SingleTileBwdLPTSchedulerILb0ELi128ELb0EEEEEEEEEvNT_6ParamsE:
	.zero		2688


//--------------------- .nv.constant0._ZN7cutlass13device_kernelIN5flash11enable_sm90INS1_16FlashAttnBwdSm90INS1_25CollectiveMainloopBwdSm90ILi2ELi2ELi2EN4cute5tupleIJNS5_1CILi1EEES8_S8_EEENS6_IJNS7_ILi64EEENS7_ILi128EEENS7_ILi96EEEEEENS_6half_tEfNS_4arch4Sm90ELb1ELb0ELb0ELb0ELb1ELb1ELb0ELb0ELi2ELi1ELi2ELi1ELb1EEENS1_24CollectiveEpilogueBwdGQAISD_fSG_Li256ELb0ELb1EEENS1_25SingleTileBwdLPTSchedulerILb0ELi128ELb1EEEEEEEEEvNT_6ParamsE --------------------------
	.section	.nv.constant0._ZN7cutlass13device_kernelIN5flash11enable_sm90INS1_16FlashAttnBwdSm90INS1_25CollectiveMainloopBwdSm90ILi2ELi2ELi2EN4cute5tupleIJNS5_1CILi1EEES8_S8_EEENS6_IJNS7_ILi64EEENS7_ILi128EEENS7_ILi96EEEEEENS_6half_tEfNS_4arch4Sm90ELb1ELb0ELb0ELb0ELb1ELb1ELb0ELb0ELi2ELi1ELi2ELi1ELb1EEENS1_24CollectiveEpilogueBwdGQAISD_fSG_Li256ELb0ELb1EEENS1_25SingleTileBwdLPTSchedulerILb0ELi128ELb1EEEEEEEEEvNT_6ParamsE,"a",@progbits
	.sectionflags	@""
	.align	4
.nv.constant0._ZN7cutlass13device_kernelIN5flash11enable_sm90INS1_16FlashAttnBwdSm90INS1_25CollectiveMainloopBwdSm90ILi2ELi2ELi2EN4cute5tupleIJNS5_1CILi1EEES8_S8_EEENS6_IJNS7_ILi64EEENS7_ILi128EEENS7_ILi96EEEEEENS_6half_tEfNS_4arch4Sm90ELb1ELb0ELb0ELb0ELb1ELb1ELb0ELb0ELi2ELi1ELi2ELi1ELb1EEENS1_24CollectiveEpilogueBwdGQAISD_fSG_Li256ELb0ELb1EEENS1_25SingleTileBwdLPTSchedulerILb0ELi128ELb1EEEEEEEEEvNT_6ParamsE:
	.zero		2688


//--------------------- .nv.constant0._ZN7cutlass13device_kernelIN5flash22FlashAttnBwdPreprocessIN4cute5tupleIJNS3_1CILi64EEENS5_ILi96EEEEEENS_6half_tEfNS_4arch4Sm90ELb1ELb0EEEEEvNT_6ParamsE --------------------------
	.section	.nv.constant0._ZN7cutlass13device_kernelIN5flash22FlashAttnBwdPreprocessIN4cute5tupleIJNS3_1CILi64EEENS5_ILi96EEEEEENS_6half_tEfNS_4arch4Sm90ELb1ELb0EEEEEvNT_6ParamsE,"a",@progbits
	.sectionflags	@""
	.align	4
.nv.constant0._ZN7cutlass13device_kernelIN5flash22FlashAttnBwdPreprocessIN4cute5tupleIJNS3_1CILi64EEENS5_ILi96EEEEEENS_6half_tEfNS_4arch4Sm90ELb1ELb0EEEEEvNT_6ParamsE:
	.zero		1136


//--------------------- .nv.constant0._ZN7cutlass13device_kernelIN5flash11enable_sm90INS1_16FlashAttnBwdSm90INS1_25CollectiveMainloopBwdSm90ILi2ELi2ELi2EN4cute5tupleIJNS5_1CILi1EEES8_S8_EEENS6_IJNS7_ILi64EEENS7_ILi128EEENS7_ILi96EEEEEENS_6half_tEfNS_4arch4Sm90ELb1ELb0ELb0ELb1ELb0ELb1ELb0ELb0ELi2ELi1ELi2ELi1ELb1EEENS1_21CollectiveEpilogueBwdISD_SE_SG_Li256ELb1ELb0ELi1EEENS1_25SingleTileBwdLPTSchedulerILb1ELi128ELb0EEEEEEEEEvNT_6ParamsE --------------------------
	.section	.nv.constant0._ZN7cutlass13device_kernelIN5flash11enable_sm90INS1_16FlashAttnBwdSm90INS1_25CollectiveMainloopBwdSm90ILi2ELi2ELi2EN4cute5tupleIJNS5_1CILi1EEES8_S8_EEENS6_IJNS7_ILi64EEENS7_ILi128EEENS7_ILi96EEEEEENS_6half_tEfNS_4arch4Sm90ELb1ELb0ELb0ELb1ELb0ELb1ELb0ELb0ELi2ELi1ELi2ELi1ELb1EEENS1_21CollectiveEpilogueBwdISD_SE_SG_Li256ELb1ELb0ELi1EEENS1_25SingleTileBwdLPTSchedulerILb1ELi128ELb0EEEEEEEEEvNT_6ParamsE,"a",@progbits
	.sectionflags	@""
	.align	4
.nv.constant0._ZN7cutlass13device_kernelIN5flash11enable_sm90INS1_16FlashAttnBwdSm90INS1_25CollectiveMainloopBwdSm90ILi2ELi2ELi2EN4cute5tupleIJNS5_1CILi1EEES8_S8_EEENS6_IJNS7_ILi64EEENS7_ILi128EEENS7_ILi96EEEEEENS_6half_tEfNS_4arch4Sm90ELb1ELb0ELb0ELb1ELb0ELb1ELb0ELb0ELi2ELi1ELi2ELi1ELb1EEENS1_21CollectiveEpilogueBwdISD_SE_SG_Li256ELb1ELb0ELi1EEENS1_25SingleTileBwdLPTSchedulerILb1ELi128ELb0EEEEEEEEEvNT_6ParamsE:
	.zero		2560


//--------------------- .nv.constant0._ZN7cutlass13device_kernelIN5flash11enable_sm90INS1_16FlashAttnBwdSm90INS1_25CollectiveMainloopBwdSm90ILi2ELi2ELi2EN4cute5tupleIJNS5_1CILi1EEES8_S8_EEENS6_IJNS7_ILi64EEENS7_ILi128EEENS7_ILi96EEEEEENS_6half_tEfNS_4arch4Sm90ELb1ELb0ELb0ELb1ELb1ELb1ELb0ELb0ELi2ELi1ELi2ELi1ELb1EEENS1_21CollectiveEpilogueBwdISD_SE_SG_Li256ELb1ELb0ELi1EEENS1_25SingleTileBwdLPTSchedulerILb1ELi128ELb1EEEEEEEEEvNT_6ParamsE --------------------------
	.section	.nv.constant0._ZN7cutlass13device_kernelIN5flash11enable_sm90INS1_16FlashAttnBwdSm90INS1_25CollectiveMainloopBwdSm90ILi2ELi2ELi2EN4cute5tupleIJNS5_1CILi1EEES8_S8_EEENS6_IJNS7_ILi64EEENS7_ILi128EEENS7_ILi96EEEEEENS_6half_tEfNS_4arch4Sm90ELb1ELb0ELb0ELb1ELb1ELb1ELb0ELb0ELi2ELi1ELi2ELi1ELb1EEENS1_21CollectiveEpilogueBwdISD_SE_SG_Li256ELb1ELb0ELi1EEENS1_25SingleTileBwdLPTSchedulerILb1ELi128ELb1EEEEEEEEEvNT_6ParamsE,"a",@progbits
	.sectionflags	@""
	.align	4
.nv.constant0._ZN7cutlass13device_kernelIN5flash11enable_sm90INS1_16FlashAttnBwdSm90INS1_25CollectiveMainloopBwdSm90ILi2ELi2ELi2EN4cute5tupleIJNS5_1CILi1EEES8_S8_EEENS6_IJNS7_ILi64EEENS7_ILi128EEENS7_ILi96EEEEEENS_6half_tEfNS_4arch4Sm90ELb1ELb0ELb0ELb1ELb1ELb1ELb0ELb0ELi2ELi1ELi2ELi1ELb1EEENS1_21CollectiveEpilogueBwdISD_SE_SG_Li256ELb1ELb0ELi1EEENS1_25SingleTileBwdLPTSchedulerILb1ELi128ELb1EEEEEEEEEvNT_6ParamsE:
	.zero		2560


//--------------------- .nv.constant0._ZN7cutlass13device_kernelIN5flash11enable_sm90INS1_16FlashAttnBwdSm90INS1_25CollectiveMainloopBwdSm90ILi2ELi2ELi2EN4cute5tupleIJNS5_1CILi1EEES8_S8_EEENS6_IJNS7_ILi64EEENS7_ILi128EEENS7_ILi96EEEEEENS_6half_tEfNS_4arch4Sm90ELb1ELb0ELb0ELb1ELb0ELb1ELb0ELb0ELi2ELi1ELi2ELi1ELb1EEENS1_24CollectiveEpilogueBwdGQAISD_fSG_Li256ELb1ELb0EEENS1_25SingleTileBwdLPTSchedulerILb1ELi128ELb0EEEEEEEEEvNT_6ParamsE --------------------------
	.section	.nv.constant0._ZN7cutlass13device_kernelIN5flash11enable_sm90INS1_16FlashAttnBwdSm90INS1_25CollectiveMainloopBwdSm90ILi2ELi2ELi2EN4cute5tupleIJNS5_1CILi1EEES8_S8_EEENS6_IJNS7_ILi64EEENS7_ILi128EEENS7_ILi96EEEEEENS_6half_tEfNS_4arch4Sm90ELb1ELb0ELb0ELb1ELb0ELb1ELb0ELb0ELi2ELi1ELi2ELi1ELb1EEENS1_24CollectiveEpilogueBwdGQAISD_fSG_Li256ELb1ELb0EEENS1_25SingleTileBwdLPTSchedulerILb1ELi128ELb0EEEEEEEEEvNT_6ParamsE,"a",@progbits
	.sectionflags	@""
	.align	4
.nv.constant0._ZN7cutlass13device_kernelIN5flash11enable_sm90INS1_16FlashAttnBwdSm90INS1_25CollectiveMainloopBwdSm90ILi2ELi2ELi2EN4cute5tupleIJNS5_1CILi1EEES8_S8_EEENS6_IJNS7_ILi64EEENS7_ILi128EEENS7_ILi96EEEEEENS_6half_tEfNS_4arch4Sm90ELb1ELb0ELb0ELb1ELb0ELb1ELb0ELb0ELi2ELi1ELi2ELi1ELb1EEENS1_24CollectiveEpilogueBwdGQAISD_fSG_Li256ELb1ELb0EEENS1_25SingleTileBwdLPTSchedulerILb1ELi128ELb0EEEEEEEEEvNT_6ParamsE:
	.zero		2688


//--------------------- .nv.constant0._ZN7cutlass13device_kernelIN5flash32FlashAttnBwdPostprocessConvertdQIN4cute5tupleIJNS3_1CILi128EEENS5_ILi96EEEEEENS_6half_tEfNS_4arch4Sm90ELi256ENS3_8TiledMMAINS3_8MMA_AtomIJNS3_4SM904GMMA25MMA_64x96x16_F32F16F16_RSILNSF_5MajorE0ELSH_1ELNSF_7ScaleInE1ELSI_1EEEEEENS3_6LayoutINS4_IJNS5_ILi2EEENS5_ILi1EEESN_EEENS4_IJSN_NS5_ILi0EEESP_EEEEENS4_IJNS3_10UnderscoreESS_SS_EEEEELb0EEEEEvNT_6ParamsE --------------------------
	.section	.nv.constant0._ZN7cutlass13device_kernelIN5flash32FlashAttnBwdPostprocessConvertdQIN4cute5tupleIJNS3_1CILi128EEENS5_ILi96EEEEEENS_6half_tEfNS_4arch4Sm90ELi256ENS3_8TiledMMAINS3_8MMA_AtomIJNS3_4SM904GMMA25MMA_64x96x16_F32F16F16_RSILNSF_5MajorE0ELSH_1ELNSF_7ScaleInE1ELSI_1EEEEEENS3_6LayoutINS4_IJNS5_ILi2EEENS5_ILi1EEESN_EEENS4_IJSN_NS5_ILi0EEESP_EEEEENS4_IJNS3_10UnderscoreESS_SS_EEEEELb0EEEEEvNT_6ParamsE,"a",@progbits
	.sectionflags	@""
	.align	4
.nv.constant0._ZN7cutlass13device_kernelIN5flash32FlashAttnBwdPostprocessConvertdQIN4cute5tupleIJNS3_1CILi128EEENS5_ILi96EEEEEENS_6half_tEfNS_4arch4Sm90ELi256ENS3_8TiledMMAINS3_8MMA_AtomIJNS3_4SM904GMMA25MMA_64x96x16_F32F16F16_RSILNSF_5MajorE0ELSH_1ELNSF_7ScaleInE1ELSI_1EEEEEENS3_6LayoutINS4_IJNS5_ILi2EEENS5_ILi1EEESN_EEENS4_IJSN_NS5_ILi0EEESP_EEEEENS4_IJNS3_10UnderscoreESS_SS_EEEEELb0EEEEEvNT_6ParamsE:
	.zero		1008


//--------------------- .nv.constant0._ZN7cutlass13device_kernelIN5flash32FlashAttnBwdPostprocessConvertdQIN4cute5tupleIJNS3_1CILi64EEENS5_ILi96EEEEEENS_6half_tEfNS_4arch4Sm90ELi256ENS3_8TiledMMAINS3_8MMA_AtomIJNS3_4SM904GMMA25MMA_64x16x16_F32F16F16_SSILNSF_5MajorE0ELSH_1ELNSF_7ScaleInE1ELSI_1EEEEEENS3_6LayoutINS4_IJNS5_ILi1EEENS5_ILi2EEESM_EEENS4_IJNS5_ILi0EEESM_SP_EEEEENS4_IJNS3_10UnderscoreESS_SS_EEEEELb0EEEEEvNT_6ParamsE --------------------------
	.section	.nv.constant0._ZN7cutlass13device_kernelIN5flash32FlashAttnBwdPostprocessConvertdQIN4cute5tupleIJNS3_1CILi64EEENS5_ILi96EEEEEENS_6half_tEfNS_4arch4Sm90ELi256ENS3_8TiledMMAINS3_8MMA_AtomIJNS3_4SM904GMMA25MMA_64x16x16_F32F16F16_SSILNSF_5MajorE0ELSH_1ELNSF_7ScaleInE1ELSI_1EEEEEENS3_6LayoutINS4_IJNS5_ILi1EEENS5_ILi2EEESM_EEENS4_IJNS5_ILi0EEESM_SP_EEEEENS4_IJNS3_10UnderscoreESS_SS_EEEEELb0EEEEEvNT_6ParamsE,"a",@progbits
	.sectionflags	@""
	.align	4
.nv.constant0._ZN7cutlass13device_kernelIN5flash32FlashAttnBwdPostprocessConvertdQIN4cute5tupleIJNS3_1CILi64EEENS5_ILi96EEEEEENS_6half_tEfNS_4arch4Sm90ELi256ENS3_8TiledMMAINS3_8MMA_AtomIJNS3_4SM904GMMA25MMA_64x16x16_F32F16F16_SSILNSF_5MajorE0ELSH_1ELNSF_7ScaleInE1ELSI_1EEEEEENS3_6LayoutINS4_IJNS5_ILi1EEENS5_ILi2EEESM_EEENS4_IJNS5_ILi0EEESM_SP_EEEEENS4_IJNS3_10UnderscoreESS_SS_EEEEELb0EEEEEvNT_6ParamsE:
	.zero		1008


//--------------------- .nv.constant0._ZN7cutlass13device_kernelIN5flash11enable_sm90INS1_16FlashAttnBwdSm90INS1_25CollectiveMainloopBwdSm90ILi2ELi2ELi2EN4cute5tupleIJNS5_1CILi1EEES8_S8_EEENS6_IJNS7_ILi64EEENS7_ILi128EEENS7_ILi96EEEEEENS_6half_tEfNS_4arch4Sm90ELb1ELb0ELb0ELb1ELb1ELb1ELb0ELb0ELi2ELi1ELi2ELi1ELb1EEENS1_24CollectiveEpilogueBwdGQAISD_fSG_Li256ELb1ELb1EEENS1_25SingleTileBwdLPTSchedulerILb1ELi128ELb1EEEEEEEEEvNT_6ParamsE --------------------------
	.section	.nv.constant0._ZN7cutlass13device_kernelIN5flash11enable_sm90INS1_16FlashAttnBwdSm90INS1_25CollectiveMainloopBwdSm90ILi2ELi2ELi2EN4cute5tupleIJNS5_1CILi1EEES8_S8_EEENS6_IJNS7_ILi64EEENS7_ILi128EEENS7_ILi96EEEEEENS_6half_tEfNS_4arch4Sm90ELb1ELb0ELb0ELb1ELb1ELb1ELb0ELb0ELi2ELi1ELi2ELi1ELb1EEENS1_24CollectiveEpilogueBwdGQAISD_fSG_Li256ELb1ELb1EEENS1_25SingleTileBwdLPTSchedulerILb1ELi128ELb1EEEEEEEEEvNT_6ParamsE,"a",@progbits
	.sectionflags	@""
	.align	4
.nv.constant0._ZN7cutlass13device_kernelIN5flash11enable_sm90INS1_16FlashAttnBwdSm90INS1_25CollectiveMainloopBwdSm90ILi2ELi2ELi2EN4cute5tupleIJNS5_1CILi1EEES8_S8_EEENS6_IJNS7_ILi64EEENS7_ILi128EEENS7_ILi96EEEEEENS_6half_tEfNS_4arch4Sm90ELb1ELb0ELb0ELb1ELb1ELb1ELb0ELb0ELi2ELi1ELi2ELi1ELb1EEENS1_24CollectiveEpilogueBwdGQAISD_fSG_Li256ELb1ELb1EEENS1_25SingleTileBwdLPTSchedulerILb1ELi128ELb1EEEEEEEEEvNT_6ParamsE:
	.zero		2688


//--------------------- .nv.constant0._ZN7cutlass13device_kernelIN5flash22FlashAttnBwdPreprocessIN4cute5tupleIJNS3_1CILi64EEENS5_ILi96EEEEEENS_6half_tEfNS_4arch4Sm90ELb1ELb1EEEEEvNT_6ParamsE --------------------------
	.section	.nv.constant0._ZN7cutlass13device_kernelIN5flash22FlashAttnBwdPreprocessIN4cute5tupleIJNS3_1CILi64EEENS5_ILi96EEEEEENS_6half_tEfNS_4arch4Sm90ELb1ELb1EEEEEvNT_6ParamsE,"a",@progbits
	.sectionflags	@""
	.align	4
.nv.constant0._ZN7cutlass13device_kernelIN5flash22FlashAttnBwdPreprocessIN4cute5tupleIJNS3_1CILi64EEENS5_ILi96EEEEEENS_6half_tEfNS_4arch4Sm90ELb1ELb1EEEEEvNT_6ParamsE:
	.zero		1136


//--------------------- SYMBOLS --------------------------

	.type		.nv.reservedSmem.offset0,@object
	.size		.nv.reservedSmem.offset0,0x4
	.type		.nv.reservedSmem.cap,@object
	.size		.nv.reservedSmem.cap,0x4
